	.target	sm_80

	.elftype	@"ET_EXEC"


//--------------------- .note.nv.tkinfo           --------------------------
	.section	.note.nv.tkinfo,"",@"SHT_NOTE"
	.sectionflags	@"SHF_NOTE_NV_TKINFO"
	.tkinfo
        /*0018*/ 	.word	0x00000002
        /*0030*/ 	.string	""
        /*0030*/ 	.string	"ptxas"
        /*0030*/ 	.string	"Cuda compilation tools, release 13.0, V13.0.88"
        /*0030*/ 	.string	"Build cuda_13.0.r13.0/compiler.36424714_0"
        /*0030*/ 	.string	"-v  -suppress-debug-info  -lineinfo  -arch sm_80 "



//--------------------- .note.nv.cuinfo           --------------------------
	.section	.note.nv.cuinfo,"",@"SHT_NOTE"
	.sectionflags	@"SHF_NOTE_NV_CUINFO"
        /*0018*/ 	.short	0x0002
        /*001a*/ 	.short	0x0050
        /*001c*/ 	.short	0x0082
	.zero		2


//--------------------- .nv.info                  --------------------------
	.section	.nv.info,"",@"SHT_CUDA_INFO"
	.align	4


	//----- nvinfo : EIATTR_REGCOUNT
	.align		4
        /*0000*/ 	.byte	0x04, 0x2f
        /*0002*/ 	.short	(.L_1 - .L_0)
	.align		4
.L_0:
        /*0004*/ 	.word	index@(matmul_kernel)
        /*0008*/ 	.word	0x000000ff


	//----- nvinfo : EIATTR_FRAME_SIZE
	.align		4
.L_1:
        /*000c*/ 	.byte	0x04, 0x11
        /*000e*/ 	.short	(.L_3 - .L_2)
	.align		4
.L_2:
        /*0010*/ 	.word	index@(matmul_kernel)
        /*0014*/ 	.word	0x00001588


	//----- nvinfo : EIATTR_MIN_STACK_SIZE
	.align		4
.L_3:
        /*0018*/ 	.byte	0x04, 0x12
        /*001a*/ 	.short	(.L_5 - .L_4)
	.align		4
.L_4:
        /*001c*/ 	.word	index@(matmul_kernel)
        /*0020*/ 	.word	0x00001588
.L_5:


//--------------------- .nv.info.matmul_kernel    --------------------------
	.section	.nv.info.matmul_kernel,"",@"SHT_CUDA_INFO"
	.sectionflags	@""
	.align	4


	//----- nvinfo : EIATTR_CUDA_API_VERSION
	.align		4
        /*0000*/ 	.byte	0x04, 0x37
        /*0002*/ 	.short	(.L_7 - .L_6)
.L_6:
        /*0004*/ 	.word	0x00000082


	//----- nvinfo : EIATTR_SW2861232_WAR
	.align		4
.L_7:
        /*0008*/ 	.byte	0x01, 0x35
	.zero		2


	//----- nvinfo : EIATTR_PARAM_CBANK
	.align		4
        /*000c*/ 	.byte	0x04, 0x0a
        /*000e*/ 	.short	(.L_9 - .L_8)
	.align		4
.L_8:
        /*0010*/ 	.word	index@(.nv.constant0.matmul_kernel)
        /*0014*/ 	.short	0x0160
        /*0016*/ 	.short	0x0050


	//----- nvinfo : EIATTR_CBANK_PARAM_SIZE
	.align		4
.L_9:
        /*0018*/ 	.byte	0x03, 0x19
        /*001a*/ 	.short	0x0050


	//----- nvinfo : EIATTR_KPARAM_INFO
	.align		4
        /*001c*/ 	.byte	0x04, 0x17
        /*001e*/ 	.short	(.L_11 - .L_10)
.L_10:
        /*0020*/ 	.word	0x00000000
        /*0024*/ 	.short	0x000d
        /*0026*/ 	.short	0x0048
        /*0028*/ 	.byte	0x00, 0xf4, 0x21, 0x00


	//----- nvinfo : EIATTR_KPARAM_INFO
	.align		4
.L_11:
        /*002c*/ 	.byte	0x04, 0x17
        /*002e*/ 	.short	(.L_13 - .L_12)
.L_12:
        /*0030*/ 	.word	0x00000000
        /*0034*/ 	.short	0x000c
        /*0036*/ 	.short	0x0040
        /*0038*/ 	.byte	0x00, 0xf4, 0x21, 0x00


	//----- nvinfo : EIATTR_KPARAM_INFO
	.align		4
.L_13:
        /*003c*/ 	.byte	0x04, 0x17
        /*003e*/ 	.short	(.L_15 - .L_14)
.L_14:
        /*0040*/ 	.word	0x00000000
        /*0044*/ 	.short	0x000b
        /*0046*/ 	.short	0x0038
        /*0048*/ 	.byte	0x00, 0xf0, 0x11, 0x00


	//----- nvinfo : EIATTR_KPARAM_INFO
	.align		4
.L_15:
        /*004c*/ 	.byte	0x04, 0x17
        /*004e*/ 	.short	(.L_17 - .L_16)
.L_16:
        /*0050*/ 	.word	0x00000000
        /*0054*/ 	.short	0x000a
        /*0056*/ 	.short	0x0034
        /*0058*/ 	.byte	0x00, 0xf0, 0x11, 0x00


	//----- nvinfo : EIATTR_KPARAM_INFO
	.align		4
.L_17:
        /*005c*/ 	.byte	0x04, 0x17
        /*005e*/ 	.short	(.L_19 - .L_18)
.L_18:
        /*0060*/ 	.word	0x00000000
        /*0064*/ 	.short	0x0009
        /*0066*/ 	.short	0x0030
        /*0068*/ 	.byte	0x00, 0xf0, 0x11, 0x00


	//----- nvinfo : EIATTR_KPARAM_INFO
	.align		4
.L_19:
        /*006c*/ 	.byte	0x04, 0x17
        /*006e*/ 	.short	(.L_21 - .L_20)
.L_20:
        /*0070*/ 	.word	0x00000000
        /*0074*/ 	.short	0x0008
        /*0076*/ 	.short	0x002c
        /*0078*/ 	.byte	0x00, 0xf0, 0x11, 0x00


	//----- nvinfo : EIATTR_KPARAM_INFO
	.align		4
.L_21:
        /*007c*/ 	.byte	0x04, 0x17
        /*007e*/ 	.short	(.L_23 - .L_22)
.L_22:
        /*0080*/ 	.word	0x00000000
        /*0084*/ 	.short	0x0007
        /*0086*/ 	.short	0x0028
        /*0088*/ 	.byte	0x00, 0xf0, 0x11, 0x00


	//----- nvinfo : EIATTR_KPARAM_INFO
	.align		4
.L_23:
        /*008c*/ 	.byte	0x04, 0x17
        /*008e*/ 	.short	(.L_25 - .L_24)
.L_24:
        /*0090*/ 	.word	0x00000000
        /*0094*/ 	.short	0x0006
        /*0096*/ 	.short	0x0024
        /*0098*/ 	.byte	0x00, 0xf0, 0x11, 0x00


	//----- nvinfo : EIATTR_KPARAM_INFO
	.align		4
.L_25:
        /*009c*/ 	.byte	0x04, 0x17
        /*009e*/ 	.short	(.L_27 - .L_26)
.L_26:
        /*00a0*/ 	.word	0x00000000
        /*00a4*/ 	.short	0x0005
        /*00a6*/ 	.short	0x0020
        /*00a8*/ 	.byte	0x00, 0xf0, 0x11, 0x00


	//----- nvinfo : EIATTR_KPARAM_INFO
	.align		4
.L_27:
        /*00ac*/ 	.byte	0x04, 0x17
        /*00ae*/ 	.short	(.L_29 - .L_28)
.L_28:
        /*00b0*/ 	.word	0x00000000
        /*00b4*/ 	.short	0x0004
        /*00b6*/ 	.short	0x001c
        /*00b8*/ 	.byte	0x00, 0xf0, 0x11, 0x00


	//----- nvinfo : EIATTR_KPARAM_INFO
	.align		4
.L_29:
        /*00bc*/ 	.byte	0x04, 0x17
        /*00be*/ 	.short	(.L_31 - .L_30)
.L_30:
        /*00c0*/ 	.word	0x00000000
        /*00c4*/ 	.short	0x0003
        /*00c6*/ 	.short	0x0018
        /*00c8*/ 	.byte	0x00, 0xf0, 0x11, 0x00


	//----- nvinfo : EIATTR_KPARAM_INFO
	.align		4
.L_31:
        /*00cc*/ 	.byte	0x04, 0x17
        /*00ce*/ 	.short	(.L_33 - .L_32)
.L_32:
        /*00d0*/ 	.word	0x00000000
        /*00d4*/ 	.short	0x0002
        /*00d6*/ 	.short	0x0010
        /*00d8*/ 	.byte	0x00, 0xf4, 0x21, 0x00


	//----- nvinfo : EIATTR_KPARAM_INFO
	.align		4
.L_33:
        /*00dc*/ 	.byte	0x04, 0x17
        /*00de*/ 	.short	(.L_35 - .L_34)
.L_34:
        /*00e0*/ 	.word	0x00000000
        /*00e4*/ 	.short	0x0001
        /*00e6*/ 	.short	0x0008
        /*00e8*/ 	.byte	0x00, 0xf4, 0x21, 0x00


	//----- nvinfo : EIATTR_KPARAM_INFO
	.align		4
.L_35:
        /*00ec*/ 	.byte	0x04, 0x17
        /*00ee*/ 	.short	(.L_37 - .L_36)
.L_36:
        /*00f0*/ 	.word	0x00000000
        /*00f4*/ 	.short	0x0000
        /*00f6*/ 	.short	0x0000
        /*00f8*/ 	.byte	0x00, 0xf4, 0x21, 0x00


	//----- nvinfo : EIATTR_MAXREG_COUNT
	.align		4
.L_37:
        /*00fc*/ 	.byte	0x03, 0x1b
        /*00fe*/ 	.short	0x00ff


	//----- nvinfo : EIATTR_NUM_BARRIERS
	.align		4
        /*0100*/ 	.byte	0x02, 0x4c
        /*0102*/ 	.byte	0x01
	.zero		1


	//----- nvinfo : EIATTR_ANNOTATIONS
	.align		4
        /*0104*/ 	.byte	0x04, 0x55
        /*0106*/ 	.short	(.L_39 - .L_38)


	//   ....[0]....
.L_38:
        /*0108*/ 	.word	0x00000001
        /*010c*/ 	.byte	0xc0, 0x05, 0x00, 0x00, 0x01, 0x00, 0x00, 0x00, 0x50, 0x06, 0x00, 0x00, 0x01, 0x00, 0x00, 0x00
        /* <DEDUP_REMOVED lines=3137> */
        /*c52c*/ 	.byte	0x70, 0x57, 0x04, 0x00, 0x01, 0x00, 0x00, 0x00, 0x90, 0x57, 0x04, 0x00


	//----- nvinfo : EIATTR_MERCURY_ISA_VERSION
	.align		4
.L_39:
        /*c538*/ 	.byte	0x03, 0x5f
        /*c53a*/ 	.short	0x0000


	//----- nvinfo : EIATTR_EXIT_INSTR_OFFSETS
	.align		4
        /*c53c*/ 	.byte	0x04, 0x1c
        /*c53e*/ 	.short	(.L_41 - .L_40)


	//   ....[0]....
.L_40:
        /*c540*/ 	.word	0x00045fc0


	//   ....[1]....
        /*c544*/ 	.word	0x00045fe0


	//----- nvinfo : EIATTR_REQNTID
	.align		4
.L_41:
        /*c548*/ 	.byte	0x04, 0x10
        /*c54a*/ 	.short	(.L_43 - .L_42)
.L_42:
        /*c54c*/ 	.word	0x00000040
        /*c550*/ 	.word	0x00000001
        /*c554*/ 	.word	0x00000001
.L_43:


//--------------------- .nv.callgraph             --------------------------
	.section	.nv.callgraph,"",@"SHT_CUDA_CALLGRAPH"
	.align	4
	.sectionentsize	8
	.align		4
        /*0000*/ 	.word	0x00000000
	.align		4
        /*0004*/ 	.word	0xffffffff
	.align		4
        /*0008*/ 	.word	0x00000000
	.align		4
        /*000c*/ 	.word	0xfffffffe
	.align		4
        /*0010*/ 	.word	0x00000000
	.align		4
        /*0014*/ 	.word	0xfffffffd
	.align		4
        /*0018*/ 	.word	0x00000000
	.align		4
        /*001c*/ 	.word	0xfffffffc


//--------------------- .nv.rel.action            --------------------------
	.section	.nv.rel.action,"",@"SHT_CUDA_RELOCINFO"
	.align	8
	.sectionentsize	8
        /*0000*/ 	.byte	0x73, 0x00, 0x00, 0x00, 0x00, 0x00, 0x00, 0x00, 0x00, 0x00, 0x00, 0x11, 0x25, 0x00, 0x05, 0x36


//--------------------- .nv.constant0.matmul_kernel --------------------------
	.section	.nv.constant0.matmul_kernel,"a",@progbits
	.sectionflags	@""
	.align	4
.nv.constant0.matmul_kernel:
	.zero		432


//--------------------- .text.matmul_kernel       --------------------------
	.section	.text.matmul_kernel,"ax",@progbits
	.sectioninfo	@"SHI_REGISTERS=255"
	.align	128
        .global         matmul_kernel
        .type           matmul_kernel,@function
        .size           matmul_kernel,(.L_x_3 - matmul_kernel)
        .other          matmul_kernel,@"STO_CUDA_ENTRY STV_DEFAULT"
matmul_kernel:
.text.matmul_kernel:
[----:B------:R-:W-:Y:S02]  /*0000*/  IMAD.MOV.U32 R1, RZ, RZ, c[0x0][0x28] ;  /* 0x00000a00ff017624 */ /* 0x000fe400078e00ff */
[----:B------:R-:W-:Y:S01]  /*0010*/  IMAD.MOV.U32 R0, RZ, RZ, c[0x0][0x17c] ;  /* 0x00005f00ff007624 */ /* 0x000fe200078e00ff */
[----:B------:R-:W1:Y:S01]  /*0020*/  S2R R5, SR_CTAID.X ;  /* 0x0000000000057919 */ /* 0x000e620000002500 */
[----:B------:R-:W-:Y:S02]  /*0030*/  IABS R246, c[0x0][0x17c] ;  /* 0x00005f0000f67a13 */ /* 0x000fe40000000000 */
[----:B------:R-:W-:Y:S01]  /*0040*/  IADD3 R1, R1, -0x1588, RZ ;  /* 0xffffea7801017810 */ /* 0x000fe20007ffe0ff */
[----:B------:R-:W2:Y:S01]  /*0050*/  S2R R12, SR_TID.X ;  /* 0x00000000000c7919 */ /* 0x000ea20000002100 */
[----:B------:R-:W-:-:S04]  /*0060*/  IADD3 R0, R0, 0x1ff, RZ ;  /* 0x000001ff00007810 */ /* 0x000fc80007ffe0ff */
[----:B------:R-:W-:-:S04]  /*0070*/  SHF.R.S32.HI R3, RZ, 0x1f, R0 ;  /* 0x0000001fff037819 */ /* 0x000fc80000011400 */
[----:B------:R-:W-:-:S04]  /*0080*/  LEA.HI R3, R3, R0, RZ, 0x9 ;  /* 0x0000000003037211 */ /* 0x000fc800078f48ff */
[----:B------:R-:W-:-:S05]  /*0090*/  SHF.R.S32.HI R3, RZ, 0x9, R3 ;  /* 0x00000009ff037819 */ /* 0x000fca0000011403 */
[----:B------:R-:W-:Y:S01]  /*00a0*/  IMAD.SHL.U32 R4, R3, 0x8, RZ ;  /* 0x0000000803047824 */ /* 0x000fe200078e00ff */
[----:B-1----:R-:W-:-:S04]  /*00b0*/  IABS R8, R5 ;  /* 0x0000000500087213 */ /* 0x002fc80000000000 */
[-C--:B------:R-:W-:Y:S02]  /*00c0*/  IABS R7, R4.reuse ;  /* 0x0000000400077213 */ /* 0x080fe40000000000 */
[----:B------:R-:W-:Y:S02]  /*00d0*/  IABS R10, R4 ;  /* 0x00000004000a7213 */ /* 0x000fe40000000000 */
[----:B------:R-:W1:Y:S01]  /*00e0*/  I2F.RP R0, R7 ;  /* 0x0000000700007306 */ /* 0x000e620000209400 */
[----:B--2---:R-:W-:-:S07]  /*00f0*/  LOP3.LUT R14, R12, 0x3f, RZ, 0xc0, !PT ;  /* 0x0000003f0c0e7812 */ /* 0x004fce00078ec0ff */
[----:B-1----:R-:W1:Y:S02]  /*0100*/  MUFU.RCP R0, R0 ;  /* 0x0000000000007308 */ /* 0x002e640000001000 */
[----:B-1----:R-:W-:Y:S01]  /*0110*/  IADD3 R2, R0, 0xffffffe, RZ ;  /* 0x0ffffffe00027810 */ /* 0x002fe20007ffe0ff */
[----:B------:R-:W-:-:S05]  /*0120*/  IMAD.MOV R0, RZ, RZ, -R10 ;  /* 0x000000ffff007224 */ /* 0x000fca00078e0a0a */
[----:B------:R1:W2:Y:S02]  /*0130*/  F2I.FTZ.U32.TRUNC.NTZ R3, R2 ;  /* 0x0000000200037305 */ /* 0x0002a4000021f000 */
[----:B-1----:R-:W-:Y:S02]  /*0140*/  IMAD.MOV.U32 R2, RZ, RZ, RZ ;  /* 0x000000ffff027224 */ /* 0x002fe400078e00ff */
[----:B--2---:R-:W-:-:S04]  /*0150*/  IMAD.MOV R6, RZ, RZ, -R3 ;  /* 0x000000ffff067224 */ /* 0x004fc800078e0a03 */
[----:B------:R-:W-:Y:S02]  /*0160*/  IMAD R9, R6, R7, RZ ;  /* 0x0000000706097224 */ /* 0x000fe400078e02ff */
[----:B------:R-:W-:Y:S02]  /*0170*/  IMAD.MOV.U32 R6, RZ, RZ, R8 ;  /* 0x000000ffff067224 */ /* 0x000fe400078e0008 */
[----:B------:R-:W-:-:S06]  /*0180*/  IMAD.HI.U32 R3, R3, R9, R2 ;  /* 0x0000000903037227 */ /* 0x000fcc00078e0002 */
[----:B------:R-:W-:-:S04]  /*0190*/  IMAD.HI.U32 R3, R3, R6, RZ ;  /* 0x0000000603037227 */ /* 0x000fc800078e00ff */
[----:B------:R-:W-:-:S05]  /*01a0*/  IMAD R0, R3, R0, R6 ;  /* 0x0000000003007224 */ /* 0x000fca00078e0206 */
[----:B------:R-:W-:-:S13]  /*01b0*/  ISETP.GT.U32.AND P1, PT, R7, R0, PT ;  /* 0x000000000700720c */ /* 0x000fda0003f24070 */
[----:B------:R-:W-:Y:S01]  /*01c0*/  @!P1 IMAD.IADD R0, R0, 0x1, -R7 ;  /* 0x0000000100009824 */ /* 0x000fe200078e0a07 */
[----:B------:R-:W-:Y:S02]  /*01d0*/  @!P1 IADD3 R3, R3, 0x1, RZ ;  /* 0x0000000103039810 */ /* 0x000fe40007ffe0ff */
[----:B------:R-:W-:Y:S02]  /*01e0*/  ISETP.NE.AND P1, PT, R4, RZ, PT ;  /* 0x000000ff0400720c */ /* 0x000fe40003f25270 */
[----:B------:R-:W-:Y:S02]  /*01f0*/  ISETP.GE.U32.AND P0, PT, R0, R7, PT ;  /* 0x000000070000720c */ /* 0x000fe40003f06070 */
[----:B------:R-:W-:-:S04]  /*0200*/  LOP3.LUT R0, R5, R4, RZ, 0x3c, !PT ;  /* 0x0000000405007212 */ /* 0x000fc800078e3cff */
[----:B------:R-:W-:Y:S01]  /*0210*/  ISETP.GE.AND P2, PT, R0, RZ, PT ;  /* 0x000000ff0000720c */ /* 0x000fe20003f46270 */
[----:B------:R-:W-:-:S05]  /*0220*/  IMAD.MOV.U32 R0, RZ, RZ, c[0x0][0x178] ;  /* 0x00005e00ff007624 */ /* 0x000fca00078e00ff */
[----:B------:R-:W-:Y:S02]  /*0230*/  IADD3 R0, R0, 0x3f, RZ ;  /* 0x0000003f00007810 */ /* 0x000fe40007ffe0ff */
[----:B------:R-:W-:-:S05]  /*0240*/  @P0 IADD3 R3, R3, 0x1, RZ ;  /* 0x0000000103030810 */ /* 0x000fca0007ffe0ff */
[----:B------:R-:W-:Y:S01]  /*0250*/  IMAD.MOV.U32 R2, RZ, RZ, R3 ;  /* 0x000000ffff027224 */ /* 0x000fe200078e0003 */
[----:B------:R-:W-:-:S03]  /*0260*/  SHF.R.S32.HI R3, RZ, 0x1f, R0 ;  /* 0x0000001fff037819 */ /* 0x000fc60000011400 */
[----:B------:R-:W-:Y:S01]  /*0270*/  @!P2 IMAD.MOV R2, RZ, RZ, -R2 ;  /* 0x000000ffff02a224 */ /* 0x000fe200078e0a02 */
[----:B------:R-:W-:Y:S02]  /*0280*/  @!P1 LOP3.LUT R2, RZ, R4, RZ, 0x33, !PT ;  /* 0x00000004ff029212 */ /* 0x000fe400078e33ff */
[----:B------:R-:W-:-:S03]  /*0290*/  LEA.HI R3, R3, R0, RZ, 0x6 ;  /* 0x0000000003037211 */ /* 0x000fc600078f30ff */
[----:B------:R-:W-:Y:S02]  /*02a0*/  IMAD.SHL.U32 R8, R2, 0x8, RZ ;  /* 0x0000000802087824 */ /* 0x000fe400078e00ff */
[----:B------:R-:W-:-:S03]  /*02b0*/  IMAD.MOV R2, RZ, RZ, -R2 ;  /* 0x000000ffff027224 */ /* 0x000fc600078e0a02 */
[----:B------:R-:W-:Y:S01]  /*02c0*/  LEA.HI.SX32 R3, R3, -R8, 0x1a ;  /* 0x8000000803037211 */ /* 0x000fe200078fd2ff */
[----:B------:R-:W-:-:S03]  /*02d0*/  IMAD R10, R4, R2, R5 ;  /* 0x00000002040a7224 */ /* 0x000fc600078e0205 */
[----:B------:R-:W-:Y:S02]  /*02e0*/  IMNMX R11, R3, 0x8, PT ;  /* 0x00000008030b7817 */ /* 0x000fe40003800200 */
[----:B------:R-:W-:Y:S02]  /*02f0*/  IABS R9, R10 ;  /* 0x0000000a00097213 */ /* 0x000fe40000000000 */
[-C--:B------:R-:W-:Y:S02]  /*0300*/  IABS R7, R11.reuse ;  /* 0x0000000b00077213 */ /* 0x080fe40000000000 */
[----:B------:R-:W-:Y:S02]  /*0310*/  IABS R4, R11 ;  /* 0x0000000b00047213 */ /* 0x000fe40000000000 */
[----:B------:R-:W1:Y:S08]  /*0320*/  I2F.RP R0, R7 ;  /* 0x0000000700007306 */ /* 0x000e700000209400 */
[----:B-1----:R-:W1:Y:S02]  /*0330*/  MUFU.RCP R0, R0 ;  /* 0x0000000000007308 */ /* 0x002e640000001000 */
[----:B-1----:R-:W-:Y:S01]  /*0340*/  IADD3 R3, R0, 0xffffffe, RZ ;  /* 0x0ffffffe00037810 */ /* 0x002fe20007ffe0ff */
[----:B------:R-:W-:-:S05]  /*0350*/  IMAD.MOV R0, RZ, RZ, -R4 ;  /* 0x000000ffff007224 */ /* 0x000fca00078e0a04 */
[----:B------:R-:W1:Y:S08]  /*0360*/  I2F.RP R4, R246 ;  /* 0x000000f600047306 */ /* 0x000e700000209400 */
[----:B------:R-:W2:Y:S08]  /*0370*/  F2I.FTZ.U32.TRUNC.NTZ R3, R3 ;  /* 0x0000000300037305 */ /* 0x000eb0000021f000 */
[----:B-1----:R-:W1:Y:S01]  /*0380*/  MUFU.RCP R4, R4 ;  /* 0x0000000400047308 */ /* 0x002e620000001000 */
[----:B--2---:R-:W-:-:S04]  /*0390*/  IMAD.MOV R6, RZ, RZ, -R3 ;  /* 0x000000ffff067224 */ /* 0x004fc800078e0a03 */
[----:B------:R-:W-:Y:S01]  /*03a0*/  IMAD.MOV.U32 R2, RZ, RZ, R6 ;  /* 0x000000ffff027224 */ /* 0x000fe200078e0006 */
[----:B------:R-:W-:-:S03]  /*03b0*/  IABS R6, c[0x0][0x178] ;  /* 0x00005e0000067a13 */ /* 0x000fc60000000000 */
[----:B------:R-:W-:Y:S01]  /*03c0*/  IMAD R5, R2, R7, RZ ;  /* 0x0000000702057224 */ /* 0x000fe200078e02ff */
[----:B-1----:R-:W-:Y:S01]  /*03d0*/  IADD3 R248, R4, 0xffffffe, RZ ;  /* 0x0ffffffe04f87810 */ /* 0x002fe20007ffe0ff */
[----:B------:R-:W-:-:S03]  /*03e0*/  IMAD.MOV.U32 R2, RZ, RZ, RZ ;  /* 0x000000ffff027224 */ /* 0x000fc600078e00ff */
[----:B------:R1:W2:Y:S01]  /*03f0*/  F2I.FTZ.U32.TRUNC.NTZ R249, R248 ;  /* 0x000000f800f97305 */ /* 0x0002a2000021f000 */
[----:B------:R-:W-:Y:S01]  /*0400*/  IMAD.HI.U32 R2, R3, R5, R2 ;  /* 0x0000000503027227 */ /* 0x000fe200078e0002 */
[----:B------:R-:W-:-:S04]  /*0410*/  SHF.R.U32.HI R5, RZ, 0x5, R12 ;  /* 0x00000005ff057819 */ /* 0x000fc8000001160c */
[----:B------:R-:W-:Y:S01]  /*0420*/  SGXT.U32 R5, R5, 0x1 ;  /* 0x000000010505781a */ /* 0x000fe20000000000 */
[----:B------:R-:W-:Y:S01]  /*0430*/  IMAD.HI.U32 R2, R2, R9, RZ ;  /* 0x0000000902027227 */ /* 0x000fe200078e00ff */
[----:B------:R-:W3:Y:S03]  /*0440*/  I2F.RP R3, R6 ;  /* 0x0000000600037306 */ /* 0x000ee60000209400 */
[----:B------:R-:W-:Y:S02]  /*0450*/  IMAD R0, R2, R0, R9 ;  /* 0x0000000002007224 */ /* 0x000fe400078e0209 */
[----:B-1----:R-:W-:-:S03]  /*0460*/  IMAD.MOV.U32 R248, RZ, RZ, RZ ;  /* 0x000000fffff87224 */ /* 0x002fc600078e00ff */
[----:B------:R-:W-:Y:S01]  /*0470*/  ISETP.GT.U32.AND P1, PT, R7, R0, PT ;  /* 0x000000000700720c */ /* 0x000fe20003f24070 */
[----:B--2---:R-:W-:Y:S01]  /*0480*/  IMAD.MOV R9, RZ, RZ, -R249 ;  /* 0x000000ffff097224 */ /* 0x004fe200078e0af9 */
[----:B---3--:R-:W1:Y:S11]  /*0490*/  MUFU.RCP R3, R3 ;  /* 0x0000000300037308 */ /* 0x008e760000001000 */
[----:B------:R-:W-:Y:S01]  /*04a0*/  @!P1 IMAD.IADD R0, R0, 0x1, -R7 ;  /* 0x0000000100009824 */ /* 0x000fe200078e0a07 */
[----:B------:R-:W-:-:S02]  /*04b0*/  @!P1 IADD3 R2, R2, 0x1, RZ ;  /* 0x0000000102029810 */ /* 0x000fc40007ffe0ff */
[----:B------:R-:W-:Y:S02]  /*04c0*/  ISETP.NE.AND P1, PT, R11, RZ, PT ;  /* 0x000000ff0b00720c */ /* 0x000fe40003f25270 */
[----:B------:R-:W-:Y:S02]  /*04d0*/  ISETP.GE.U32.AND P0, PT, R0, R7, PT ;  /* 0x000000070000720c */ /* 0x000fe40003f06070 */
[----:B------:R-:W-:-:S04]  /*04e0*/  LOP3.LUT R0, R10, R11, RZ, 0x3c, !PT ;  /* 0x0000000b0a007212 */ /* 0x000fc800078e3cff */
[----:B------:R-:W-:Y:S02]  /*04f0*/  ISETP.GE.AND P2, PT, R0, RZ, PT ;  /* 0x000000ff0000720c */ /* 0x000fe40003f46270 */
[----:B-1----:R-:W-:-:S04]  /*0500*/  IADD3 R4, R3, 0xffffffe, RZ ;  /* 0x0ffffffe03047810 */ /* 0x002fc80007ffe0ff */
[----:B------:R-:W1:Y:S01]  /*0510*/  F2I.FTZ.U32.TRUNC.NTZ R3, R4 ;  /* 0x0000000400037305 */ /* 0x000e62000021f000 */
[----:B------:R-:W-:-:S05]  /*0520*/  @P0 IADD3 R2, R2, 0x1, RZ ;  /* 0x0000000102020810 */ /* 0x000fca0007ffe0ff */
[----:B------:R-:W-:-:S04]  /*0530*/  IMAD.MOV.U32 R0, RZ, RZ, R2 ;  /* 0x000000ffff007224 */ /* 0x000fc800078e0002 */
[----:B------:R-:W-:Y:S01]  /*0540*/  @!P2 IMAD.MOV R0, RZ, RZ, -R0 ;  /* 0x000000ffff00a224 */ /* 0x000fe200078e0a00 */
[----:B------:R-:W-:-:S05]  /*0550*/  @!P1 LOP3.LUT R0, RZ, R11, RZ, 0x33, !PT ;  /* 0x0000000bff009212 */ /* 0x000fca00078e33ff */
[----:B------:R-:W-:Y:S02]  /*0560*/  IMAD.MOV R2, RZ, RZ, -R0 ;  /* 0x000000ffff027224 */ /* 0x000fe400078e0a00 */
[----:B------:R-:W-:Y:S02]  /*0570*/  IMAD.SHL.U32 R0, R0, 0x200, RZ ;  /* 0x0000020000007824 */ /* 0x000fe400078e00ff */
[----:B------:R-:W-:Y:S02]  /*0580*/  IMAD R2, R11, R2, R10 ;  /* 0x000000020b027224 */ /* 0x000fe400078e020a */
[----:B-1----:R-:W-:Y:S01]  /*0590*/  IMAD.MOV R7, RZ, RZ, -R3 ;  /* 0x000000ffff077224 */ /* 0x002fe200078e0a03 */
[----:B------:R-:W-:Y:S01]  /*05a0*/  LOP3.LUT R250, R0, R5, RZ, 0xfc, !PT ;  /* 0x0000000500fa7212 */ /* 0x000fe200078efcff */
[----:B------:R-:W-:Y:S01]  /*05b0*/  IMAD.IADD R2, R8, 0x1, R2 ;  /* 0x0000000108027824 */ /* 0x000fe200078e0202 */
[----:B------:R-:W-:Y:S01]  /*05c0*/  STL [R1+0x1170], R0 ;  /* 0x0011700001007387 */ /* 0x000fe20000100800 */
[----:B------:R-:W-:Y:S01]  /*05d0*/  IMAD R5, R9, R246, RZ ;  /* 0x000000f609057224 */ /* 0x000fe200078e02ff */
[----:B------:R-:W-:Y:S01]  /*05e0*/  IABS R4, R250 ;  /* 0x000000fa00047213 */ /* 0x000fe20000000000 */
[----:B------:R-:W-:Y:S01]  /*05f0*/  IMAD R8, R2, 0x40, R14 ;  /* 0x0000004002087824 */ /* 0x000fe200078e020e */
[C---:B------:R-:W-:Y:S01]  /*0600*/  LOP3.LUT R13, R250.reuse, 0x1fe, RZ, 0xfc, !PT ;  /* 0x000001fefa0d7812 */ /* 0x040fe200078efcff */
[----:B------:R-:W-:Y:S01]  /*0610*/  IMAD.HI.U32 R248, R249, R5, R248 ;  /* 0x00000005f9f87227 */ /* 0x000fe200078e00f8 */
[----:B------:R-:W-:-:S02]  /*0620*/  LOP3.LUT R10, R250, 0x4, RZ, 0xfc, !PT ;  /* 0x00000004fa0a7812 */ /* 0x000fc400078efcff */
[----:B------:R-:W-:Y:S01]  /*0630*/  IABS R249, R13 ;  /* 0x0000000d00f97213 */ /* 0x000fe20000000000 */
[----:B------:R-:W-:Y:S01]  /*0640*/  IMAD R5, R7, R6, RZ ;  /* 0x0000000607057224 */ /* 0x000fe200078e02ff */
[----:B------:R1:W-:Y:S01]  /*0650*/  STL [R1+0x115c], R8 ;  /* 0x00115c0801007387 */ /* 0x0003e20000100800 */
[----:B------:R-:W-:Y:S01]  /*0660*/  IMAD.MOV.U32 R7, RZ, RZ, R4 ;  /* 0x000000ffff077224 */ /* 0x000fe200078e0004 */
[----:B------:R-:W-:Y:S01]  /*0670*/  IABS R4, R8 ;  /* 0x0000000800047213 */ /* 0x000fe20000000000 */
[----:B------:R-:W-:Y:S01]  /*0680*/  IMAD.MOV.U32 R2, RZ, RZ, RZ ;  /* 0x000000ffff027224 */ /* 0x000fe200078e00ff */
[----:B------:R-:W-:Y:S02]  /*0690*/  IABS R9, R10 ;  /* 0x0000000a00097213 */ /* 0x000fe40000000000 */
[----:B------:R-:W-:Y:S01]  /*06a0*/  ISETP.GE.AND P4, PT, R13, RZ, PT ;  /* 0x000000ff0d00720c */ /* 0x000fe20003f86270 */
[----:B------:R-:W-:Y:S01]  /*06b0*/  IMAD.HI.U32 R2, R3, R5, R2 ;  /* 0x0000000503027227 */ /* 0x000fe200078e0002 */
[----:B------:R-:W-:-:S02]  /*06c0*/  ISETP.GE.AND P3, PT, R10, RZ, PT ;  /* 0x000000ff0a00720c */ /* 0x000fc40003f66270 */
[C---:B-1----:R-:W-:Y:S01]  /*06d0*/  LOP3.LUT R8, R250.reuse, 0x2, RZ, 0xfc, !PT ;  /* 0x00000002fa087812 */ /* 0x042fe200078efcff */
[----:B------:R-:W-:Y:S01]  /*06e0*/  IMAD.MOV.U32 R5, RZ, RZ, R4 ;  /* 0x000000ffff057224 */ /* 0x000fe200078e0004 */
[----:B------:R-:W-:Y:S01]  /*06f0*/  LOP3.LUT R10, R250, 0x10, RZ, 0xfc, !PT ;  /* 0x00000010fa0a7812 */ /* 0x000fe200078efcff */
[----:B------:R-:W-:Y:S01]  /*0700*/  IMAD.HI.U32 R4, R248, R249, RZ ;  /* 0x000000f9f8047227 */ /* 0x000fe200078e00ff */
[C---:B------:R-:W-:Y:S02]  /*0710*/  LOP3.LUT R14, R250.reuse, 0x14, RZ, 0xfc, !PT ;  /* 0x00000014fa0e7812 */ /* 0x040fe400078efcff */
[----:B------:R-:W-:Y:S01]  /*0720*/  LOP3.LUT R16, R250, 0x18, RZ, 0xfc, !PT ;  /* 0x00000018fa107812 */ /* 0x000fe200078efcff */
[----:B------:R-:W-:Y:S01]  /*0730*/  IMAD.HI.U32 R3, R248, R7, RZ ;  /* 0x00000007f8037227 */ /* 0x000fe200078e00ff */
[----:B------:R-:W-:Y:S02]  /*0740*/  IABS R19, R14 ;  /* 0x0000000e00137213 */ /* 0x000fe40000000000 */
[----:B------:R-:W-:Y:S01]  /*0750*/  LOP3.LUT R18, R250, 0x1a, RZ, 0xfc, !PT ;  /* 0x0000001afa127812 */ /* 0x000fe200078efcff */
[----:B------:R-:W-:Y:S01]  /*0760*/  IMAD.HI.U32 R2, R2, R5, RZ ;  /* 0x0000000502027227 */ /* 0x000fe200078e00ff */
[----:B------:R-:W-:-:S02]  /*0770*/  LOP3.LUT R22, R250, 0x2c, RZ, 0xfc, !PT ;  /* 0x0000002cfa167812 */ /* 0x000fc400078efcff */
[C---:B------:R-:W-:Y:S01]  /*0780*/  LOP3.LUT R24, R250.reuse, 0x30, RZ, 0xfc, !PT ;  /* 0x00000030fa187812 */ /* 0x040fe200078efcff */
[----:B------:R-:W-:Y:S01]  /*0790*/  IMAD.MOV R4, RZ, RZ, -R4 ;  /* 0x000000ffff047224 */ /* 0x000fe200078e0a04 */
[----:B------:R-:W-:Y:S01]  /*07a0*/  IABS R21, R22 ;  /* 0x0000001600157213 */ /* 0x000fe20000000000 */
[----:B------:R-:W-:Y:S01]  /*07b0*/  IMAD.MOV R3, RZ, RZ, -R3 ;  /* 0x000000ffff037224 */ /* 0x000fe200078e0a03 */
[C---:B------:R-:W-:Y:S01]  /*07c0*/  LOP3.LUT R26, R250.reuse, 0x32, RZ, 0xfc, !PT ;  /* 0x00000032fa1a7812 */ /* 0x040fe200078efcff */
[----:B------:R-:W-:Y:S01]  /*07d0*/  IMAD.MOV R2, RZ, RZ, -R2 ;  /* 0x000000ffff027224 */ /* 0x000fe200078e0a02 */
[----:B------:R-:W-:Y:S01]  /*07e0*/  LOP3.LUT R28, R250, 0x36, RZ, 0xfc, !PT ;  /* 0x00000036fa1c7812 */ /* 0x000fe200078efcff */
[C---:B------:R-:W-:Y:S01]  /*07f0*/  IMAD R249, R246.reuse, R4, R249 ;  /* 0x00000004f6f97224 */ /* 0x040fe200078e02f9 */
[----:B------:R-:W-:Y:S01]  /*0800*/  SHF.R.S32.HI R4, RZ, 0x5, R12 ;  /* 0x00000005ff047819 */ /* 0x000fe2000001140c */
[----:B------:R-:W-:Y:S01]  /*0810*/  IMAD R3, R246, R3, R7 ;  /* 0x00000003f6037224 */ /* 0x000fe200078e0207 */
[----:B------:R-:W-:Y:S01]  /*0820*/  LOP3.LUT R7, R12, 0x1f, RZ, 0xc0, !PT ;  /* 0x0000001f0c077812 */ /* 0x000fe200078ec0ff */
[----:B------:R-:W-:Y:S01]  /*0830*/  IMAD R0, R6, R2, R5 ;  /* 0x0000000206007224 */ /* 0x000fe200078e0205 */
[----:B------:R-:W-:-:S02]  /*0840*/  ISETP.GT.U32.AND P2, PT, R246, R249, PT ;  /* 0x000000f9f600720c */ /* 0x000fc40003f44070 */
[----:B------:R-:W-:Y:S01]  /*0850*/  SGXT R2, R4, 0x1 ;  /* 0x000000010402781a */ /* 0x000fe20000000200 */
[----:B------:R-:W-:Y:S01]  /*0860*/  IMAD.SHL.U32 R5, R7, 0x4, RZ ;  /* 0x0000000407057824 */ /* 0x000fe200078e00ff */
[----:B------:R-:W-:Y:S02]  /*0870*/  ISETP.GT.U32.AND P0, PT, R6, R0, PT ;  /* 0x000000000600720c */ /* 0x000fe40003f04070 */
[----:B------:R-:W-:Y:S02]  /*0880*/  ISETP.GT.U32.AND P1, PT, R246, R3, PT ;  /* 0x00000003f600720c */ /* 0x000fe40003f24070 */
[----:B------:R-:W-:Y:S02]  /*0890*/  LOP3.LUT R2, R5, 0x90, R2, 0x78, !PT ;  /* 0x0000009005027812 */ /* 0x000fe400078e7802 */
[----:B------:R-:W-:Y:S02]  /*08a0*/  IABS R7, R8 ;  /* 0x0000000800077213 */ /* 0x000fe40000000000 */
[----:B------:R-:W-:Y:S01]  /*08b0*/  LOP3.LUT R12, R250, 0x6, RZ, 0xfc, !PT ;  /* 0x00000006fa0c7812 */ /* 0x000fe200078efcff */
[----:B------:R1:W-:Y:S01]  /*08c0*/  STL [R1+0x7ec], R2 ;  /* 0x0007ec0201007387 */ /* 0x0003e20000100800 */
[----:B------:R-:W-:Y:S01]  /*08d0*/  @!P2 IMAD.IADD R249, R249, 0x1, -R246 ;  /* 0x00000001f9f9a824 */ /* 0x000fe200078e0af6 */
[----:B------:R-:W-:-:S02]  /*08e0*/  IABS R23, R26 ;  /* 0x0000001a00177213 */ /* 0x000fc40000000000 */
[----:B------:R-:W-:Y:S01]  /*08f0*/  @!P0 IMAD.IADD R0, R0, 0x1, -R6 ;  /* 0x0000000100008824 */ /* 0x000fe200078e0a06 */
[----:B------:R-:W-:Y:S01]  /*0900*/  IABS R11, R12 ;  /* 0x0000000c000b7213 */ /* 0x000fe20000000000 */
[----:B------:R-:W-:Y:S01]  /*0910*/  @!P1 IMAD.IADD R3, R3, 0x1, -R246 ;  /* 0x0000000103039824 */ /* 0x000fe200078e0af6 */
[----:B------:R-:W-:Y:S02]  /*0920*/  ISETP.GT.U32.AND P6, PT, R246, R249, PT ;  /* 0x000000f9f600720c */ /* 0x000fe40003fc4070 */
[----:B------:R-:W-:Y:S01]  /*0930*/  ISETP.GT.U32.AND P5, PT, R6, R0, PT ;  /* 0x000000000600720c */ /* 0x000fe20003fa4070 */
[----:B-1----:R-:W-:Y:S01]  /*0940*/  IMAD.HI.U32 R2, R248, R7, RZ ;  /* 0x00000007f8027227 */ /* 0x002fe200078e00ff */
[----:B------:R-:W-:Y:S02]  /*0950*/  ISETP.GT.U32.AND P1, PT, R246, R3, PT ;  /* 0x00000003f600720c */ /* 0x000fe40003f24070 */
[----:B------:R-:W-:Y:S01]  /*0960*/  ISETP.GE.AND P0, PT, R8, RZ, PT ;  /* 0x000000ff0800720c */ /* 0x000fe20003f06270 */
[----:B------:R-:W-:Y:S01]  /*0970*/  IMAD.MOV R5, RZ, RZ, -R2 ;  /* 0x000000ffff057224 */ /* 0x000fe200078e0a02 */
[----:B------:R-:W-:Y:S01]  /*0980*/  LOP3.LUT R8, R250, 0xc, RZ, 0xfc, !PT ;  /* 0x0000000cfa087812 */ /* 0x000fe200078efcff */
[----:B------:R-:W-:Y:S01]  /*0990*/  IMAD.HI.U32 R2, R248, R9, RZ ;  /* 0x00000009f8027227 */ /* 0x000fe200078e00ff */
[----:B------:R-:W-:-:S02]  /*09a0*/  IABS R25, R28 ;  /* 0x0000001c00197213 */ /* 0x000fc40000000000 */
[----:B------:R-:W-:Y:S01]  /*09b0*/  IABS R15, R8 ;  /* 0x00000008000f7213 */ /* 0x000fe20000000000 */
[----:B------:R-:W-:Y:S01]  /*09c0*/  IMAD R5, R246, R5, R7 ;  /* 0x00000005f6057224 */ /* 0x000fe200078e0207 */
[----:B------:R-:W-:Y:S01]  /*09d0*/  LOP3.LUT R27, R250, 0x34, RZ, 0xfc, !PT ;  /* 0x00000034fa1b7812 */ /* 0x000fe200078efcff */
[----:B------:R-:W-:Y:S01]  /*09e0*/  IMAD.HI.U32 R4, R248, R11, RZ ;  /* 0x0000000bf8047227 */ /* 0x000fe200078e00ff */
[----:B------:R-:W-:Y:S02]  /*09f0*/  LOP3.LUT R30, R250, 0x3a, RZ, 0xfc, !PT ;  /* 0x0000003afa1e7812 */ /* 0x000fe400078efcff */
[----:B------:R-:W-:Y:S01]  /*0a00*/  ISETP.GT.U32.AND P2, PT, R246, R5, PT ;  /* 0x00000005f600720c */ /* 0x000fe20003f44070 */
[----:B------:R-:W-:Y:S01]  /*0a10*/  IMAD.MOV R2, RZ, RZ, -R2 ;  /* 0x000000ffff027224 */ /* 0x000fe200078e0a02 */
[C---:B------:R-:W-:Y:S01]  /*0a20*/  LOP3.LUT R32, R250.reuse, 0x3c, RZ, 0xfc, !PT ;  /* 0x0000003cfa207812 */ /* 0x040fe200078efcff */
[----:B------:R-:W-:Y:S01]  /*0a30*/  IMAD.MOV R4, RZ, RZ, -R4 ;  /* 0x000000ffff047224 */ /* 0x000fe200078e0a04 */
[----:B------:R-:W-:Y:S01]  /*0a40*/  LOP3.LUT R33, R250, 0x3e, RZ, 0xfc, !PT ;  /* 0x0000003efa217812 */ /* 0x000fe200078efcff */
[----:B------:R-:W-:Y:S01]  /*0a50*/  IMAD R7, R246, R2, R9 ;  /* 0x00000002f6077224 */ /* 0x000fe200078e0209 */
[----:B------:R-:W-:Y:S01]  /*0a60*/  LOP3.LUT R2, R250, 0x8, RZ, 0xfc, !PT ;  /* 0x00000008fa027812 */ /* 0x000fe200078efcff */
[----:B------:R-:W-:Y:S01]  /*0a70*/  @!P6 IMAD.IADD R249, R249, 0x1, -R246 ;  /* 0x00000001f9f9e824 */ /* 0x000fe200078e0af6 */
[----:B------:R-:W-:Y:S01]  /*0a80*/  ISETP.GE.AND P6, PT, R12, RZ, PT ;  /* 0x000000ff0c00720c */ /* 0x000fe20003fc6270 */
[----:B------:R-:W-:Y:S01]  /*0a90*/  IMAD R9, R246, R4, R11 ;  /* 0x00000004f6097224 */ /* 0x000fe200078e020b */
[----:B------:R-:W-:Y:S01]  /*0aa0*/  IABS R11, R2 ;  /* 0x00000002000b7213 */ /* 0x000fe20000000000 */
[----:B------:R-:W-:Y:S01]  /*0ab0*/  @!P5 IMAD.IADD R0, R0, 0x1, -R6 ;  /* 0x000000010000d824 */ /* 0x000fe200078e0a06 */
[C---:B------:R-:W-:Y:S01]  /*0ac0*/  ISETP.GT.U32.AND P5, PT, R246.reuse, R7, PT ;  /* 0x00000007f600720c */ /* 0x040fe20003fa4070 */
[----:B------:R-:W-:Y:S01]  /*0ad0*/  @!P4 IMAD.MOV R249, RZ, RZ, -R249 ;  /* 0x000000fffff9c224 */ /* 0x000fe200078e0af9 */
[----:B------:R-:W-:Y:S01]  /*0ae0*/  ISETP.GT.U32.AND P4, PT, R246, R9, PT ;  /* 0x00000009f600720c */ /* 0x000fe20003f84070 */
[--C-:B------:R-:W-:Y:S01]  /*0af0*/  @!P1 IMAD.IADD R3, R3, 0x1, -R246.reuse ;  /* 0x0000000103039824 */ /* 0x100fe200078e0af6 */
[C---:B------:R-:W-:Y:S01]  /*0b00*/  ISETP.GE.AND P1, PT, R250.reuse, RZ, PT ;  /* 0x000000fffa00720c */ /* 0x040fe20003f26270 */
[----:B------:R-:W-:Y:S01]  /*0b10*/  @!P2 IMAD.IADD R5, R5, 0x1, -R246 ;  /* 0x000000010505a824 */ /* 0x000fe200078e0af6 */
[----:B------:R-:W-:Y:S01]  /*0b20*/  LOP3.LUT R6, R250, 0xa, RZ, 0xfc, !PT ;  /* 0x0000000afa067812 */ /* 0x000fe200078efcff */
[----:B------:R1:W-:Y:S01]  /*0b30*/  STL [R1+0x428], R0 ;  /* 0x0004280001007387 */ /* 0x0003e20000100800 */
[----:B------:R-:W-:Y:S01]  /*0b40*/  IMAD.HI.U32 R4, R248, R15, RZ ;  /* 0x0000000ff8047227 */ /* 0x000fe200078e00ff */
[----:B------:R-:W-:-:S02]  /*0b50*/  IABS R29, R33 ;  /* 0x00000021001d7213 */ /* 0x000fc40000000000 */
[----:B------:R-:W-:Y:S01]  /*0b60*/  ISETP.GT.U32.AND P2, PT, R246, R5, PT ;  /* 0x00000005f600720c */ /* 0x000fe20003f44070 */
[----:B------:R-:W-:Y:S01]  /*0b70*/  STL [R1+0x1174], R249 ;  /* 0x001174f901007387 */ /* 0x000fe20000100800 */
[--C-:B------:R-:W-:Y:S01]  /*0b80*/  @!P5 IMAD.IADD R7, R7, 0x1, -R246.reuse ;  /* 0x000000010707d824 */ /* 0x100fe200078e0af6 */
[----:B------:R-:W-:Y:S01]  /*0b90*/  IABS R13, R6 ;  /* 0x00000006000d7213 */ /* 0x000fe20000000000 */
[----:B------:R-:W-:Y:S01]  /*0ba0*/  @!P4 IMAD.IADD R9, R9, 0x1, -R246 ;  /* 0x000000010909c824 */ /* 0x000fe200078e0af6 */
[----:B------:R-:W-:Y:S01]  /*0bb0*/  LOP3.LUT R34, R250, 0x42, RZ, 0xfc, !PT ;  /* 0x00000042fa227812 */ /* 0x000fe200078efcff */
[----:B-1----:R-:W-:Y:S01]  /*0bc0*/  IMAD.MOV.U32 R0, RZ, RZ, R3 ;  /* 0x000000ffff007224 */ /* 0x002fe200078e0003 */
[----:B------:R-:W-:Y:S01]  /*0bd0*/  ISETP.GT.U32.AND P5, PT, R246, R7, PT ;  /* 0x00000007f600720c */ /* 0x000fe20003fa4070 */
[----:B------:R-:W-:Y:S01]  /*0be0*/  IMAD.HI.U32 R3, R248, R13, RZ ;  /* 0x0000000df8037227 */ /* 0x000fe200078e00ff */
[----:B------:R-:W-:Y:S02]  /*0bf0*/  ISETP.GT.U32.AND P4, PT, R246, R9, PT ;  /* 0x00000009f600720c */ /* 0x000fe40003f84070 */
[----:B------:R-:W-:Y:S01]  /*0c00*/  LOP3.LUT R36, R250, 0x4a, RZ, 0xfc, !PT ;  /* 0x0000004afa247812 */ /* 0x000fe200078efcff */
[----:B------:R-:W-:Y:S01]  /*0c10*/  @!P1 IMAD.MOV R0, RZ, RZ, -R0 ;  /* 0x000000ffff009224 */ /* 0x000fe200078e0a00 */
[----:B------:R-:W-:Y:S01]  /*0c20*/  ISETP.GE.AND P1, PT, R2, RZ, PT ;  /* 0x000000ff0200720c */ /* 0x000fe20003f26270 */
[----:B------:R-:W-:Y:S01]  /*0c30*/  IMAD.HI.U32 R2, R248, R11, RZ ;  /* 0x0000000bf8027227 */ /* 0x000fe200078e00ff */
[----:B------:R-:W-:-:S02]  /*0c40*/  IABS R35, R36 ;  /* 0x0000002400237213 */ /* 0x000fc40000000000 */
[----:B------:R1:W-:Y:S01]  /*0c50*/  STL [R1+0x18], R0 ;  /* 0x0000180001007387 */ /* 0x0003e20000100800 */
[----:B------:R-:W-:Y:S01]  /*0c60*/  @!P2 IMAD.IADD R5, R5, 0x1, -R246 ;  /* 0x000000010505a824 */ /* 0x000fe200078e0af6 */
[----:B------:R-:W-:Y:S01]  /*0c70*/  ISETP.GE.AND P2, PT, R6, RZ, PT ;  /* 0x000000ff0600720c */ /* 0x000fe20003f46270 */
[----:B------:R-:W-:Y:S01]  /*0c80*/  IMAD.MOV R2, RZ, RZ, -R2 ;  /* 0x000000ffff027224 */ /* 0x000fe200078e0a02 */
[C---:B------:R-:W-:Y:S01]  /*0c90*/  LOP3.LUT R38, R250.reuse, 0x50, RZ, 0xfc, !PT ;  /* 0x00000050fa267812 */ /* 0x040fe200078efcff */
[----:B------:R-:W-:Y:S01]  /*0ca0*/  IMAD.MOV R6, RZ, RZ, -R3 ;  /* 0x000000ffff067224 */ /* 0x000fe200078e0a03 */
[----:B------:R-:W-:Y:S01]  /*0cb0*/  LOP3.LUT R40, R250, 0x54, RZ, 0xfc, !PT ;  /* 0x00000054fa287812 */ /* 0x000fe200078efcff */
[----:B------:R-:W-:Y:S01]  /*0cc0*/  IMAD R3, R246, R2, R11 ;  /* 0x00000002f6037224 */ /* 0x000fe200078e020b */
[----:B------:R-:W-:Y:S01]  /*0cd0*/  LOP3.LUT R2, R250, 0xe, RZ, 0xfc, !PT ;  /* 0x0000000efa027812 */ /* 0x000fe200078efcff */
[----:B------:R-:W-:Y:S01]  /*0ce0*/  IMAD R11, R246, R6, R13 ;  /* 0x00000006f60b7224 */ /* 0x000fe200078e020d */
[----:B------:R-:W-:Y:S01]  /*0cf0*/  IABS R39, R38 ;  /* 0x0000002600277213 */ /* 0x000fe20000000000 */
[--C-:B------:R-:W-:Y:S01]  /*0d00*/  @!P5 IMAD.IADD R7, R7, 0x1, -R246.reuse ;  /* 0x000000010707d824 */ /* 0x100fe200078e0af6 */
[----:B------:R-:W-:Y:S01]  /*0d10*/  ISETP.GE.AND P5, PT, R8, RZ, PT ;  /* 0x000000ff0800720c */ /* 0x000fe20003fa6270 */
[----:B------:R-:W-:Y:S01]  /*0d20*/  @!P4 IMAD.IADD R9, R9, 0x1, -R246 ;  /* 0x000000010909c824 */ /* 0x000fe200078e0af6 */
[----:B------:R-:W-:Y:S01]  /*0d30*/  ISETP.GT.U32.AND P4, PT, R246, R11, PT ;  /* 0x0000000bf600720c */ /* 0x000fe20003f84070 */
[----:B------:R-:W-:Y:S01]  /*0d40*/  IMAD.MOV.U32 R12, RZ, RZ, R5 ;  /* 0x000000ffff0c7224 */ /* 0x000fe200078e0005 */
[----:B------:R-:W-:Y:S01]  /*0d50*/  LOP3.LUT R44, R250, 0x58, RZ, 0xfc, !PT ;  /* 0x00000058fa2c7812 */ /* 0x000fe200078efcff */
[----:B-1----:R-:W-:Y:S01]  /*0d60*/  IMAD.MOV.U32 R0, RZ, RZ, R7 ;  /* 0x000000ffff007224 */ /* 0x002fe200078e0007 */
[----:B------:R-:W-:Y:S01]  /*0d70*/  IABS R7, R2 ;  /* 0x0000000200077213 */ /* 0x000fe20000000000 */
[----:B------:R-:W-:Y:S01]  /*0d80*/  @!P0 IMAD.MOV R12, RZ, RZ, -R12 ;  /* 0x000000ffff0c8224 */ /* 0x000fe200078e0a0c */
[----:B------:R-:W-:Y:S01]  /*0d90*/  ISETP.GT.U32.AND P0, PT, R246, R3, PT ;  /* 0x00000003f600720c */ /* 0x000fe20003f04070 */
[----:B------:R-:W-:Y:S01]  /*0da0*/  @!P3 IMAD.MOV R0, RZ, RZ, -R0 ;  /* 0x000000ffff00b224 */ /* 0x000fe200078e0a00 */
[----:B------:R-:W-:Y:S01]  /*0db0*/  ISETP.GE.AND P3, PT, R2, RZ, PT ;  /* 0x000000ff0200720c */ /* 0x000fe20003f66270 */
[----:B------:R-:W-:Y:S01]  /*0dc0*/  IMAD.MOV R4, RZ, RZ, -R4 ;  /* 0x000000ffff047224 */ /* 0x000fe200078e0a04 */
[----:B------:R1:W-:Y:S01]  /*0dd0*/  STL [R1+0x14], R12 ;  /* 0x0000140c01007387 */ /* 0x0003e20000100800 */
[----:B------:R-:W-:Y:S01]  /*0de0*/  IMAD.HI.U32 R2, R248, R7, RZ ;  /* 0x00000007f8027227 */ /* 0x000fe200078e00ff */
[----:B------:R-:W-:-:S02]  /*0df0*/  IABS R43, R44 ;  /* 0x0000002c002b7213 */ /* 0x000fc40000000000 */
[----:B------:R2:W-:Y:S01]  /*0e00*/  STL [R1+0x10], R0 ;  /* 0x0000100001007387 */ /* 0x0005e20000100800 */
[----:B------:R-:W-:Y:S01]  /*0e10*/  IMAD R13, R246, R4, R15 ;  /* 0x00000004f60d7224 */ /* 0x000fe200078e020f */
[----:B------:R-:W-:Y:S01]  /*0e20*/  IABS R15, R10 ;  /* 0x0000000a000f7213 */ /* 0x000fe20000000000 */
[----:B------:R-:W-:Y:S01]  /*0e30*/  @!P4 IMAD.IADD R11, R11, 0x1, -R246 ;  /* 0x000000010b0bc824 */ /* 0x000fe200078e0af6 */
[----:B------:R-:W-:Y:S01]  /*0e40*/  LOP3.LUT R42, R250, 0x56, RZ, 0xfc, !PT ;  /* 0x00000056fa2a7812 */ /* 0x000fe200078efcff */
[----:B------:R-:W-:Y:S01]  /*0e50*/  IMAD.HI.U32 R6, R248, R19, RZ ;  /* 0x00000013f8067227 */ /* 0x000fe200078e00ff */
[----:B-1----:R-:W-:Y:S02]  /*0e60*/  LOP3.LUT R12, R250, 0x12, RZ, 0xfc, !PT ;  /* 0x00000012fa0c7812 */ /* 0x002fe400078efcff */
[----:B------:R-:W-:Y:S01]  /*0e70*/  ISETP.GT.U32.AND P4, PT, R246, R11, PT ;  /* 0x0000000bf600720c */ /* 0x000fe20003f84070 */
[----:B------:R-:W-:Y:S01]  /*0e80*/  IMAD.HI.U32 R4, R248, R15, RZ ;  /* 0x0000000ff8047227 */ /* 0x000fe200078e00ff */
[----:B------:R-:W-:-:S02]  /*0e90*/  IABS R17, R12 ;  /* 0x0000000c00117213 */ /* 0x000fc40000000000 */
[----:B------:R-:W-:Y:S01]  /*0ea0*/  IABS R41, R42 ;  /* 0x0000002a00297213 */ /* 0x000fe20000000000 */
[----:B--2---:R-:W-:Y:S01]  /*0eb0*/  IMAD.MOV.U32 R0, RZ, RZ, R9 ;  /* 0x000000ffff007224 */ /* 0x004fe200078e0009 */
[C---:B------:R-:W-:Y:S01]  /*0ec0*/  LOP3.LUT R46, R250.reuse, 0x5c, RZ, 0xfc, !PT ;  /* 0x0000005cfa2e7812 */ /* 0x040fe200078efcff */
[----:B------:R-:W-:Y:S01]  /*0ed0*/  IMAD.MOV R2, RZ, RZ, -R2 ;  /* 0x000000ffff027224 */ /* 0x000fe200078e0a02 */
[----:B------:R-:W-:Y:S01]  /*0ee0*/  LOP3.LUT R47, R250, 0x5e, RZ, 0xfc, !PT ;  /* 0x0000005efa2f7812 */ /* 0x000fe200078efcff */
[----:B------:R-:W-:Y:S01]  /*0ef0*/  @!P6 IMAD.MOV R0, RZ, RZ, -R0 ;  /* 0x000000ffff00e224 */ /* 0x000fe200078e0a00 */
[----:B------:R-:W-:Y:S01]  /*0f00*/  ISETP.GT.U32.AND P6, PT, R246, R13, PT ;  /* 0x0000000df600720c */ /* 0x000fe20003fc4070 */
[----:B------:R-:W-:Y:S01]  /*0f10*/  IMAD.MOV R4, RZ, RZ, -R4 ;  /* 0x000000ffff047224 */ /* 0x000fe200078e0a04 */
[----:B------:R-:W-:Y:S01]  /*0f20*/  IABS R45, R47 ;  /* 0x0000002f002d7213 */ /* 0x000fe20000000000 */
[----:B------:R-:W-:Y:S01]  /*0f30*/  @!P0 IMAD.IADD R3, R3, 0x1, -R246 ;  /* 0x0000000103038824 */ /* 0x000fe200078e0af6 */
[----:B------:R1:W-:Y:S01]  /*0f40*/  STL [R1+0xc], R0 ;  /* 0x00000c0001007387 */ /* 0x0003e20000100800 */
[----:B------:R-:W-:Y:S01]  /*0f50*/  IMAD.MOV R8, RZ, RZ, -R6 ;  /* 0x000000ffff087224 */ /* 0x000fe200078e0a06 */
[----:B------:R-:W-:Y:S01]  /*0f60*/  LOP3.LUT R48, R250, 0x66, RZ, 0xfc, !PT ;  /* 0x00000066fa307812 */ /* 0x000fe200078efcff */
[C---:B------:R-:W-:Y:S01]  /*0f70*/  IMAD R252, R246.reuse, R2, R7 ;  /* 0x00000002f6fc7224 */ /* 0x040fe200078e0207 */
[C---:B------:R-:W-:Y:S01]  /*0f80*/  ISETP.GT.U32.AND P0, PT, R246.reuse, R3, PT ;  /* 0x00000003f600720c */ /* 0x040fe20003f04070 */
[----:B------:R-:W-:Y:S01]  /*0f90*/  IMAD R6, R246, R4, R15 ;  /* 0x00000004f6067224 */ /* 0x000fe200078e020f */
[----:B------:R-:W-:Y:S01]  /*0fa0*/  LOP3.LUT R4, R250, 0x16, RZ, 0xfc, !PT ;  /* 0x00000016fa047812 */ /* 0x000fe200078efcff */
[--C-:B------:R-:W-:Y:S01]  /*0fb0*/  @!P4 IMAD.IADD R11, R11, 0x1, -R246.reuse ;  /* 0x000000010b0bc824 */ /* 0x100fe200078e0af6 */
[C---:B------:R-:W-:Y:S01]  /*0fc0*/  ISETP.GT.U32.AND P4, PT, R246.reuse, R252, PT ;  /* 0x000000fcf600720c */ /* 0x040fe20003f84070 */
[----:B------:R-:W-:Y:S01]  /*0fd0*/  @!P6 IMAD.IADD R13, R13, 0x1, -R246 ;  /* 0x000000010d0de824 */ /* 0x000fe200078e0af6 */
[----:B------:R-:W-:Y:S01]  /*0fe0*/  ISETP.GT.U32.AND P6, PT, R246, R6, PT ;  /* 0x00000006f600720c */ /* 0x000fe20003fc4070 */
[----:B------:R-:W-:Y:S01]  /*0ff0*/  IMAD.HI.U32 R5, R248, R17, RZ ;  /* 0x00000011f8057227 */ /* 0x000fe200078e00ff */
[----:B------:R-:W-:-:S02]  /*1000*/  IABS R9, R4 ;  /* 0x0000000400097213 */ /* 0x000fc40000000000 */
[----:B------:R-:W-:Y:S01]  /*1010*/  IABS R15, R18 ;  /* 0x00000012000f7213 */ /* 0x000fe20000000000 */
[----:B------:R-:W-:Y:S01]  /*1020*/  IMAD.MOV R5, RZ, RZ, -R5 ;  /* 0x000000ffff057224 */ /* 0x000fe200078e0a05 */
[----:B------:R-:W-:Y:S01]  /*1030*/  IABS R51, R48 ;  /* 0x0000003000337213 */ /* 0x000fe20000000000 */
[--C-:B------:R-:W-:Y:S01]  /*1040*/  @!P0 IMAD.IADD R3, R3, 0x1, -R246.reuse ;  /* 0x0000000103038824 */ /* 0x100fe200078e0af6 */
[----:B------:R-:W-:Y:S01]  /*1050*/  ISETP.GE.AND P0, PT, R10, RZ, PT ;  /* 0x000000ff0a00720c */ /* 0x000fe20003f06270 */
[----:B------:R-:W-:Y:S01]  /*1060*/  IMAD R7, R246, R5, R17 ;  /* 0x00000005f6077224 */ /* 0x000fe200078e0211 */
[----:B------:R-:W-:Y:S01]  /*1070*/  IABS R5, R16 ;  /* 0x0000001000057213 */ /* 0x000fe20000000000 */
[--C-:B------:R-:W-:Y:S01]  /*1080*/  @!P4 IMAD.IADD R252, R252, 0x1, -R246.reuse ;  /* 0x00000001fcfcc824 */ /* 0x100fe200078e0af6 */
[----:B------:R-:W-:Y:S01]  /*1090*/  ISETP.GT.U32.AND P4, PT, R246, R13, PT ;  /* 0x0000000df600720c */ /* 0x000fe20003f84070 */
[----:B------:R-:W-:Y:S01]  /*10a0*/  @!P6 IMAD.IADD R6, R6, 0x1, -R246 ;  /* 0x000000010606e824 */ /* 0x000fe200078e0af6 */
[C---:B------:R-:W-:Y:S01]  /*10b0*/  LOP3.LUT R56, R250.reuse, 0x68, RZ, 0xfc, !PT ;  /* 0x00000068fa387812 */ /* 0x040fe200078efcff */
[----:B-1----:R-:W-:Y:S01]  /*10c0*/  IMAD.MOV.U32 R0, RZ, RZ, R3 ;  /* 0x000000ffff007224 */ /* 0x002fe200078e0003 */
[----:B------:R-:W-:Y:S01]  /*10d0*/  LOP3.LUT R58, R250, 0x6a, RZ, 0xfc, !PT ;  /* 0x0000006afa3a7812 */ /* 0x000fe200078efcff */
[----:B------:R-:W-:Y:S01]  /*10e0*/  IMAD.HI.U32 R3, R248, R5, RZ ;  /* 0x00000005f8037227 */ /* 0x000fe200078e00ff */
[----:B------:R-:W-:-:S02]  /*10f0*/  ISETP.GT.U32.AND P6, PT, R246, R6, PT ;  /* 0x00000006f600720c */ /* 0x000fc40003fc4070 */
[----:B------:R-:W-:Y:S01]  /*1100*/  LOP3.LUT R59, R250, 0x6c, RZ, 0xfc, !PT ;  /* 0x0000006cfa3b7812 */ /* 0x000fe200078efcff */
[----:B------:R-:W-:Y:S01]  /*1110*/  @!P1 IMAD.MOV R0, RZ, RZ, -R0 ;  /* 0x000000ffff009224 */ /* 0x000fe200078e0a00 */
[----:B------:R-:W-:Y:S01]  /*1120*/  ISETP.GT.U32.AND P1, PT, R246, R252, PT ;  /* 0x000000fcf600720c */ /* 0x000fe20003f24070 */
[----:B------:R-:W-:Y:S01]  /*1130*/  IMAD.HI.U32 R2, R248, R9, RZ ;  /* 0x00000009f8027227 */ /* 0x000fe200078e00ff */
[----:B------:R-:W-:Y:S02]  /*1140*/  IABS R53, R59 ;  /* 0x0000003b00357213 */ /* 0x000fe40000000000 */
[----:B------:R1:W-:Y:S01]  /*1150*/  STL [R1+0x8], R0 ;  /* 0x0000080001007387 */ /* 0x0003e20000100800 */
[----:B------:R-:W-:Y:S01]  /*1160*/  IMAD R8, R246, R8, R19 ;  /* 0x00000008f6087224 */ /* 0x000fe200078e0213 */
[C---:B------:R-:W-:Y:S01]  /*1170*/  LOP3.LUT R19, R250.reuse, 0x1c, RZ, 0xfc, !PT ;  /* 0x0000001cfa137812 */ /* 0x040fe200078efcff */
[----:B------:R-:W-:Y:S01]  /*1180*/  IMAD.MOV R10, RZ, RZ, -R3 ;  /* 0x000000ffff0a7224 */ /* 0x000fe200078e0a03 */
[----:B------:R-:W-:Y:S01]  /*1190*/  LOP3.LUT R61, R250, 0x70, RZ, 0xfc, !PT ;  /* 0x00000070fa3d7812 */ /* 0x000fe200078efcff */
[----:B------:R-:W-:Y:S01]  /*11a0*/  IMAD.MOV R2, RZ, RZ, -R2 ;  /* 0x000000ffff027224 */ /* 0x000fe200078e0a02 */
[----:B------:R-:W-:Y:S01]  /*11b0*/  IABS R17, R19 ;  /* 0x0000001300117213 */ /* 0x000fe20000000000 */
[----:B------:R-:W-:Y:S01]  /*11c0*/  @!P4 IMAD.IADD R13, R13, 0x1, -R246 ;  /* 0x000000010d0dc824 */ /* 0x000fe200078e0af6 */
[C---:B------:R-:W-:Y:S01]  /*11d0*/  ISETP.GT.U32.AND P4, PT, R246.reuse, R8, PT ;  /* 0x00000008f600720c */ /* 0x040fe20003f84070 */
[----:B------:R-:W-:Y:S01]  /*11e0*/  IMAD R10, R246, R10, R5 ;  /* 0x0000000af60a7224 */ /* 0x000fe200078e0205 */
[----:B------:R-:W-:Y:S01]  /*11f0*/  LOP3.LUT R60, R250, 0x6e, RZ, 0xfc, !PT ;  /* 0x0000006efa3c7812 */ /* 0x000fe200078efcff */
[----:B-1----:R-:W-:Y:S01]  /*1200*/  IMAD.MOV.U32 R0, RZ, RZ, R11 ;  /* 0x000000ffff007224 */ /* 0x002fe200078e000b */
[----:B------:R-:W-:Y:S01]  /*1210*/  IABS R57, R61 ;  /* 0x0000003d00397213 */ /* 0x000fe20000000000 */
[C---:B------:R-:W-:Y:S01]  /*1220*/  IMAD R9, R246.reuse, R2, R9 ;  /* 0x00000002f6097224 */ /* 0x040fe200078e0209 */
[----:B------:R-:W-:Y:S01]  /*1230*/  IABS R55, R60 ;  /* 0x0000003c00377213 */ /* 0x000fe20000000000 */
[----:B------:R-:W-:Y:S01]  /*1240*/  @!P2 IMAD.MOV R0, RZ, RZ, -R0 ;  /* 0x000000ffff00a224 */ /* 0x000fe200078e0a00 */
[----:B------:R-:W-:Y:S01]  /*1250*/  ISETP.GT.U32.AND P2, PT, R246, R7, PT ;  /* 0x00000007f600720c */ /* 0x000fe20003f44070 */
[--C-:B------:R-:W-:Y:S01]  /*1260*/  @!P6 IMAD.IADD R6, R6, 0x1, -R246.reuse ;  /* 0x000000010606e824 */ /* 0x100fe200078e0af6 */
[----:B------:R-:W-:Y:S01]  /*1270*/  ISETP.GT.U32.AND P6, PT, R246, R10, PT ;  /* 0x0000000af600720c */ /* 0x000fe20003fc4070 */
[--C-:B------:R-:W-:Y:S01]  /*1280*/  @!P1 IMAD.IADD R252, R252, 0x1, -R246.reuse ;  /* 0x00000001fcfc9824 */ /* 0x100fe200078e0af6 */
[----:B------:R-:W-:Y:S01]  /*1290*/  ISETP.GT.U32.AND P1, PT, R246, R9, PT ;  /* 0x00000009f600720c */ /* 0x000fe20003f24070 */
[----:B------:R-:W-:Y:S01]  /*12a0*/  @!P4 IMAD.IADD R8, R8, 0x1, -R246 ;  /* 0x000000010808c824 */ /* 0x000fe200078e0af6 */
[----:B------:R1:W-:Y:S01]  /*12b0*/  STL [R1+0x4], R0 ;  /* 0x0000040001007387 */ /* 0x0003e20000100800 */
[----:B------:R-:W-:Y:S01]  /*12c0*/  IMAD.HI.U32 R2, R248, R15, RZ ;  /* 0x0000000ff8027227 */ /* 0x000fe200078e00ff */
[----:B------:R-:W-:-:S02]  /*12d0*/  ISETP.GE.AND P4, PT, R14, RZ, PT ;  /* 0x000000ff0e00720c */ /* 0x000fc40003f86270 */
[----:B------:R-:W-:Y:S01]  /*12e0*/  LOP3.LUT R14, R250, 0x1e, RZ, 0xfc, !PT ;  /* 0x0000001efa0e7812 */ /* 0x000fe200078efcff */
[----:B------:R-:W-:Y:S01]  /*12f0*/  IMAD.HI.U32 R3, R248, R17, RZ ;  /* 0x00000011f8037227 */ /* 0x000fe200078e00ff */
[C---:B------:R-:W-:Y:S02]  /*1300*/  LOP3.LUT R62, R250.reuse, 0x74, RZ, 0xfc, !PT ;  /* 0x00000074fa3e7812 */ /* 0x040fe400078efcff */
[----:B------:R-:W-:Y:S01]  /*1310*/  LOP3.LUT R66, R250, 0x84, RZ, 0xfc, !PT ;  /* 0x00000084fa427812 */ /* 0x000fe200078efcff */
[--C-:B------:R-:W-:Y:S01]  /*1320*/  @!P2 IMAD.IADD R7, R7, 0x1, -R246.reuse ;  /* 0x000000010707a824 */ /* 0x100fe200078e0af6 */
[----:B------:R-:W-:Y:S01]  /*1330*/  ISETP.GE.AND P2, PT, R12, RZ, PT ;  /* 0x000000ff0c00720c */ /* 0x000fe20003f46270 */
[--C-:B------:R-:W-:Y:S01]  /*1340*/  @!P6 IMAD.IADD R10, R10, 0x1, -R246.reuse ;  /* 0x000000010a0ae824 */ /* 0x100fe200078e0af6 */
[C---:B------:R-:W-:Y:S01]  /*1350*/  ISETP.GT.U32.AND P6, PT, R246.reuse, R8, PT ;  /* 0x00000008f600720c */ /* 0x040fe20003fc4070 */
[----:B------:R-:W-:Y:S01]  /*1360*/  @!P1 IMAD.IADD R9, R9, 0x1, -R246 ;  /* 0x0000000109099824 */ /* 0x000fe200078e0af6 */
[----:B------:R-:W-:Y:S01]  /*1370*/  ISETP.GT.U32.AND P1, PT, R246, R7, PT ;  /* 0x00000007f600720c */ /* 0x000fe20003f24070 */
[----:B-1----:R-:W-:Y:S01]  /*1380*/  IMAD.MOV.U32 R0, RZ, RZ, R13 ;  /* 0x000000ffff007224 */ /* 0x002fe200078e000d */
[----:B------:R-:W-:Y:S01]  /*1390*/  IABS R13, R14 ;  /* 0x0000000e000d7213 */ /* 0x000fe20000000000 */
[----:B------:R-:W-:Y:S01]  /*13a0*/  IMAD.MOV R2, RZ, RZ, -R2 ;  /* 0x000000ffff027224 */ /* 0x000fe200078e0a02 */
[C---:B------:R-:W-:Y:S01]  /*13b0*/  LOP3.LUT R64, R250.reuse, 0x82, RZ, 0xfc, !PT ;  /* 0x00000082fa407812 */ /* 0x040fe200078efcff */
[----:B------:R-:W-:Y:S01]  /*13c0*/  IMAD.MOV R3, RZ, RZ, -R3 ;  /* 0x000000ffff037224 */ /* 0x000fe200078e0a03 */
[----:B------:R-:W-:Y:S01]  /*13d0*/  LOP3.LUT R67, R250, 0x86, RZ, 0xfc, !PT ;  /* 0x00000086fa437812 */ /* 0x000fe200078efcff */
[----:B------:R-:W-:Y:S01]  /*13e0*/  @!P5 IMAD.MOV R0, RZ, RZ, -R0 ;  /* 0x000000ffff00d224 */ /* 0x000fe200078e0a00 */
[C---:B------:R-:W-:Y:S01]  /*13f0*/  ISETP.GT.U32.AND P5, PT, R246.reuse, R9, PT ;  /* 0x00000009f600720c */ /* 0x040fe20003fa4070 */
[----:B------:R-:W-:Y:S01]  /*1400*/  IMAD R11, R246, R2, R15 ;  /* 0x00000002f60b7224 */ /* 0x000fe200078e020f */
[----:B------:R-:W-:Y:S01]  /*1410*/  LOP3.LUT R15, R250, 0x20, RZ, 0xfc, !PT ;  /* 0x00000020fa0f7812 */ /* 0x000fe200078efcff */
[C---:B------:R-:W-:Y:S01]  /*1420*/  IMAD R12, R246.reuse, R3, R17 ;  /* 0x00000003f60c7224 */ /* 0x040fe200078e0211 */
[----:B------:R-:W-:Y:S01]  /*1430*/  IABS R63, R64 ;  /* 0x00000040003f7213 */ /* 0x000fe20000000000 */
[----:B------:R-:W-:Y:S01]  /*1440*/  @!P0 IMAD.MOV R6, RZ, RZ, -R6 ;  /* 0x000000ffff068224 */ /* 0x000fe200078e0a06 */
[----:B------:R-:W-:Y:S01]  /*1450*/  ISETP.GT.U32.AND P0, PT, R246, R11, PT ;  /* 0x0000000bf600720c */ /* 0x000fe20003f04070 */
[----:B------:R-:W-:Y:S01]  /*1460*/  @!P6 IMAD.IADD R8, R8, 0x1, -R246 ;  /* 0x000000010808e824 */ /* 0x000fe200078e0af6 */
[C---:B------:R-:W-:Y:S01]  /*1470*/  ISETP.GT.U32.AND P6, PT, R246.reuse, R12, PT ;  /* 0x0000000cf600720c */ /* 0x040fe20003fc4070 */
[----:B------:R-:W-:Y:S01]  /*1480*/  @!P3 IMAD.MOV R252, RZ, RZ, -R252 ;  /* 0x000000fffffcb224 */ /* 0x000fe200078e0afc */
[----:B------:R-:W-:Y:S01]  /*1490*/  ISETP.GT.U32.AND P3, PT, R246, R10, PT ;  /* 0x0000000af600720c */ /* 0x000fe20003f64070 */
[--C-:B------:R-:W-:Y:S01]  /*14a0*/  @!P1 IMAD.IADD R7, R7, 0x1, -R246.reuse ;  /* 0x0000000107079824 */ /* 0x100fe200078e0af6 */
[----:B------:R-:W-:Y:S01]  /*14b0*/  IABS R5, R15 ;  /* 0x0000000f00057213 */ /* 0x000fe20000000000 */
[----:B------:R-:W-:Y:S01]  /*14c0*/  IMAD.HI.U32 R2, R248, R13, RZ ;  /* 0x0000000df8027227 */ /* 0x000fe200078e00ff */
[----:B------:R-:W-:Y:S01]  /*14d0*/  ISETP.GE.AND P1, PT, R4, RZ, PT ;  /* 0x000000ff0400720c */ /* 0x000fe20003f26270 */
[----:B------:R1:W-:Y:S01]  /*14e0*/  STL [R1], R0 ;  /* 0x0000000001007387 */ /* 0x0003e20000100800 */
[----:B------:R-:W-:Y:S01]  /*14f0*/  LOP3.LUT R4, R250, 0x26, RZ, 0xfc, !PT ;  /* 0x00000026fa047812 */ /* 0x000fe200078efcff */
[----:B------:R-:W-:Y:S01]  /*1500*/  @!P5 IMAD.IADD R9, R9, 0x1, -R246 ;  /* 0x000000010909d824 */ /* 0x000fe200078e0af6 */
[----:B------:R-:W-:Y:S01]  /*1510*/  ISETP.GE.AND P5, PT, R16, RZ, PT ;  /* 0x000000ff1000720c */ /* 0x000fe20003fa6270 */
[----:B------:R-:W-:Y:S01]  /*1520*/  IMAD.HI.U32 R3, R248, R5, RZ ;  /* 0x00000005f8037227 */ /* 0x000fe200078e00ff */
[----:B------:R-:W-:-:S02]  /*1530*/  IABS R17, R4 ;  /* 0x0000000400117213 */ /* 0x000fc40000000000 */
[----:B------:R-:W-:Y:S01]  /*1540*/  IABS R65, R67 ;  /* 0x0000004300417213 */ /* 0x000fe20000000000 */
[----:B------:R-:W-:Y:S01]  /*1550*/  IMAD.MOV R2, RZ, RZ, -R2 ;  /* 0x000000ffff027224 */ /* 0x000fe200078e0a02 */
[C---:B------:R-:W-:Y:S01]  /*1560*/  LOP3.LUT R68, R250.reuse, 0x8c, RZ, 0xfc, !PT ;  /* 0x0000008cfa447812 */ /* 0x040fe200078efcff */
[--C-:B------:R-:W-:Y:S01]  /*1570*/  @!P0 IMAD.IADD R11, R11, 0x1, -R246.reuse ;  /* 0x000000010b0b8824 */ /* 0x100fe200078e0af6 */
[----:B------:R-:W-:Y:S01]  /*1580*/  ISETP.GE.AND P0, PT, R19, RZ, PT ;  /* 0x000000ff1300720c */ /* 0x000fe20003f06270 */
[----:B------:R-:W-:Y:S01]  /*1590*/  IMAD.MOV R3, RZ, RZ, -R3 ;  /* 0x000000ffff037224 */ /* 0x000fe200078e0a03 */
[----:B------:R-:W-:Y:S01]  /*15a0*/  LOP3.LUT R72, R250, 0x8e, RZ, 0xfc, !PT ;  /* 0x0000008efa487812 */ /* 0x000fe200078efcff */
[----:B------:R-:W-:Y:S01]  /*15b0*/  IMAD R13, R246, R2, R13 ;  /* 0x00000002f60d7224 */ /* 0x000fe200078e020d */
[----:B------:R-:W-:Y:S01]  /*15c0*/  LOP3.LUT R2, R250, 0x22, RZ, 0xfc, !PT ;  /* 0x00000022fa027812 */ /* 0x000fe200078efcff */
[--C-:B------:R-:W-:Y:S01]  /*15d0*/  @!P6 IMAD.IADD R12, R12, 0x1, -R246.reuse ;  /* 0x000000010c0ce824 */ /* 0x100fe200078e0af6 */
[----:B------:R-:W-:Y:S01]  /*15e0*/  ISETP.GE.AND P6, PT, R14, RZ, PT ;  /* 0x000000ff0e00720c */ /* 0x000fe20003fc6270 */
[----:B------:R-:W-:Y:S01]  /*15f0*/  @!P2 IMAD.MOV R7, RZ, RZ, -R7 ;  /* 0x000000ffff07a224 */ /* 0x000fe200078e0a07 */
[----:B------:R-:W-:Y:S01]  /*1600*/  ISETP.GT.U32.AND P2, PT, R246, R11, PT ;  /* 0x0000000bf600720c */ /* 0x000fe20003f44070 */
[----:B------:R-:W-:Y:S01]  /*1610*/  @!P3 IMAD.IADD R10, R10, 0x1, -R246 ;  /* 0x000000010a0ab824 */ /* 0x000fe200078e0af6 */
[----:B------:R-:W-:Y:S01]  /*1620*/  ISETP.GE.AND P3, PT, R18, RZ, PT ;  /* 0x000000ff1200720c */ /* 0x000fe20003f66270 */
[----:B------:R-:W-:Y:S01]  /*1630*/  IMAD R14, R246, R3, R5 ;  /* 0x00000003f60e7224 */ /* 0x000fe200078e0205 */
[----:B------:R-:W-:Y:S01]  /*1640*/  LOP3.LUT R3, R250, 0x24, RZ, 0xfc, !PT ;  /* 0x00000024fa037812 */ /* 0x000fe200078efcff */
[----:B------:R-:W-:Y:S01]  /*1650*/  @!P1 IMAD.MOV R9, RZ, RZ, -R9 ;  /* 0x000000ffff099224 */ /* 0x000fe200078e0a09 */
[C---:B------:R-:W-:Y:S01]  /*1660*/  ISETP.GT.U32.AND P1, PT, R246.reuse, R13, PT ;  /* 0x0000000df600720c */ /* 0x040fe20003f24070 */
[----:B------:R-:W-:Y:S01]  /*1670*/  @!P4 IMAD.MOV R8, RZ, RZ, -R8 ;  /* 0x000000ffff08c224 */ /* 0x000fe200078e0a08 */
[C---:B------:R-:W-:Y:S01]  /*1680*/  ISETP.GT.U32.AND P4, PT, R246.reuse, R12, PT ;  /* 0x0000000cf600720c */ /* 0x040fe20003f84070 */
[----:B------:R-:W-:Y:S01]  /*1690*/  @!P5 IMAD.MOV R10, RZ, RZ, -R10 ;  /* 0x000000ffff0ad224 */ /* 0x000fe200078e0a0a */
[----:B------:R-:W-:-:S02]  /*16a0*/  ISETP.GT.U32.AND P5, PT, R246, R14, PT ;  /* 0x0000000ef600720c */ /* 0x000fc40003fa4070 */
[----:B------:R-:W-:Y:S01]  /*16b0*/  IABS R5, R3 ;  /* 0x0000000300057213 */ /* 0x000fe20000000000 */
[--C-:B------:R-:W-:Y:S01]  /*16c0*/  @!P2 IMAD.IADD R11, R11, 0x1, -R246.reuse ;  /* 0x000000010b0ba824 */ /* 0x100fe200078e0af6 */
[----:B------:R-:W-:Y:S02]  /*16d0*/  ISETP.GE.AND P2, PT, R15, RZ, PT ;  /* 0x000000ff0f00720c */ /* 0x000fe40003f46270 */
[----:B------:R-:W-:Y:S01]  /*16e0*/  IABS R15, R2 ;  /* 0x00000002000f7213 */ /* 0x000fe20000000000 */
[----:B------:R-:W-:Y:S01]  /*16f0*/  @!P3 IMAD.MOV R11, RZ, RZ, -R11 ;  /* 0x000000ffff0bb224 */ /* 0x000fe200078e0a0b */
[----:B------:R-:W-:Y:S01]  /*1700*/  LOP3.LUT R73, R250, 0x90, RZ, 0xfc, !PT ;  /* 0x00000090fa497812 */ /* 0x000fe200078efcff */
[--C-:B------:R-:W-:Y:S01]  /*1710*/  @!P1 IMAD.IADD R13, R13, 0x1, -R246.reuse ;  /* 0x000000010d0d9824 */ /* 0x100fe200078e0af6 */
[----:B------:R-:W-:Y:S01]  /*1720*/  ISETP.GE.AND P1, PT, R3, RZ, PT ;  /* 0x000000ff0300720c */ /* 0x000fe20003f26270 */
[--C-:B------:R-:W-:Y:S01]  /*1730*/  @!P4 IMAD.IADD R12, R12, 0x1, -R246.reuse ;  /* 0x000000010c0cc824 */ /* 0x100fe200078e0af6 */
[----:B------:R-:W-:Y:S01]  /*1740*/  ISETP.GE.AND P4, PT, R2, RZ, PT ;  /* 0x000000ff0200720c */ /* 0x000fe20003f86270 */
[----:B------:R-:W-:Y:S01]  /*1750*/  @!P5 IMAD.IADD R14, R14, 0x1, -R246 ;  /* 0x000000010e0ed824 */ /* 0x000fe200078e0af6 */
[----:B------:R-:W-:Y:S01]  /*1760*/  ISETP.GT.U32.AND P5, PT, R246, R13, PT ;  /* 0x0000000df600720c */ /* 0x000fe20003fa4070 */
[----:B------:R-:W-:Y:S01]  /*1770*/  IMAD.HI.U32 R2, R248, R15, RZ ;  /* 0x0000000ff8027227 */ /* 0x000fe200078e00ff */
[----:B------:R-:W-:-:S02]  /*1780*/  IABS R69, R72 ;  /* 0x0000004800457213 */ /* 0x000fc40000000000 */
[----:B------:R-:W-:Y:S01]  /*1790*/  ISETP.GT.U32.AND P3, PT, R246, R14, PT ;  /* 0x0000000ef600720c */ /* 0x000fe20003f64070 */
[----:B------:R-:W-:Y:S01]  /*17a0*/  IMAD.MOV R2, RZ, RZ, -R2 ;  /* 0x000000ffff027224 */ /* 0x000fe200078e0a02 */
[----:B------:R-:W-:Y:S01]  /*17b0*/  IABS R71, R73 ;  /* 0x0000004900477213 */ /* 0x000fe20000000000 */
[----:B------:R-:W-:Y:S01]  /*17c0*/  IMAD.HI.U32 R3, R248, R5, RZ ;  /* 0x00000005f8037227 */ /* 0x000fe200078e00ff */
[C---:B------:R-:W-:Y:S02]  /*17d0*/  LOP3.LUT R74, R250.reuse, 0x94, RZ, 0xfc, !PT ;  /* 0x00000094fa4a7812 */ /* 0x040fe400078efcff */
[----:B------:R-:W-:Y:S01]  /*17e0*/  LOP3.LUT R76, R250, 0x96, RZ, 0xfc, !PT ;  /* 0x00000096fa4c7812 */ /* 0x000fe200078efcff */
[----:B------:R-:W-:Y:S01]  /*17f0*/  IMAD R15, R246, R2, R15 ;  /* 0x00000002f60f7224 */ /* 0x000fe200078e020f */
[C---:B------:R-:W-:Y:S01]  /*1800*/  LOP3.LUT R2, R250.reuse, 0x28, RZ, 0xfc, !PT ;  /* 0x00000028fa027812 */ /* 0x040fe200078efcff */
[----:B------:R-:W-:Y:S01]  /*1810*/  IMAD.MOV R3, RZ, RZ, -R3 ;  /* 0x000000ffff037224 */ /* 0x000fe200078e0a03 */
[----:B------:R-:W-:Y:S01]  /*1820*/  LOP3.LUT R77, R250, 0x98, RZ, 0xfc, !PT ;  /* 0x00000098fa4d7812 */ /* 0x000fe200078efcff */
[--C-:B------:R-:W-:Y:S01]  /*1830*/  @!P5 IMAD.IADD R13, R13, 0x1, -R246.reuse ;  /* 0x000000010d0dd824 */ /* 0x100fe200078e0af6 */
[C---:B------:R-:W-:Y:S01]  /*1840*/  ISETP.GT.U32.AND P5, PT, R246.reuse, R15, PT ;  /* 0x0000000ff600720c */ /* 0x040fe20003fa4070 */
[----:B------:R-:W-:Y:S01]  /*1850*/  IMAD R16, R246, R3, R5 ;  /* 0x00000003f6107224 */ /* 0x000fe200078e0205 */
[----:B------:R-:W-:Y:S01]  /*1860*/  IABS R5, R2 ;  /* 0x0000000200057213 */ /* 0x000fe20000000000 */
[----:B------:R-:W-:Y:S01]  /*1870*/  @!P6 IMAD.MOV R13, RZ, RZ, -R13 ;  /* 0x000000ffff0de224 */ /* 0x000fe200078e0a0d */
[----:B------:R-:W-:Y:S01]  /*1880*/  LOP3.LUT R78, R250, 0x9a, RZ, 0xfc, !PT ;  /* 0x0000009afa4e7812 */ /* 0x000fe200078efcff */
[----:B------:R-:W-:Y:S01]  /*1890*/  @!P3 IMAD.IADD R14, R14, 0x1, -R246 ;  /* 0x000000010e0eb824 */ /* 0x000fe200078e0af6 */
[----:B------:R-:W-:Y:S01]  /*18a0*/  ISETP.GT.U32.AND P6, PT, R246, R16, PT ;  /* 0x00000010f600720c */ /* 0x000fe20003fc4070 */
[----:B------:R-:W-:Y:S01]  /*18b0*/  @!P0 IMAD.MOV R12, RZ, RZ, -R12 ;  /* 0x000000ffff0c8224 */ /* 0x000fe200078e0a0c */
[----:B------:R-:W-:Y:S01]  /*18c0*/  ISETP.GE.AND P3, PT, R2, RZ, PT ;  /* 0x000000ff0200720c */ /* 0x000fe20003f66270 */
[----:B------:R-:W-:Y:S01]  /*18d0*/  IMAD.HI.U32 R2, R248, R17, RZ ;  /* 0x00000011f8027227 */ /* 0x000fe200078e00ff */
[----:B------:R-:W-:-:S02]  /*18e0*/  ISETP.GE.AND P0, PT, R4, RZ, PT ;  /* 0x000000ff0400720c */ /* 0x000fc40003f06270 */
[----:B------:R-:W-:Y:S01]  /*18f0*/  LOP3.LUT R4, R250, 0x2a, RZ, 0xfc, !PT ;  /* 0x0000002afa047812 */ /* 0x000fe200078efcff */
[----:B------:R-:W-:Y:S01]  /*1900*/  @!P5 IMAD.IADD R15, R15, 0x1, -R246 ;  /* 0x000000010f0fd824 */ /* 0x000fe200078e0af6 */
[----:B------:R-:W-:Y:S01]  /*1910*/  IABS R75, R78 ;  /* 0x0000004e004b7213 */ /* 0x000fe20000000000 */
[----:B------:R-:W-:Y:S01]  /*1920*/  IMAD.MOV R3, RZ, RZ, -R2 ;  /* 0x000000ffff037224 */ /* 0x000fe200078e0a02 */
[----:B------:R-:W-:Y:S01]  /*1930*/  IABS R19, R4 ;  /* 0x0000000400137213 */ /* 0x000fe20000000000 */
[----:B------:R-:W-:Y:S01]  /*1940*/  IMAD.HI.U32 R2, R248, R5, RZ ;  /* 0x00000005f8027227 */ /* 0x000fe200078e00ff */
[----:B------:R-:W-:Y:S02]  /*1950*/  ISETP.GT.U32.AND P5, PT, R246, R15, PT ;  /* 0x0000000ff600720c */ /* 0x000fe40003fa4070 */
[----:B------:R-:W-:Y:S01]  /*1960*/  LOP3.LUT R80, R250, 0xa2, RZ, 0xfc, !PT ;  /* 0x000000a2fa507812 */ /* 0x000fe200078efcff */
[----:B------:R-:W-:Y:S01]  /*1970*/  @!P6 IMAD.IADD R16, R16, 0x1, -R246 ;  /* 0x000000011010e824 */ /* 0x000fe200078e0af6 */
[----:B------:R-:W-:Y:S01]  /*1980*/  LOP3.LUT R82, R250, 0xa6, RZ, 0xfc, !PT ;  /* 0x000000a6fa527812 */ /* 0x000fe200078efcff */
[----:B------:R-:W-:Y:S01]  /*1990*/  IMAD.MOV R2, RZ, RZ, -R2 ;  /* 0x000000ffff027224 */ /* 0x000fe200078e0a02 */
[----:B------:R-:W-:Y:S01]  /*19a0*/  IABS R79, R80 ;  /* 0x00000050004f7213 */ /* 0x000fe20000000000 */
[C---:B------:R-:W-:Y:S01]  /*19b0*/  IMAD R17, R246.reuse, R3, R17 ;  /* 0x00000003f6117224 */ /* 0x040fe200078e0211 */
[C---:B------:R-:W-:Y:S01]  /*19c0*/  ISETP.GT.U32.AND P6, PT, R246.reuse, R16, PT ;  /* 0x00000010f600720c */ /* 0x040fe20003fc4070 */
[----:B------:R-:W-:Y:S01]  /*19d0*/  IMAD R18, R246, R2, R5 ;  /* 0x00000002f6127224 */ /* 0x000fe200078e0205 */
[----:B------:R-:W-:Y:S01]  /*19e0*/  IABS R81, R82 ;  /* 0x0000005200517213 */ /* 0x000fe20000000000 */
[----:B------:R-:W-:Y:S01]  /*19f0*/  IMAD.HI.U32 R2, R248, R19, RZ ;  /* 0x00000013f8027227 */ /* 0x000fe200078e00ff */
[----:B------:R-:W-:-:S02]  /*1a00*/  LOP3.LUT R84, R250, 0xa8, RZ, 0xfc, !PT ;  /* 0x000000a8fa547812 */ /* 0x000fc400078efcff */
[----:B------:R-:W-:Y:S01]  /*1a10*/  LOP3.LUT R86, R250, 0xaa, RZ, 0xfc, !PT ;  /* 0x000000aafa567812 */ /* 0x000fe200078efcff */
[----:B------:R-:W-:Y:S01]  /*1a20*/  @!P5 IMAD.IADD R15, R15, 0x1, -R246 ;  /* 0x000000010f0fd824 */ /* 0x000fe200078e0af6 */
[----:B------:R-:W-:Y:S01]  /*1a30*/  ISETP.GT.U32.AND P5, PT, R246, R17, PT ;  /* 0x00000011f600720c */ /* 0x000fe20003fa4070 */
[----:B------:R-:W-:Y:S01]  /*1a40*/  IMAD.MOV R2, RZ, RZ, -R2 ;  /* 0x000000ffff027224 */ /* 0x000fe200078e0a02 */
[----:B------:R-:W-:Y:S01]  /*1a50*/  IABS R83, R84 ;  /* 0x0000005400537213 */ /* 0x000fe20000000000 */
[----:B------:R-:W-:Y:S01]  /*1a60*/  IMAD.HI.U32 R3, R248, R21, RZ ;  /* 0x00000015f8037227 */ /* 0x000fe200078e00ff */
[----:B------:R-:W-:Y:S02]  /*1a70*/  IABS R85, R86 ;  /* 0x0000005600557213 */ /* 0x000fe40000000000 */
[----:B------:R-:W-:Y:S01]  /*1a80*/  LOP3.LUT R87, R250, 0xae, RZ, 0xfc, !PT ;  /* 0x000000aefa577812 */ /* 0x000fe200078efcff */
[----:B------:R-:W-:Y:S01]  /*1a90*/  IMAD R19, R246, R2, R19 ;  /* 0x00000002f6137224 */ /* 0x000fe200078e0213 */
[----:B------:R-:W-:Y:S01]  /*1aa0*/  LOP3.LUT R94, R250, 0xba, RZ, 0xfc, !PT ;  /* 0x000000bafa5e7812 */ /* 0x000fe200078efcff */
[----:B------:R-:W-:Y:S01]  /*1ab0*/  @!P4 IMAD.MOV R15, RZ, RZ, -R15 ;  /* 0x000000ffff0fc224 */ /* 0x000fe200078e0a0f */
[----:B------:R-:W-:Y:S01]  /*1ac0*/  ISETP.GT.U32.AND P4, PT, R246, R18, PT ;  /* 0x00000012f600720c */ /* 0x000fe20003f84070 */
[----:B------:R-:W-:Y:S01]  /*1ad0*/  IMAD.MOV R3, RZ, RZ, -R3 ;  /* 0x000000ffff037224 */ /* 0x000fe200078e0a03 */
[----:B------:R-:W-:Y:S01]  /*1ae0*/  LOP3.LUT R92, R250, 0xb8, RZ, 0xfc, !PT ;  /* 0x000000b8fa5c7812 */ /* 0x000fe200078efcff */
[----:B------:R-:W-:Y:S01]  /*1af0*/  @!P6 IMAD.IADD R16, R16, 0x1, -R246 ;  /* 0x000000011010e824 */ /* 0x000fe200078e0af6 */
[----:B------:R-:W-:Y:S01]  /*1b00*/  ISETP.GT.U32.AND P6, PT, R246, R19, PT ;  /* 0x00000013f600720c */ /* 0x000fe20003fc4070 */
[----:B------:R-:W-:Y:S01]  /*1b10*/  @!P2 IMAD.MOV R14, RZ, RZ, -R14 ;  /* 0x000000ffff0ea224 */ /* 0x000fe200078e0a0e */
[----:B------:R-:W-:Y:S01]  /*1b20*/  ISETP.GE.AND P2, PT, R4, RZ, PT ;  /* 0x000000ff0400720c */ /* 0x000fe20003f46270 */
[----:B------:R-:W-:Y:S01]  /*1b30*/  IMAD R20, R246, R3, R21 ;  /* 0x00000003f6147224 */ /* 0x000fe200078e0215 */
[----:B------:R-:W-:Y:S01]  /*1b40*/  LOP3.LUT R4, R250, 0x2e, RZ, 0xfc, !PT ;  /* 0x0000002efa047812 */ /* 0x000fe200078efcff */
[----:B------:R-:W-:Y:S01]  /*1b50*/  @!P5 IMAD.IADD R17, R17, 0x1, -R246 ;  /* 0x000000011111d824 */ /* 0x000fe200078e0af6 */
[----:B------:R-:W-:Y:S01]  /*1b60*/  IABS R3, R24 ;  /* 0x0000001800037213 */ /* 0x000fe20000000000 */
[----:B------:R-:W-:Y:S01]  /*1b70*/  @!P1 IMAD.MOV R16, RZ, RZ, -R16 ;  /* 0x000000ffff109224 */ /* 0x000fe200078e0a10 */
[----:B------:R-:W-:Y:S01]  /*1b80*/  ISETP.GT.U32.AND P5, PT, R246, R20, PT ;  /* 0x00000014f600720c */ /* 0x000fe20003fa4070 */
[----:B------:R-:W-:Y:S01]  /*1b90*/  @!P4 IMAD.IADD R18, R18, 0x1, -R246 ;  /* 0x000000011212c824 */ /* 0x000fe200078e0af6 */
[----:B------:R-:W-:-:S02]  /*1ba0*/  IABS R5, R4 ;  /* 0x0000000400057213 */ /* 0x000fc40000000000 */
[C---:B------:R-:W-:Y:S01]  /*1bb0*/  ISETP.GT.U32.AND P4, PT, R246.reuse, R17, PT ;  /* 0x00000011f600720c */ /* 0x040fe20003f84070 */
[----:B------:R-:W-:Y:S01]  /*1bc0*/  @!P6 IMAD.IADD R19, R19, 0x1, -R246 ;  /* 0x000000011313e824 */ /* 0x000fe200078e0af6 */
[----:B------:R-:W-:Y:S01]  /*1bd0*/  ISETP.GT.U32.AND P6, PT, R246, R18, PT ;  /* 0x00000012f600720c */ /* 0x000fe20003fc4070 */
[----:B------:R-:W-:Y:S01]  /*1be0*/  IMAD.HI.U32 R2, R248, R5, RZ ;  /* 0x00000005f8027227 */ /* 0x000fe200078e00ff */
[C---:B------:R-:W-:Y:S02]  /*1bf0*/  LOP3.LUT R96, R250.reuse, 0xbc, RZ, 0xfc, !PT ;  /* 0x000000bcfa607812 */ /* 0x040fe400078efcff */
[C---:B------:R-:W-:Y:S01]  /*1c00*/  LOP3.LUT R97, R250.reuse, 0xbe, RZ, 0xfc, !PT ;  /* 0x000000befa617812 */ /* 0x040fe200078efcff */
[----:B------:R-:W-:Y:S01]  /*1c10*/  IMAD.MOV R2, RZ, RZ, -R2 ;  /* 0x000000ffff027224 */ /* 0x000fe200078e0a02 */
[----:B------:R-:W-:Y:S01]  /*1c20*/  LOP3.LUT R98, R250, 0xc2, RZ, 0xfc, !PT ;  /* 0x000000c2fa627812 */ /* 0x000fe200078efcff */
[----:B------:R-:W-:Y:S01]  /*1c30*/  @!P5 IMAD.IADD R20, R20, 0x1, -R246 ;  /* 0x000000011414d824 */ /* 0x000fe200078e0af6 */
[C---:B------:R-:W-:Y:S01]  /*1c40*/  ISETP.GT.U32.AND P5, PT, R246.reuse, R19, PT ;  /* 0x00000013f600720c */ /* 0x040fe20003fa4070 */
[----:B------:R-:W-:Y:S01]  /*1c50*/  IMAD R21, R246, R2, R5 ;  /* 0x00000002f6157224 */ /* 0x000fe200078e0205 */
[----:B------:R-:W-:Y:S01]  /*1c60*/  IABS R5, R27 ;  /* 0x0000001b00057213 */ /* 0x000fe20000000000 */
[----:B------:R-:W-:Y:S01]  /*1c70*/  IMAD.HI.U32 R2, R248, R3, RZ ;  /* 0x00000003f8027227 */ /* 0x000fe200078e00ff */
[----:B------:R-:W-:-:S02]  /*1c80*/  ISETP.GT.U32.AND P1, PT, R246, R20, PT ;  /* 0x00000014f600720c */ /* 0x000fc40003f24070 */
[----:B------:R-:W-:Y:S01]  /*1c90*/  IABS R93, R97 ;  /* 0x00000061005d7213 */ /* 0x000fe20000000000 */
[----:B------:R-:W-:Y:S01]  /*1ca0*/  IMAD.MOV R2, RZ, RZ, -R2 ;  /* 0x000000ffff027224 */ /* 0x000fe200078e0a02 */
[----:B------:R-:W-:Y:S01]  /*1cb0*/  LOP3.LUT R100, R250, 0xc4, RZ, 0xfc, !PT ;  /* 0x000000c4fa647812 */ /* 0x000fe200078efcff */
[--C-:B------:R-:W-:Y:S01]  /*1cc0*/  @!P6 IMAD.IADD R18, R18, 0x1, -R246.reuse ;  /* 0x000000011212e824 */ /* 0x100fe200078e0af6 */
[----:B------:R-:W-:Y:S01]  /*1cd0*/  ISETP.GE.AND P6, PT, R22, RZ, PT ;  /* 0x000000ff1600720c */ /* 0x000fe20003fc6270 */
[----:B------:R-:W-:Y:S01]  /*1ce0*/  IMAD R22, R246, R2, R3 ;  /* 0x00000002f6167224 */ /* 0x000fe200078e0203 */
[C---:B------:R-:W-:Y:S01]  /*1cf0*/  LOP3.LUT R101, R250.reuse, 0xc8, RZ, 0xfc, !PT ;  /* 0x000000c8fa657812 */ /* 0x040fe200078efcff */
[----:B------:R-:W-:Y:S01]  /*1d00*/  @!P5 IMAD.IADD R19, R19, 0x1, -R246 ;  /* 0x000000011313d824 */ /* 0x000fe200078e0af6 */
[----:B------:R-:W-:Y:S01]  /*1d10*/  LOP3.LUT R102, R250, 0xca, RZ, 0xfc, !PT ;  /* 0x000000cafa667812 */ /* 0x000fe200078efcff */
[----:B------:R-:W-:Y:S01]  /*1d20*/  IMAD.HI.U32 R2, R248, R23, RZ ;  /* 0x00000017f8027227 */ /* 0x000fe200078e00ff */
[----:B------:R-:W-:-:S02]  /*1d30*/  ISETP.GT.U32.AND P5, PT, R246, R22, PT ;  /* 0x00000016f600720c */ /* 0x000fc40003fa4070 */
[----:B------:R-:W-:Y:S01]  /*1d40*/  IABS R99, R101 ;  /* 0x0000006500637213 */ /* 0x000fe20000000000 */
[----:B------:R-:W-:Y:S01]  /*1d50*/  @!P4 IMAD.IADD R17, R17, 0x1, -R246 ;  /* 0x000000011111c824 */ /* 0x000fe200078e0af6 */
[----:B------:R-:W-:Y:S01]  /*1d60*/  ISETP.GT.U32.AND P4, PT, R246, R21, PT ;  /* 0x00000015f600720c */ /* 0x000fe20003f84070 */
[----:B------:R-:W-:Y:S01]  /*1d70*/  IMAD.MOV R2, RZ, RZ, -R2 ;  /* 0x000000ffff027224 */ /* 0x000fe200078e0a02 */
[----:B------:R-:W-:Y:S01]  /*1d80*/  LOP3.LUT R103, R250, 0xcc, RZ, 0xfc, !PT ;  /* 0x000000ccfa677812 */ /* 0x000fe200078efcff */
[----:B------:R-:W-:Y:S01]  /*1d90*/  IMAD.HI.U32 R3, R248, R5, RZ ;  /* 0x00000005f8037227 */ /* 0x000fe200078e00ff */
[C---:B------:R-:W-:Y:S02]  /*1da0*/  LOP3.LUT R104, R250.reuse, 0xd2, RZ, 0xfc, !PT ;  /* 0x000000d2fa687812 */ /* 0x040fe400078efcff */
[----:B------:R-:W-:Y:S01]  /*1db0*/  LOP3.LUT R106, R250, 0xd4, RZ, 0xfc, !PT ;  /* 0x000000d4fa6a7812 */ /* 0x000fe200078efcff */
[----:B------:R-:W-:Y:S01]  /*1dc0*/  IMAD R23, R246, R2, R23 ;  /* 0x00000002f6177224 */ /* 0x000fe200078e0217 */
[----:B------:R-:W-:Y:S01]  /*1dd0*/  LOP3.LUT R109, R250, 0xd8, RZ, 0xfc, !PT ;  /* 0x000000d8fa6d7812 */ /* 0x000fe200078efcff */
[----:B------:R-:W-:Y:S01]  /*1de0*/  @!P5 IMAD.IADD R22, R22, 0x1, -R246 ;  /* 0x000000011616d824 */ /* 0x000fe200078e0af6 */
[----:B------:R-:W-:Y:S01]  /*1df0*/  LOP3.LUT R108, R250, 0xd6, RZ, 0xfc, !PT ;  /* 0x000000d6fa6c7812 */ /* 0x000fe200078efcff */
[----:B------:R-:W-:Y:S01]  /*1e00*/  IMAD.HI.U32 R2, R248, R25, RZ ;  /* 0x00000019f8027227 */ /* 0x000fe200078e00ff */
[----:B------:R-:W-:-:S02]  /*1e10*/  LOP3.LUT R110, R250, 0xda, RZ, 0xfc, !PT ;  /* 0x000000dafa6e7812 */ /* 0x000fc400078efcff */
[----:B------:R-:W-:Y:S01]  /*1e20*/  ISETP.GT.U32.AND P5, PT, R246, R22, PT ;  /* 0x00000016f600720c */ /* 0x000fe20003fa4070 */
[----:B------:R-:W-:Y:S01]  /*1e30*/  IMAD.MOV R2, RZ, RZ, -R2 ;  /* 0x000000ffff027224 */ /* 0x000fe200078e0a02 */
[----:B------:R-:W-:Y:S01]  /*1e40*/  IABS R105, R108 ;  /* 0x0000006c00697213 */ /* 0x000fe20000000000 */
[--C-:B------:R-:W-:Y:S01]  /*1e50*/  @!P4 IMAD.IADD R21, R21, 0x1, -R246.reuse ;  /* 0x000000011515c824 */ /* 0x100fe200078e0af6 */
[----:B------:R-:W-:Y:S01]  /*1e60*/  ISETP.GE.AND P4, PT, R24, RZ, PT ;  /* 0x000000ff1800720c */ /* 0x000fe20003f86270 */
[C---:B------:R-:W-:Y:S01]  /*1e70*/  IMAD R25, R246.reuse, R2, R25 ;  /* 0x00000002f6197224 */ /* 0x040fe200078e0219 */
[----:B------:R-:W-:Y:S01]  /*1e80*/  IABS R107, R110 ;  /* 0x0000006e006b7213 */ /* 0x000fe20000000000 */
[----:B------:R-:W-:Y:S01]  /*1e90*/  @!P0 IMAD.MOV R17, RZ, RZ, -R17 ;  /* 0x000000ffff118224 */ /* 0x000fe200078e0a11 */
[----:B------:R-:W-:Y:S01]  /*1ea0*/  ISETP.GT.U32.AND P0, PT, R246, R21, PT ;  /* 0x00000015f600720c */ /* 0x000fe20003f04070 */
[----:B------:R-:W-:Y:S01]  /*1eb0*/  IMAD.MOV R3, RZ, RZ, -R3 ;  /* 0x000000ffff037224 */ /* 0x000fe200078e0a03 */
[----:B------:R-:W-:Y:S01]  /*1ec0*/  LOP3.LUT R112, R250, 0xdc, RZ, 0xfc, !PT ;  /* 0x000000dcfa707812 */ /* 0x000fe200078efcff */
[--C-:B------:R-:W-:Y:S01]  /*1ed0*/  @!P1 IMAD.IADD R20, R20, 0x1, -R246.reuse ;  /* 0x0000000114149824 */ /* 0x100fe200078e0af6 */
[----:B------:R-:W-:Y:S01]  /*1ee0*/  ISETP.GE.AND P1, PT, R4, RZ, PT ;  /* 0x000000ff0400720c */ /* 0x000fe20003f26270 */
[----:B------:R-:W-:Y:S01]  /*1ef0*/  @!P5 IMAD.IADD R22, R22, 0x1, -R246 ;  /* 0x000000011616d824 */ /* 0x000fe200078e0af6 */
[C---:B------:R-:W-:Y:S01]  /*1f00*/  ISETP.GT.U32.AND P5, PT, R246.reuse, R25, PT ;  /* 0x00000019f600720c */ /* 0x040fe20003fa4070 */
[----:B------:R-:W-:Y:S01]  /*1f10*/  IMAD R24, R246, R3, R5 ;  /* 0x00000003f6187224 */ /* 0x000fe200078e0205 */
[----:B------:R-:W-:Y:S01]  /*1f20*/  LOP3.LUT R4, R250, 0x38, RZ, 0xfc, !PT ;  /* 0x00000038fa047812 */ /* 0x000fe200078efcff */
[----:B------:R-:W-:Y:S01]  /*1f30*/  @!P6 IMAD.MOV R20, RZ, RZ, -R20 ;  /* 0x000000ffff14e224 */ /* 0x000fe200078e0a14 */
[----:B------:R-:W-:Y:S01]  /*1f40*/  IABS R5, R32 ;  /* 0x0000002000057213 */ /* 0x000fe20000000000 */
[----:B------:R-:W-:Y:S01]  /*1f50*/  @!P3 IMAD.MOV R18, RZ, RZ, -R18 ;  /* 0x000000ffff12b224 */ /* 0x000fe200078e0a12 */
[----:B------:R-:W-:Y:S01]  /*1f60*/  IABS R3, R4 ;  /* 0x0000000400037213 */ /* 0x000fe20000000000 */
[----:B------:R-:W-:Y:S01]  /*1f70*/  @!P0 IMAD.IADD R21, R21, 0x1, -R246 ;  /* 0x0000000115158824 */ /* 0x000fe200078e0af6 */
[C---:B------:R-:W-:Y:S01]  /*1f80*/  ISETP.GT.U32.AND P6, PT, R246.reuse, R24, PT ;  /* 0x00000018f600720c */ /* 0x040fe20003fc4070 */
[----:B------:R-:W-:Y:S01]  /*1f90*/  @!P2 IMAD.MOV R19, RZ, RZ, -R19 ;  /* 0x000000ffff13a224 */ /* 0x000fe200078e0a13 */
[----:B------:R-:W-:Y:S01]  /*1fa0*/  ISETP.GT.U32.AND P3, PT, R246, R23, PT ;  /* 0x00000017f600720c */ /* 0x000fe20003f64070 */
[----:B------:R-:W-:Y:S01]  /*1fb0*/  IMAD.HI.U32 R2, R248, R3, RZ ;  /* 0x00000003f8027227 */ /* 0x000fe200078e00ff */
[----:B------:R-:W-:-:S02]  /*1fc0*/  ISETP.GE.AND P0, PT, R27, RZ, PT ;  /* 0x000000ff1b00720c */ /* 0x000fc40003f06270 */
[----:B------:R-:W-:Y:S01]  /*1fd0*/  IABS R27, R30 ;  /* 0x0000001e001b7213 */ /* 0x000fe20000000000 */
[----:B------:R-:W-:Y:S01]  /*1fe0*/  @!P5 IMAD.IADD R25, R25, 0x1, -R246 ;  /* 0x000000011919d824 */ /* 0x000fe200078e0af6 */
[----:B------:R-:W-:Y:S01]  /*1ff0*/  ISETP.GE.AND P2, PT, R26, RZ, PT ;  /* 0x000000ff1a00720c */ /* 0x000fe20003f46270 */
[----:B------:R-:W-:Y:S01]  /*2000*/  IMAD.MOV R26, RZ, RZ, -R2 ;  /* 0x000000ffff1a7224 */ /* 0x000fe200078e0a02 */
[----:B------:R-:W-:Y:S01]  /*2010*/  LOP3.LUT R116, R250, 0xe2, RZ, 0xfc, !PT ;  /* 0x000000e2fa747812 */ /* 0x000fe200078efcff */
[----:B------:R-:W-:Y:S01]  /*2020*/  IMAD.HI.U32 R2, R248, R27, RZ ;  /* 0x0000001bf8027227 */ /* 0x000fe200078e00ff */
[----:B------:R-:W-:Y:S02]  /*2030*/  ISETP.GT.U32.AND P5, PT, R246, R25, PT ;  /* 0x00000019f600720c */ /* 0x000fe40003fa4070 */
[----:B------:R-:W-:Y:S01]  /*2040*/  LOP3.LUT R114, R250, 0xde, RZ, 0xfc, !PT ;  /* 0x000000defa727812 */ /* 0x000fe200078efcff */
[----:B------:R-:W-:Y:S01]  /*2050*/  @!P6 IMAD.IADD R24, R24, 0x1, -R246 ;  /* 0x000000011818e824 */ /* 0x000fe200078e0af6 */
[----:B------:R-:W-:Y:S01]  /*2060*/  IABS R111, R116 ;  /* 0x00000074006f7213 */ /* 0x000fe20000000000 */
[----:B------:R-:W-:Y:S01]  /*2070*/  IMAD.MOV R2, RZ, RZ, -R2 ;  /* 0x000000ffff027224 */ /* 0x000fe200078e0a02 */
[----:B------:R-:W-:Y:S01]  /*2080*/  LOP3.LUT R115, R250, 0xe0, RZ, 0xfc, !PT ;  /* 0x000000e0fa737812 */ /* 0x000fe200078efcff */
[--C-:B------:R-:W-:Y:S01]  /*2090*/  @!P3 IMAD.IADD R23, R23, 0x1, -R246.reuse ;  /* 0x000000011717b824 */ /* 0x100fe200078e0af6 */
[----:B------:R-:W-:Y:S01]  /*20a0*/  ISETP.GE.AND P3, PT, R28, RZ, PT ;  /* 0x000000ff1c00720c */ /* 0x000fe20003f66270 */
[----:B------:R-:W-:Y:S01]  /*20b0*/  @!P1 IMAD.MOV R21, RZ, RZ, -R21 ;  /* 0x000000ffff159224 */ /* 0x000fe200078e0a15 */
[C---:B------:R-:W-:Y:S01]  /*20c0*/  ISETP.GT.U32.AND P1, PT, R246.reuse, R24, PT ;  /* 0x00000018f600720c */ /* 0x040fe20003f24070 */
[C---:B------:R-:W-:Y:S01]  /*20d0*/  IMAD R27, R246.reuse, R2, R27 ;  /* 0x00000002f61b7224 */ /* 0x040fe200078e021b */
[----:B------:R-:W-:Y:S01]  /*20e0*/  ISETP.GT.U32.AND P6, PT, R246, R23, PT ;  /* 0x00000017f600720c */ /* 0x000fe20003fc4070 */
[----:B------:R-:W-:Y:S01]  /*20f0*/  @!P5 IMAD.IADD R25, R25, 0x1, -R246 ;  /* 0x000000011919d824 */ /* 0x000fe200078e0af6 */
[----:B------:R-:W-:Y:S01]  /*2100*/  LOP3.LUT R117, R250, 0xe4, RZ, 0xfc, !PT ;  /* 0x000000e4fa757812 */ /* 0x000fe200078efcff */
[C---:B------:R-:W-:Y:S01]  /*2110*/  IMAD R26, R246.reuse, R26, R3 ;  /* 0x0000001af61a7224 */ /* 0x040fe200078e0203 */
[----:B------:R-:W-:Y:S01]  /*2120*/  ISETP.GT.U32.AND P5, PT, R246, R27, PT ;  /* 0x0000001bf600720c */ /* 0x000fe20003fa4070 */
[----:B------:R-:W-:Y:S01]  /*2130*/  IMAD.HI.U32 R2, R248, R5, RZ ;  /* 0x00000005f8027227 */ /* 0x000fe200078e00ff */
[----:B------:R-:W-:-:S02]  /*2140*/  LOP3.LUT R118, R250, 0xf0, RZ, 0xfc, !PT ;  /* 0x000000f0fa767812 */ /* 0x000fc400078efcff */
[C---:B------:R-:W-:Y:S01]  /*2150*/  LOP3.LUT R120, R250.reuse, 0xf2, RZ, 0xfc, !PT ;  /* 0x000000f2fa787812 */ /* 0x040fe200078efcff */
[----:B------:R-:W-:Y:S01]  /*2160*/  IMAD.MOV R2, RZ, RZ, -R2 ;  /* 0x000000ffff027224 */ /* 0x000fe200078e0a02 */
[----:B------:R-:W-:Y:S01]  /*2170*/  LOP3.LUT R128, R250, 0xfa, RZ, 0xfc, !PT ;  /* 0x000000fafa807812 */ /* 0x000fe200078efcff */
[--C-:B------:R-:W-:Y:S01]  /*2180*/  @!P1 IMAD.IADD R24, R24, 0x1, -R246.reuse ;  /* 0x0000000118189824 */ /* 0x100fe200078e0af6 */
[----:B------:R-:W-:Y:S01]  /*2190*/  ISETP.GE.AND P1, PT, R4, RZ, PT ;  /* 0x000000ff0400720c */ /* 0x000fe20003f26270 */
[--C-:B------:R-:W-:Y:S01]  /*21a0*/  @!P6 IMAD.IADD R23, R23, 0x1, -R246.reuse ;  /* 0x000000011717e824 */ /* 0x100fe200078e0af6 */
[----:B------:R-:W-:Y:S01]  /*21b0*/  LOP3.LUT R4, R250, 0x40, RZ, 0xfc, !PT ;  /* 0x00000040fa047812 */ /* 0x000fe200078efcff */
[C---:B------:R-:W-:Y:S01]  /*21c0*/  IMAD R28, R246.reuse, R2, R5 ;  /* 0x00000002f61c7224 */ /* 0x040fe200078e0205 */
[----:B------:R-:W-:Y:S01]  /*21d0*/  ISETP.GT.U32.AND P6, PT, R246, R26, PT ;  /* 0x0000001af600720c */ /* 0x000fe20003fc4070 */
[----:B------:R-:W-:Y:S01]  /*21e0*/  @!P5 IMAD.IADD R27, R27, 0x1, -R246 ;  /* 0x000000011b1bd824 */ /* 0x000fe200078e0af6 */
[----:B------:R-:W-:Y:S01]  /*21f0*/  IABS R31, R4 ;  /* 0x00000004001f7213 */ /* 0x000fe20000000000 */
[----:B------:R-:W-:Y:S01]  /*2200*/  IMAD.HI.U32 R3, R248, R29, RZ ;  /* 0x0000001df8037227 */ /* 0x000fe200078e00ff */
[----:B------:R-:W-:-:S02]  /*2210*/  LOP3.LUT R5, R250, 0x44, RZ, 0xfc, !PT ;  /* 0x00000044fa057812 */ /* 0x000fc400078efcff */
[----:B------:R-:W-:Y:S01]  /*2220*/  ISETP.GT.U32.AND P5, PT, R246, R27, PT ;  /* 0x0000001bf600720c */ /* 0x000fe20003fa4070 */
[----:B------:R-:W-:Y:S01]  /*2230*/  IMAD.HI.U32 R2, R248, R31, RZ ;  /* 0x0000001ff8027227 */ /* 0x000fe200078e00ff */
[----:B------:R-:W-:Y:S02]  /*2240*/  IABS R119, R120 ;  /* 0x0000007800777213 */ /* 0x000fe40000000000 */
[----:B------:R-:W-:Y:S01]  /*2250*/  LOP3.LUT R126, R250, 0xf8, RZ, 0xfc, !PT ;  /* 0x000000f8fa7e7812 */ /* 0x000fe200078efcff */
[----:B------:R-:W-:Y:S01]  /*2260*/  IMAD.MOV R2, RZ, RZ, -R2 ;  /* 0x000000ffff027224 */ /* 0x000fe200078e0a02 */
[----:B------:R-:W-:Y:S01]  /*2270*/  IABS R127, R128 ;  /* 0x00000080007f7213 */ /* 0x000fe20000000000 */
[--C-:B------:R-:W-:Y:S01]  /*2280*/  @!P6 IMAD.IADD R26, R26, 0x1, -R246.reuse ;  /* 0x000000011a1ae824 */ /* 0x100fe200078e0af6 */
[----:B------:R-:W-:Y:S01]  /*2290*/  ISETP.GE.AND P6, PT, R30, RZ, PT ;  /* 0x000000ff1e00720c */ /* 0x000fe20003fc6270 */
[----:B------:R-:W-:Y:S01]  /*22a0*/  IMAD R30, R246, R2, R31 ;  /* 0x00000002f61e7224 */ /* 0x000fe200078e021f */
[----:B------:R-:W-:Y:S01]  /*22b0*/  IABS R125, R126 ;  /* 0x0000007e007d7213 */ /* 0x000fe20000000000 */
[----:B------:R-:W-:Y:S01]  /*22c0*/  IMAD.MOV R3, RZ, RZ, -R3 ;  /* 0x000000ffff037224 */ /* 0x000fe200078e0a03 */
[----:B------:R-:W-:Y:S01]  /*22d0*/  LOP3.LUT R130, R250, 0xfc, RZ, 0xfc, !PT ;  /* 0x000000fcfa827812 */ /* 0x000fe200078efcff */
[----:B------:R-:W-:Y:S01]  /*22e0*/  @!P5 IMAD.IADD R27, R27, 0x1, -R246 ;  /* 0x000000011b1bd824 */ /* 0x000fe200078e0af6 */
[C---:B------:R-:W-:Y:S01]  /*22f0*/  ISETP.GT.U32.AND P5, PT, R246.reuse, R30, PT ;  /* 0x0000001ef600720c */ /* 0x040fe20003fa4070 */
[C---:B------:R-:W-:Y:S01]  /*2300*/  IMAD R29, R246.reuse, R3, R29 ;  /* 0x00000003f61d7224 */ /* 0x040fe200078e021d */
[----:B------:R-:W-:Y:S01]  /*2310*/  IABS R3, R34 ;  /* 0x0000002200037213 */ /* 0x000fe20000000000 */
[----:B------:R-:W-:Y:S01]  /*2320*/  @!P2 IMAD.MOV R23, RZ, RZ, -R23 ;  /* 0x000000ffff17a224 */ /* 0x000fe200078e0a17 */
[C---:B------:R-:W-:Y:S01]  /*2330*/  ISETP.GT.U32.AND P2, PT, R246.reuse, R28, PT ;  /* 0x0000001cf600720c */ /* 0x040fe20003f44070 */
[----:B------:R-:W-:Y:S01]  /*2340*/  @!P3 IMAD.MOV R25, RZ, RZ, -R25 ;  /* 0x000000ffff19b224 */ /* 0x000fe200078e0a19 */
[C---:B------:R-:W-:Y:S01]  /*2350*/  ISETP.GT.U32.AND P3, PT, R246.reuse, R29, PT ;  /* 0x0000001df600720c */ /* 0x040fe20003f64070 */
[----:B------:R-:W-:Y:S01]  /*2360*/  IMAD.MOV.U32 R31, RZ, RZ, R3 ;  /* 0x000000ffff1f7224 */ /* 0x000fe200078e0003 */
[----:B------:R-:W-:Y:S01]  /*2370*/  IABS R3, R5 ;  /* 0x0000000500037213 */ /* 0x000fe20000000000 */
[----:B------:R-:W-:Y:S01]  /*2380*/  @!P4 IMAD.MOV R22, RZ, RZ, -R22 ;  /* 0x000000ffff16c224 */ /* 0x000fe200078e0a16 */
[----:B------:R-:W-:Y:S01]  /*2390*/  ISETP.GT.U32.AND P4, PT, R246, R26, PT ;  /* 0x0000001af600720c */ /* 0x000fe20003f84070 */
[----:B------:R-:W-:Y:S01]  /*23a0*/  IMAD.HI.U32 R2, R248, R31, RZ ;  /* 0x0000001ff8027227 */ /* 0x000fe200078e00ff */
[----:B------:R-:W-:-:S02]  /*23b0*/  LOP3.LUT R131, R250, 0xfe, RZ, 0xfc, !PT ;  /* 0x000000fefa837812 */ /* 0x000fc400078efcff */
[----:B------:R-:W-:Y:S01]  /*23c0*/  LOP3.LUT R132, R250, 0x100, RZ, 0xfc, !PT ;  /* 0x00000100fa847812 */ /* 0x000fe200078efcff */
[----:B------:R-:W-:Y:S01]  /*23d0*/  @!P5 IMAD.IADD R30, R30, 0x1, -R246 ;  /* 0x000000011e1ed824 */ /* 0x000fe200078e0af6 */
[C---:B------:R-:W-:Y:S01]  /*23e0*/  LOP3.LUT R133, R250.reuse, 0x102, RZ, 0xfc, !PT ;  /* 0x00000102fa857812 */ /* 0x040fe200078efcff */
[----:B------:R-:W-:Y:S01]  /*23f0*/  IMAD.MOV R2, RZ, RZ, -R2 ;  /* 0x000000ffff027224 */ /* 0x000fe200078e0a02 */
[----:B------:R-:W-:Y:S01]  /*2400*/  LOP3.LUT R134, R250, 0x106, RZ, 0xfc, !PT ;  /* 0x00000106fa867812 */ /* 0x000fe200078efcff */
[----:B------:R-:W-:Y:S01]  /*2410*/  @!P2 IMAD.IADD R28, R28, 0x1, -R246 ;  /* 0x000000011c1ca824 */ /* 0x000fe200078e0af6 */
[C---:B------:R-:W-:Y:S01]  /*2420*/  ISETP.GT.U32.AND P5, PT, R246.reuse, R30, PT ;  /* 0x0000001ef600720c */ /* 0x040fe20003fa4070 */
[----:B------:R-:W-:Y:S01]  /*2430*/  IMAD R31, R246, R2, R31 ;  /* 0x00000002f61f7224 */ /* 0x000fe200078e021f */
[----:B------:R-:W-:Y:S01]  /*2440*/  ISETP.GE.AND P2, PT, R4, RZ, PT ;  /* 0x000000ff0400720c */ /* 0x000fe20003f46270 */
[----:B------:R-:W-:Y:S01]  /*2450*/  IMAD.HI.U32 R2, R248, R3, RZ ;  /* 0x00000003f8027227 */ /* 0x000fe200078e00ff */
[----:B------:R-:W-:-:S02]  /*2460*/  LOP3.LUT R4, R250, 0x46, RZ, 0xfc, !PT ;  /* 0x00000046fa047812 */ /* 0x000fc400078efcff */
[----:B------:R-:W-:Y:S01]  /*2470*/  IABS R129, R133 ;  /* 0x0000008500817213 */ /* 0x000fe20000000000 */
[----:B------:R-:W-:Y:S01]  /*2480*/  @!P3 IMAD.IADD R29, R29, 0x1, -R246 ;  /* 0x000000011d1db824 */ /* 0x000fe200078e0af6 */
[----:B------:R-:W-:Y:S01]  /*2490*/  ISETP.GT.U32.AND P3, PT, R246, R28, PT ;  /* 0x0000001cf600720c */ /* 0x000fe20003f64070 */
[----:B------:R-:W-:Y:S01]  /*24a0*/  IMAD.MOV R2, RZ, RZ, -R2 ;  /* 0x000000ffff027224 */ /* 0x000fe200078e0a02 */
[----:B------:R-:W-:Y:S01]  /*24b0*/  LOP3.LUT R138, R250, 0x112, RZ, 0xfc, !PT ;  /* 0x00000112fa8a7812 */ /* 0x000fe200078efcff */
[----:B------:R-:W-:Y:S01]  /*24c0*/  @!P0 IMAD.MOV R24, RZ, RZ, -R24 ;  /* 0x000000ffff188224 */ /* 0x000fe200078e0a18 */
[----:B------:R-:W-:Y:S01]  /*24d0*/  ISETP.GE.AND P0, PT, R32, RZ, PT ;  /* 0x000000ff2000720c */ /* 0x000fe20003f06270 */
[----:B------:R-:W-:Y:S01]  /*24e0*/  @!P4 IMAD.IADD R26, R26, 0x1, -R246 ;  /* 0x000000011a1ac824 */ /* 0x000fe200078e0af6 */
[----:B------:R-:W-:Y:S01]  /*24f0*/  ISETP.GE.AND P4, PT, R33, RZ, PT ;  /* 0x000000ff2100720c */ /* 0x000fe20003f86270 */
[C---:B------:R-:W-:Y:S01]  /*2500*/  IMAD R32, R246.reuse, R2, R3 ;  /* 0x00000002f6207224 */ /* 0x040fe200078e0203 */
[----:B------:R-:W-:Y:S01]  /*2510*/  IABS R33, R4 ;  /* 0x0000000400217213 */ /* 0x000fe20000000000 */
[----:B------:R-:W-:Y:S01]  /*2520*/  @!P1 IMAD.MOV R26, RZ, RZ, -R26 ;  /* 0x000000ffff1a9224 */ /* 0x000fe200078e0a1a */
[----:B------:R-:W-:Y:S01]  /*2530*/  ISETP.GT.U32.AND P1, PT, R246, R29, PT ;  /* 0x0000001df600720c */ /* 0x000fe20003f24070 */
[--C-:B------:R-:W-:Y:S01]  /*2540*/  @!P5 IMAD.IADD R30, R30, 0x1, -R246.reuse ;  /* 0x000000011e1ed824 */ /* 0x100fe200078e0af6 */
[----:B------:R-:W-:Y:S01]  /*2550*/  ISETP.GT.U32.AND P5, PT, R246, R32, PT ;  /* 0x00000020f600720c */ /* 0x000fe20003fa4070 */
[----:B------:R-:W-:Y:S01]  /*2560*/  @!P3 IMAD.IADD R28, R28, 0x1, -R246 ;  /* 0x000000011c1cb824 */ /* 0x000fe200078e0af6 */
[----:B------:R-:W-:Y:S01]  /*2570*/  ISETP.GT.U32.AND P3, PT, R246, R31, PT ;  /* 0x0000001ff600720c */ /* 0x000fe20003f64070 */
[----:B------:R-:W-:Y:S01]  /*2580*/  @!P6 IMAD.MOV R27, RZ, RZ, -R27 ;  /* 0x000000ffff1be224 */ /* 0x000fe200078e0a1b */
[----:B------:R-:W-:Y:S01]  /*2590*/  ISETP.GE.AND P6, PT, R34, RZ, PT ;  /* 0x000000ff2200720c */ /* 0x000fe20003fc6270 */
[----:B------:R-:W-:Y:S01]  /*25a0*/  IMAD.HI.U32 R2, R248, R33, RZ ;  /* 0x00000021f8027227 */ /* 0x000fe200078e00ff */
[----:B------:R-:W-:-:S02]  /*25b0*/  LOP3.LUT R34, R250, 0x48, RZ, 0xfc, !PT ;  /* 0x00000048fa227812 */ /* 0x000fc400078efcff */
[----:B------:R-:W-:Y:S01]  /*25c0*/  IABS R135, R138 ;  /* 0x0000008a00877213 */ /* 0x000fe20000000000 */
[----:B------:R-:W-:Y:S01]  /*25d0*/  IMAD.MOV R2, RZ, RZ, -R2 ;  /* 0x000000ffff027224 */ /* 0x000fe200078e0a02 */
[----:B------:R-:W-:Y:S01]  /*25e0*/  LOP3.LUT R140, R250, 0x116, RZ, 0xfc, !PT ;  /* 0x00000116fa8c7812 */ /* 0x000fe200078efcff */
[--C-:B------:R-:W-:Y:S01]  /*25f0*/  @!P1 IMAD.IADD R29, R29, 0x1, -R246.reuse ;  /* 0x000000011d1d9824 */ /* 0x100fe200078e0af6 */
[----:B------:R-:W-:Y:S01]  /*2600*/  ISETP.GE.AND P1, PT, R5, RZ, PT ;  /* 0x000000ff0500720c */ /* 0x000fe20003f26270 */
[--C-:B------:R-:W-:Y:S01]  /*2610*/  @!P5 IMAD.IADD R32, R32, 0x1, -R246.reuse ;  /* 0x000000012020d824 */ /* 0x100fe200078e0af6 */
[----:B------:R-:W-:Y:S01]  /*2620*/  IABS R5, R34 ;  /* 0x0000002200057213 */ /* 0x000fe20000000000 */
[----:B------:R-:W-:Y:S01]  /*2630*/  @!P3 IMAD.IADD R31, R31, 0x1, -R246 ;  /* 0x000000011f1fb824 */ /* 0x000fe200078e0af6 */
[----:B------:R-:W-:Y:S01]  /*2640*/  ISETP.GE.AND P3, PT, R4, RZ, PT ;  /* 0x000000ff0400720c */ /* 0x000fe20003f66270 */
[C---:B------:R-:W-:Y:S01]  /*2650*/  IMAD R33, R246.reuse, R2, R33 ;  /* 0x00000002f6217224 */ /* 0x040fe200078e0221 */
[----:B------:R-:W-:Y:S01]  /*2660*/  ISETP.GT.U32.AND P5, PT, R246, R32, PT ;  /* 0x00000020f600720c */ /* 0x000fe20003fa4070 */
[----:B------:R-:W-:Y:S01]  /*2670*/  IMAD.HI.U32 R2, R248, R5, RZ ;  /* 0x00000005f8027227 */ /* 0x000fe200078e00ff */
[----:B------:R-:W-:-:S02]  /*2680*/  LOP3.LUT R4, R250, 0x4c, RZ, 0xfc, !PT ;  /* 0x0000004cfa047812 */ /* 0x000fc400078efcff */
[----:B------:R-:W-:Y:S01]  /*2690*/  LOP3.LUT R142, R250, 0x118, RZ, 0xfc, !PT ;  /* 0x00000118fa8e7812 */ /* 0x000fe200078efcff */
[----:B------:R-:W-:Y:S01]  /*26a0*/  @!P0 IMAD.MOV R28, RZ, RZ, -R28 ;  /* 0x000000ffff1c8224 */ /* 0x000fe200078e0a1c */
[----:B------:R-:W-:Y:S01]  /*26b0*/  ISETP.GT.U32.AND P0, PT, R246, R31, PT ;  /* 0x0000001ff600720c */ /* 0x000fe20003f04070 */
[----:B------:R-:W-:Y:S01]  /*26c0*/  IMAD.MOV R2, RZ, RZ, -R2 ;  /* 0x000000ffff027224 */ /* 0x000fe200078e0a02 */
[----:B------:R-:W-:Y:S01]  /*26d0*/  LOP3.LUT R144, R250, 0x11c, RZ, 0xfc, !PT ;  /* 0x0000011cfa907812 */ /* 0x000fe200078efcff */
[----:B------:R-:W-:Y:S01]  /*26e0*/  @!P2 IMAD.MOV R30, RZ, RZ, -R30 ;  /* 0x000000ffff1ea224 */ /* 0x000fe200078e0a1e */
[----:B------:R-:W-:Y:S01]  /*26f0*/  ISETP.GE.AND P2, PT, R34, RZ, PT ;  /* 0x000000ff2200720c */ /* 0x000fe20003f46270 */
[----:B------:R-:W-:Y:S01]  /*2700*/  IMAD.HI.U32 R3, R248, R35, RZ ;  /* 0x00000023f8037227 */ /* 0x000fe200078e00ff */
[----:B------:R-:W-:Y:S02]  /*2710*/  IABS R141, R144 ;  /* 0x00000090008d7213 */ /* 0x000fe40000000000 */
[----:B------:R-:W-:Y:S01]  /*2720*/  LOP3.LUT R143, R250, 0x11a, RZ, 0xfc, !PT ;  /* 0x0000011afa8f7812 */ /* 0x000fe200078efcff */
[C---:B------:R-:W-:Y:S01]  /*2730*/  IMAD R34, R246.reuse, R2, R5 ;  /* 0x00000002f6227224 */ /* 0x040fe200078e0205 */
[----:B------:R-:W-:Y:S01]  /*2740*/  IABS R5, R4 ;  /* 0x0000000400057213 */ /* 0x000fe20000000000 */
[----:B------:R-:W-:Y:S01]  /*2750*/  @!P4 IMAD.MOV R29, RZ, RZ, -R29 ;  /* 0x000000ffff1dc224 */ /* 0x000fe200078e0a1d */
[----:B------:R-:W-:Y:S01]  /*2760*/  ISETP.GT.U32.AND P4, PT, R246, R33, PT ;  /* 0x00000021f600720c */ /* 0x000fe20003f84070 */
[----:B------:R-:W-:Y:S01]  /*2770*/  IMAD.MOV R3, RZ, RZ, -R3 ;  /* 0x000000ffff037224 */ /* 0x000fe200078e0a03 */
[----:B------:R-:W-:Y:S01]  /*2780*/  IABS R139, R143 ;  /* 0x0000008f008b7213 */ /* 0x000fe20000000000 */
[--C-:B------:R-:W-:Y:S01]  /*2790*/  @!P5 IMAD.IADD R32, R32, 0x1, -R246.reuse ;  /* 0x000000012020d824 */ /* 0x100fe200078e0af6 */
[----:B------:R-:W-:Y:S01]  /*27a0*/  ISETP.GT.U32.AND P5, PT, R246, R34, PT ;  /* 0x00000022f600720c */ /* 0x000fe20003fa4070 */
[----:B------:R-:W-:Y:S01]  /*27b0*/  @!P0 IMAD.IADD R31, R31, 0x1, -R246 ;  /* 0x000000011f1f8824 */ /* 0x000fe200078e0af6 */
[----:B------:R-:W-:Y:S01]  /*27c0*/  ISETP.GE.AND P0, PT, R36, RZ, PT ;  /* 0x000000ff2400720c */ /* 0x000fe20003f06270 */
[----:B------:R-:W-:Y:S01]  /*27d0*/  IMAD R35, R246, R3, R35 ;  /* 0x00000003f6237224 */ /* 0x000fe200078e0223 */
[C---:B------:R-:W-:Y:S01]  /*27e0*/  LOP3.LUT R3, R250.reuse, 0x4e, RZ, 0xfc, !PT ;  /* 0x0000004efa037812 */ /* 0x040fe200078efcff */
[----:B------:R-:W-:Y:S01]  /*27f0*/  @!P6 IMAD.MOV R31, RZ, RZ, -R31 ;  /* 0x000000ffff1fe224 */ /* 0x000fe200078e0a1f */
[----:B------:R-:W-:Y:S01]  /*2800*/  LOP3.LUT R146, R250, 0x120, RZ, 0xfc, !PT ;  /* 0x00000120fa927812 */ /* 0x000fe200078efcff */
[----:B------:R-:W-:Y:S01]  /*2810*/  IMAD.HI.U32 R2, R248, R5, RZ ;  /* 0x00000005f8027227 */ /* 0x000fe200078e00ff */
[----:B------:R-:W-:-:S02]  /*2820*/  ISETP.GT.U32.AND P6, PT, R246, R35, PT ;  /* 0x00000023f600720c */ /* 0x000fc40003fc4070 */
[----:B------:R-:W-:Y:S01]  /*2830*/  IABS R37, R3 ;  /* 0x0000000300257213 */ /* 0x000fe20000000000 */
[--C-:B------:R-:W-:Y:S01]  /*2840*/  @!P4 IMAD.IADD R33, R33, 0x1, -R246.reuse ;  /* 0x000000012121c824 */ /* 0x100fe200078e0af6 */
[----:B------:R-:W-:Y:S01]  /*2850*/  LOP3.LUT R147, R250, 0x122, RZ, 0xfc, !PT ;  /* 0x00000122fa937812 */ /* 0x000fe200078efcff */
[----:B------:R-:W-:Y:S01]  /*2860*/  @!P5 IMAD.IADD R34, R34, 0x1, -R246 ;  /* 0x000000012222d824 */ /* 0x000fe200078e0af6 */
[----:B------:R-:W-:Y:S01]  /*2870*/  LOP3.LUT R148, R250, 0x124, RZ, 0xfc, !PT ;  /* 0x00000124fa947812 */ /* 0x000fe200078efcff */
[----:B------:R-:W-:Y:S01]  /*2880*/  IMAD.MOV R36, RZ, RZ, -R2 ;  /* 0x000000ffff247224 */ /* 0x000fe200078e0a02 */
[----:B------:R-:W-:Y:S01]  /*2890*/  ISETP.GT.U32.AND P4, PT, R246, R33, PT ;  /* 0x00000021f600720c */ /* 0x000fe20003f84070 */
[----:B------:R-:W-:Y:S01]  /*28a0*/  IMAD.HI.U32 R2, R248, R37, RZ ;  /* 0x00000025f8027227 */ /* 0x000fe200078e00ff */
[----:B------:R-:W-:Y:S02]  /*28b0*/  ISETP.GT.U32.AND P5, PT, R246, R34, PT ;  /* 0x00000022f600720c */ /* 0x000fe40003fa4070 */
[----:B------:R-:W-:Y:S01]  /*28c0*/  IABS R145, R148 ;  /* 0x0000009400917213 */ /* 0x000fe20000000000 */
[----:B------:R-:W-:Y:S01]  /*28d0*/  @!P6 IMAD.IADD R35, R35, 0x1, -R246 ;  /* 0x000000012323e824 */ /* 0x000fe200078e0af6 */
[----:B------:R-:W-:Y:S01]  /*28e0*/  LOP3.LUT R149, R250, 0x128, RZ, 0xfc, !PT ;  /* 0x00000128fa957812 */ /* 0x000fe200078efcff */
[C---:B------:R-:W-:Y:S01]  /*28f0*/  IMAD R36, R246.reuse, R36, R5 ;  /* 0x00000024f6247224 */ /* 0x040fe200078e0205 */
[----:B------:R-:W-:Y:S01]  /*2900*/  IABS R5, R40 ;  /* 0x0000002800057213 */ /* 0x000fe20000000000 */
[----:B------:R-:W-:Y:S01]  /*2910*/  IMAD.MOV R2, RZ, RZ, -R2 ;  /* 0x000000ffff027224 */ /* 0x000fe200078e0a02 */
[----:B------:R-:W-:Y:S01]  /*2920*/  ISETP.GT.U32.AND P6, PT, R246, R35, PT ;  /* 0x00000023f600720c */ /* 0x000fe20003fc4070 */
[----:B------:R-:W-:Y:S01]  /*2930*/  @!P1 IMAD.MOV R32, RZ, RZ, -R32 ;  /* 0x000000ffff209224 */ /* 0x000fe200078e0a20 */
[----:B------:R-:W-:Y:S01]  /*2940*/  ISETP.GE.AND P1, PT, R4, RZ, PT ;  /* 0x000000ff0400720c */ /* 0x000fe20003f26270 */
[----:B------:R-:W-:Y:S01]  /*2950*/  @!P4 IMAD.IADD R33, R33, 0x1, -R246 ;  /* 0x000000012121c824 */ /* 0x000fe200078e0af6 */
[----:B------:R-:W-:Y:S01]  /*2960*/  ISETP.GE.AND P4, PT, R3, RZ, PT ;  /* 0x000000ff0300720c */ /* 0x000fe20003f86270 */
[----:B------:R-:W-:Y:S01]  /*2970*/  IMAD.HI.U32 R3, R248, R39, RZ ;  /* 0x00000027f8037227 */ /* 0x000fe200078e00ff */
[----:B------:R-:W-:-:S02]  /*2980*/  LOP3.LUT R150, R250, 0x12e, RZ, 0xfc, !PT ;  /* 0x0000012efa967812 */ /* 0x000fc400078efcff */
[----:B------:R-:W-:Y:S01]  /*2990*/  LOP3.LUT R151, R250, 0x130, RZ, 0xfc, !PT ;  /* 0x00000130fa977812 */ /* 0x000fe200078efcff */
[----:B------:R-:W-:Y:S01]  /*29a0*/  @!P5 IMAD.IADD R34, R34, 0x1, -R246 ;  /* 0x000000012222d824 */ /* 0x000fe200078e0af6 */
[C---:B------:R-:W-:Y:S01]  /*29b0*/  ISETP.GT.U32.AND P5, PT, R246.reuse, R36, PT ;  /* 0x00000024f600720c */ /* 0x040fe20003fa4070 */
[----:B------:R-:W-:Y:S01]  /*29c0*/  IMAD R37, R246, R2, R37 ;  /* 0x00000002f6257224 */ /* 0x000fe200078e0225 */
[C---:B------:R-:W-:Y:S01]  /*29d0*/  LOP3.LUT R2, R250.reuse, 0x52, RZ, 0xfc, !PT ;  /* 0x00000052fa027812 */ /* 0x040fe200078efcff */
[----:B------:R-:W-:Y:S01]  /*29e0*/  IMAD.MOV R3, RZ, RZ, -R3 ;  /* 0x000000ffff037224 */ /* 0x000fe200078e0a03 */
[----:B------:R-:W-:Y:S01]  /*29f0*/  LOP3.LUT R152, R250, 0x136, RZ, 0xfc, !PT ;  /* 0x00000136fa987812 */ /* 0x000fe200078efcff */
[----:B------:R-:W-:Y:S01]  /*2a00*/  @!P3 IMAD.MOV R33, RZ, RZ, -R33 ;  /* 0x000000ffff21b224 */ /* 0x000fe200078e0a21 */
[----:B------:R-:W-:Y:S01]  /*2a10*/  ISETP.GE.AND P3, PT, R38, RZ, PT ;  /* 0x000000ff2600720c */ /* 0x000fe20003f66270 */
[----:B------:R-:W-:Y:S01]  /*2a20*/  @!P2 IMAD.MOV R34, RZ, RZ, -R34 ;  /* 0x000000ffff22a224 */ /* 0x000fe200078e0a22 */
[C---:B------:R-:W-:Y:S01]  /*2a30*/  ISETP.GT.U32.AND P2, PT, R246.reuse, R37, PT ;  /* 0x00000025f600720c */ /* 0x040fe20003f44070 */
[----:B------:R-:W-:Y:S01]  /*2a40*/  IMAD R38, R246, R3, R39 ;  /* 0x00000003f6267224 */ /* 0x000fe200078e0227 */
[----:B------:R-:W-:Y:S01]  /*2a50*/  IABS R39, R2 ;  /* 0x0000000200277213 */ /* 0x000fe20000000000 */
[--C-:B------:R-:W-:Y:S01]  /*2a60*/  @!P6 IMAD.IADD R35, R35, 0x1, -R246.reuse ;  /* 0x000000012323e824 */ /* 0x100fe200078e0af6 */
[----:B------:R-:W-:Y:S01]  /*2a70*/  ISETP.GE.AND P6, PT, R2, RZ, PT ;  /* 0x000000ff0200720c */ /* 0x000fe20003fc6270 */
[----:B------:R-:W-:Y:S01]  /*2a80*/  @!P5 IMAD.IADD R36, R36, 0x1, -R246 ;  /* 0x000000012424d824 */ /* 0x000fe200078e0af6 */
[----:B------:R-:W-:Y:S01]  /*2a90*/  IABS R153, R152 ;  /* 0x0000009800997213 */ /* 0x000fe20000000000 */
[----:B------:R-:W-:Y:S01]  /*2aa0*/  @!P0 IMAD.MOV R35, RZ, RZ, -R35 ;  /* 0x000000ffff238224 */ /* 0x000fe200078e0a23 */
[----:B------:R-:W-:Y:S01]  /*2ab0*/  ISETP.GT.U32.AND P0, PT, R246, R38, PT ;  /* 0x00000026f600720c */ /* 0x000fe20003f04070 */
[----:B------:R-:W-:Y:S01]  /*2ac0*/  IMAD.HI.U32 R3, R248, R5, RZ ;  /* 0x00000005f8037227 */ /* 0x000fe200078e00ff */
[----:B------:R-:W-:-:S02]  /*2ad0*/  ISETP.GT.U32.AND P5, PT, R246, R36, PT ;  /* 0x00000024f600720c */ /* 0x000fc40003fa4070 */
[C---:B------:R-:W-:Y:S01]  /*2ae0*/  LOP3.LUT R156, R250.reuse, 0x13c, RZ, 0xfc, !PT ;  /* 0x0000013cfa9c7812 */ /* 0x040fe200078efcff */
[--C-:B------:R-:W-:Y:S01]  /*2af0*/  @!P2 IMAD.IADD R37, R37, 0x1, -R246.reuse ;  /* 0x000000012525a824 */ /* 0x100fe200078e0af6 */
[----:B------:R-:W-:Y:S01]  /*2b00*/  LOP3.LUT R158, R250, 0x13e, RZ, 0xfc, !PT ;  /* 0x0000013efa9e7812 */ /* 0x000fe200078efcff */
[----:B------:R-:W-:Y:S01]  /*2b10*/  IMAD.HI.U32 R2, R248, R39, RZ ;  /* 0x00000027f8027227 */ /* 0x000fe200078e00ff */
[----:B------:R-:W-:Y:S02]  /*2b20*/  IABS R157, R156 ;  /* 0x0000009c009d7213 */ /* 0x000fe40000000000 */
[----:B------:R-:W-:Y:S01]  /*2b30*/  ISETP.GT.U32.AND P2, PT, R246, R37, PT ;  /* 0x00000025f600720c */ /* 0x000fe20003f44070 */
[----:B------:R-:W-:Y:S01]  /*2b40*/  IMAD.MOV R3, RZ, RZ, -R3 ;  /* 0x000000ffff037224 */ /* 0x000fe200078e0a03 */
[----:B------:R-:W-:Y:S01]  /*2b50*/  IABS R159, R158 ;  /* 0x0000009e009f7213 */ /* 0x000fe20000000000 */
[--C-:B------:R-:W-:Y:S01]  /*2b60*/  @!P0 IMAD.IADD R38, R38, 0x1, -R246.reuse ;  /* 0x0000000126268824 */ /* 0x100fe200078e0af6 */
[----:B------:R-:W-:Y:S01]  /*2b70*/  LOP3.LUT R160, R250, 0x142, RZ, 0xfc, !PT ;  /* 0x00000142faa07812 */ /* 0x000fe200078efcff */
[----:B------:R-:W-:Y:S01]  /*2b80*/  @!P5 IMAD.IADD R36, R36, 0x1, -R246 ;  /* 0x000000012424d824 */ /* 0x000fe200078e0af6 */
[----:B------:R-:W-:Y:S01]  /*2b90*/  ISETP.GE.AND P5, PT, R40, RZ, PT ;  /* 0x000000ff2800720c */ /* 0x000fe20003fa6270 */
[----:B------:R-:W-:Y:S01]  /*2ba0*/  IMAD.MOV R4, RZ, RZ, -R2 ;  /* 0x000000ffff047224 */ /* 0x000fe200078e0a02 */
[C---:B------:R-:W-:Y:S01]  /*2bb0*/  ISETP.GT.U32.AND P0, PT, R246.reuse, R38, PT ;  /* 0x00000026f600720c */ /* 0x040fe20003f04070 */
[----:B------:R-:W-:Y:S01]  /*2bc0*/  IMAD R40, R246, R3, R5 ;  /* 0x00000003f6287224 */ /* 0x000fe200078e0205 */
[----:B------:R-:W-:Y:S01]  /*2bd0*/  IABS R5, R46 ;  /* 0x0000002e00057213 */ /* 0x000fe20000000000 */
[----:B------:R-:W-:Y:S01]  /*2be0*/  IMAD.HI.U32 R3, R248, R43, RZ ;  /* 0x0000002bf8037227 */ /* 0x000fe200078e00ff */
[----:B------:R-:W-:-:S02]  /*2bf0*/  LOP3.LUT R161, R250, 0x144, RZ, 0xfc, !PT ;  /* 0x00000144faa17812 */ /* 0x000fc400078efcff */
[----:B------:R-:W-:Y:S01]  /*2c00*/  LOP3.LUT R164, R250, 0x14c, RZ, 0xfc, !PT ;  /* 0x0000014cfaa47812 */ /* 0x000fe200078efcff */
[----:B------:R-:W-:Y:S01]  /*2c10*/  IMAD R39, R246, R4, R39 ;  /* 0x00000004f6277224 */ /* 0x000fe200078e0227 */
[----:B------:R-:W-:Y:S01]  /*2c20*/  LOP3.LUT R4, R250, 0x5a, RZ, 0xfc, !PT ;  /* 0x0000005afa047812 */ /* 0x000fe200078efcff */
[----:B------:R-:W-:Y:S01]  /*2c30*/  @!P2 IMAD.IADD R37, R37, 0x1, -R246 ;  /* 0x000000012525a824 */ /* 0x000fe200078e0af6 */
[----:B------:R-:W-:Y:S01]  /*2c40*/  IABS R165, R164 ;  /* 0x000000a400a57213 */ /* 0x000fe20000000000 */
[----:B------:R-:W-:Y:S01]  /*2c50*/  IMAD.MOV R3, RZ, RZ, -R3 ;  /* 0x000000ffff037224 */ /* 0x000fe200078e0a03 */
[C---:B------:R-:W-:Y:S01]  /*2c60*/  ISETP.GT.U32.AND P2, PT, R246.reuse, R39, PT ;  /* 0x00000027f600720c */ /* 0x040fe20003f44070 */
[----:B------:R-:W-:Y:S01]  /*2c70*/  @!P1 IMAD.MOV R36, RZ, RZ, -R36 ;  /* 0x000000ffff249224 */ /* 0x000fe200078e0a24 */
[----:B------:R-:W-:Y:S01]  /*2c80*/  ISETP.GT.U32.AND P1, PT, R246, R40, PT ;  /* 0x00000028f600720c */ /* 0x000fe20003f24070 */
[----:B------:R-:W-:Y:S01]  /*2c90*/  @!P4 IMAD.MOV R37, RZ, RZ, -R37 ;  /* 0x000000ffff25c224 */ /* 0x000fe200078e0a25 */
[----:B------:R-:W-:Y:S01]  /*2ca0*/  ISETP.GE.AND P4, PT, R42, RZ, PT ;  /* 0x000000ff2a00720c */ /* 0x000fe20003f86270 */
[----:B------:R-:W-:Y:S01]  /*2cb0*/  IMAD R42, R246, R3, R43 ;  /* 0x00000003f62a7224 */ /* 0x000fe200078e022b */
[----:B------:R-:W-:Y:S01]  /*2cc0*/  IABS R43, R4 ;  /* 0x00000004002b7213 */ /* 0x000fe20000000000 */
[----:B------:R-:W-:Y:S01]  /*2cd0*/  @!P0 IMAD.IADD R38, R38, 0x1, -R246 ;  /* 0x0000000126268824 */ /* 0x000fe200078e0af6 */
[----:B------:R-:W-:Y:S01]  /*2ce0*/  LOP3.LUT R170, R250, 0x14e, RZ, 0xfc, !PT ;  /* 0x0000014efaaa7812 */ /* 0x000fe200078efcff */
[----:B------:R-:W-:Y:S01]  /*2cf0*/  IMAD.HI.U32 R2, R248, R41, RZ ;  /* 0x00000029f8027227 */ /* 0x000fe200078e00ff */
[----:B------:R-:W-:-:S02]  /*2d00*/  LOP3.LUT R172, R250, 0x150, RZ, 0xfc, !PT ;  /* 0x00000150faac7812 */ /* 0x000fc400078efcff */
[----:B------:R-:W-:Y:S01]  /*2d10*/  LOP3.LUT R173, R250, 0x152, RZ, 0xfc, !PT ;  /* 0x00000152faad7812 */ /* 0x000fe200078efcff */
[----:B------:R-:W-:Y:S01]  /*2d20*/  @!P3 IMAD.MOV R38, RZ, RZ, -R38 ;  /* 0x000000ffff26b224 */ /* 0x000fe200078e0a26 */
[----:B------:R-:W-:Y:S01]  /*2d30*/  ISETP.GT.U32.AND P3, PT, R246, R42, PT ;  /* 0x0000002af600720c */ /* 0x000fe20003f64070 */
[----:B------:R-:W-:Y:S01]  /*2d40*/  IMAD.MOV R2, RZ, RZ, -R2 ;  /* 0x000000ffff027224 */ /* 0x000fe200078e0a02 */
[----:B------:R-:W-:Y:S01]  /*2d50*/  IABS R167, R173 ;  /* 0x000000ad00a77213 */ /* 0x000fe20000000000 */
[--C-:B------:R-:W-:Y:S01]  /*2d60*/  @!P2 IMAD.IADD R39, R39, 0x1, -R246.reuse ;  /* 0x000000012727a824 */ /* 0x100fe200078e0af6 */
[----:B------:R-:W-:Y:S01]  /*2d70*/  LOP3.LUT R174, R250, 0x154, RZ, 0xfc, !PT ;  /* 0x00000154faae7812 */ /* 0x000fe200078efcff */
[----:B------:R-:W-:Y:S01]  /*2d80*/  @!P1 IMAD.IADD R40, R40, 0x1, -R246 ;  /* 0x0000000128289824 */ /* 0x000fe200078e0af6 */
[----:B------:R-:W-:Y:S01]  /*2d90*/  LOP3.LUT R175, R250, 0x156, RZ, 0xfc, !PT ;  /* 0x00000156faaf7812 */ /* 0x000fe200078efcff */
[C---:B------:R-:W-:Y:S01]  /*2da0*/  IMAD R41, R246.reuse, R2, R41 ;  /* 0x00000002f6297224 */ /* 0x040fe200078e0229 */
[----:B------:R-:W-:Y:S01]  /*2db0*/  ISETP.GT.U32.AND P2, PT, R246, R39, PT ;  /* 0x00000027f600720c */ /* 0x000fe20003f44070 */
[----:B------:R-:W-:Y:S01]  /*2dc0*/  IMAD.HI.U32 R2, R248, R43, RZ ;  /* 0x0000002bf8027227 */ /* 0x000fe200078e00ff */
[----:B------:R-:W-:-:S02]  /*2dd0*/  ISETP.GT.U32.AND P1, PT, R246, R40, PT ;  /* 0x00000028f600720c */ /* 0x000fc40003f24070 */
[----:B------:R-:W-:Y:S01]  /*2de0*/  ISETP.GT.U32.AND P0, PT, R246, R41, PT ;  /* 0x00000029f600720c */ /* 0x000fe20003f04070 */
[----:B------:R-:W-:Y:S01]  /*2df0*/  @!P3 IMAD.IADD R42, R42, 0x1, -R246 ;  /* 0x000000012a2ab824 */ /* 0x000fe200078e0af6 */
[----:B------:R-:W-:Y:S01]  /*2e00*/  IABS R169, R174 ;  /* 0x000000ae00a97213 */ /* 0x000fe20000000000 */
[----:B------:R-:W-:Y:S01]  /*2e10*/  IMAD.MOV R2, RZ, RZ, -R2 ;  /* 0x000000ffff027224 */ /* 0x000fe200078e0a02 */
[----:B------:R-:W-:Y:S01]  /*2e20*/  IABS R171, R175 ;  /* 0x000000af00ab7213 */ /* 0x000fe20000000000 */
[----:B------:R-:W-:Y:S01]  /*2e30*/  IMAD.HI.U32 R3, R248, R45, RZ ;  /* 0x0000002df8037227 */ /* 0x000fe200078e00ff */
[----:B------:R-:W-:Y:S02]  /*2e40*/  ISETP.GT.U32.AND P3, PT, R246, R42, PT ;  /* 0x0000002af600720c */ /* 0x000fe40003f64070 */
[----:B------:R-:W-:Y:S01]  /*2e50*/  LOP3.LUT R176, R250, 0x15a, RZ, 0xfc, !PT ;  /* 0x0000015afab07812 */ /* 0x000fe200078efcff */
[----:B------:R-:W-:Y:S01]  /*2e60*/  IMAD R43, R246, R2, R43 ;  /* 0x00000002f62b7224 */ /* 0x000fe200078e022b */
[----:B------:R-:W-:Y:S01]  /*2e70*/  LOP3.LUT R178, R250, 0x168, RZ, 0xfc, !PT ;  /* 0x00000168fab27812 */ /* 0x000fe200078efcff */
[----:B------:R-:W-:Y:S01]  /*2e80*/  IMAD.HI.U32 R2, R248, R5, RZ ;  /* 0x00000005f8027227 */ /* 0x000fe200078e00ff */
[----:B------:R-:W-:-:S02]  /*2e90*/  LOP3.LUT R182, R250, 0x16a, RZ, 0xfc, !PT ;  /* 0x0000016afab67812 */ /* 0x000fc400078efcff */
[----:B------:R-:W-:Y:S01]  /*2ea0*/  LOP3.LUT R183, R250, 0x16c, RZ, 0xfc, !PT ;  /* 0x0000016cfab77812 */ /* 0x000fe200078efcff */
[----:B------:R-:W-:Y:S01]  /*2eb0*/  IMAD.MOV R2, RZ, RZ, -R2 ;  /* 0x000000ffff027224 */ /* 0x000fe200078e0a02 */
[----:B------:R-:W-:Y:S01]  /*2ec0*/  IABS R179, R182 ;  /* 0x000000b600b37213 */ /* 0x000fe20000000000 */
[--C-:B------:R-:W-:Y:S01]  /*2ed0*/  @!P2 IMAD.IADD R39, R39, 0x1, -R246.reuse ;  /* 0x000000012727a824 */ /* 0x100fe200078e0af6 */
[----:B------:R-:W-:Y:S01]  /*2ee0*/  ISETP.GE.AND P2, PT, R44, RZ, PT ;  /* 0x000000ff2c00720c */ /* 0x000fe20003f46270 */
[--C-:B------:R-:W-:Y:S01]  /*2ef0*/  @!P1 IMAD.IADD R40, R40, 0x1, -R246.reuse ;  /* 0x0000000128289824 */ /* 0x100fe200078e0af6 */
[C---:B------:R-:W-:Y:S01]  /*2f00*/  ISETP.GT.U32.AND P1, PT, R246.reuse, R43, PT ;  /* 0x0000002bf600720c */ /* 0x040fe20003f24070 */
[--C-:B------:R-:W-:Y:S01]  /*2f10*/  @!P0 IMAD.IADD R41, R41, 0x1, -R246.reuse ;  /* 0x0000000129298824 */ /* 0x100fe200078e0af6 */
[----:B------:R-:W-:Y:S01]  /*2f20*/  IABS R181, R183 ;  /* 0x000000b700b57213 */ /* 0x000fe20000000000 */
[----:B------:R-:W-:Y:S01]  /*2f30*/  IMAD R44, R246, R2, R5 ;  /* 0x00000002f62c7224 */ /* 0x000fe200078e0205 */
[----:B------:R-:W-:Y:S01]  /*2f40*/  LOP3.LUT R2, R250, 0x60, RZ, 0xfc, !PT ;  /* 0x00000060fa027812 */ /* 0x000fe200078efcff */
[--C-:B------:R-:W-:Y:S01]  /*2f50*/  @!P3 IMAD.IADD R42, R42, 0x1, -R246.reuse ;  /* 0x000000012a2ab824 */ /* 0x100fe200078e0af6 */
[C---:B------:R-:W-:Y:S01]  /*2f60*/  ISETP.GT.U32.AND P0, PT, R246.reuse, R41, PT ;  /* 0x00000029f600720c */ /* 0x040fe20003f04070 */
[----:B------:R-:W-:Y:S01]  /*2f70*/  IMAD.MOV R3, RZ, RZ, -R3 ;  /* 0x000000ffff037224 */ /* 0x000fe200078e0a03 */
[C---:B------:R-:W-:Y:S01]  /*2f80*/  ISETP.GT.U32.AND P3, PT, R246.reuse, R44, PT ;  /* 0x0000002cf600720c */ /* 0x040fe20003f64070 */
[----:B------:R-:W-:Y:S01]  /*2f90*/  @!P6 IMAD.MOV R39, RZ, RZ, -R39 ;  /* 0x000000ffff27e224 */ /* 0x000fe200078e0a27 */
[----:B------:R-:W-:Y:S01]  /*2fa0*/  IABS R5, R2 ;  /* 0x0000000200057213 */ /* 0x000fe20000000000 */
[----:B------:R-:W-:Y:S01]  /*2fb0*/  IMAD R45, R246, R3, R45 ;  /* 0x00000003f62d7224 */ /* 0x000fe200078e022d */
[----:B------:R-:W-:Y:S01]  /*2fc0*/  LOP3.LUT R3, R250, 0x62, RZ, 0xfc, !PT ;  /* 0x00000062fa037812 */ /* 0x000fe200078efcff */
[----:B------:R-:W-:Y:S01]  /*2fd0*/  @!P1 IMAD.IADD R43, R43, 0x1, -R246 ;  /* 0x000000012b2b9824 */ /* 0x000fe200078e0af6 */
[----:B------:R-:W-:Y:S01]  /*2fe0*/  ISETP.GE.AND P6, PT, R4, RZ, PT ;  /* 0x000000ff0400720c */ /* 0x000fe20003fc6270 */
[----:B------:R-:W-:Y:S01]  /*2ff0*/  @!P2 IMAD.MOV R42, RZ, RZ, -R42 ;  /* 0x000000ffff2aa224 */ /* 0x000fe200078e0a2a */
[----:B------:R-:W-:Y:S01]  /*3000*/  ISETP.GE.AND P2, PT, R3, RZ, PT ;  /* 0x000000ff0300720c */ /* 0x000fe20003f46270 */
[----:B------:R-:W-:Y:S01]  /*3010*/  @!P5 IMAD.MOV R40, RZ, RZ, -R40 ;  /* 0x000000ffff28d224 */ /* 0x000fe200078e0a28 */
[----:B------:R-:W-:Y:S01]  /*3020*/  ISETP.GT.U32.AND P1, PT, R246, R43, PT ;  /* 0x0000002bf600720c */ /* 0x000fe20003f24070 */
[--C-:B------:R-:W-:Y:S01]  /*3030*/  @!P0 IMAD.IADD R41, R41, 0x1, -R246.reuse ;  /* 0x0000000129298824 */ /* 0x100fe200078e0af6 */
[----:B------:R-:W-:Y:S01]  /*3040*/  ISETP.GE.AND P0, PT, R47, RZ, PT ;  /* 0x000000ff2f00720c */ /* 0x000fe20003f06270 */
[----:B------:R-:W-:Y:S01]  /*3050*/  @!P3 IMAD.IADD R44, R44, 0x1, -R246 ;  /* 0x000000012c2cb824 */ /* 0x000fe200078e0af6 */
[----:B------:R-:W-:Y:S01]  /*3060*/  IABS R47, R3 ;  /* 0x00000003002f7213 */ /* 0x000fe20000000000 */
[----:B------:R-:W-:Y:S01]  /*3070*/  @!P4 IMAD.MOV R41, RZ, RZ, -R41 ;  /* 0x000000ffff29c224 */ /* 0x000fe200078e0a29 */
[----:B------:R-:W-:Y:S01]  /*3080*/  ISETP.GE.AND P4, PT, R2, RZ, PT ;  /* 0x000000ff0200720c */ /* 0x000fe20003f86270 */
[----:B------:R-:W-:Y:S01]  /*3090*/  IMAD.HI.U32 R2, R248, R5, RZ ;  /* 0x00000005f8027227 */ /* 0x000fe200078e00ff */
[----:B------:R-:W-:-:S02]  /*30a0*/  ISETP.GT.U32.AND P3, PT, R246, R44, PT ;  /* 0x0000002cf600720c */ /* 0x000fc40003f64070 */
[----:B------:R-:W-:Y:S01]  /*30b0*/  ISETP.GE.AND P5, PT, R46, RZ, PT ;  /* 0x000000ff2e00720c */ /* 0x000fe20003fa6270 */
[----:B------:R-:W-:Y:S01]  /*30c0*/  IMAD.HI.U32 R3, R248, R47, RZ ;  /* 0x0000002ff8037227 */ /* 0x000fe200078e00ff */
[C---:B------:R-:W-:Y:S02]  /*30d0*/  LOP3.LUT R4, R250.reuse, 0x64, RZ, 0xfc, !PT ;  /* 0x00000064fa047812 */ /* 0x040fe400078efcff */
[----:B------:R-:W-:Y:S01]  /*30e0*/  LOP3.LUT R184, R250, 0x172, RZ, 0xfc, !PT ;  /* 0x00000172fab87812 */ /* 0x000fe200078efcff */
[----:B------:R-:W-:Y:S01]  /*30f0*/  IMAD.MOV R2, RZ, RZ, -R2 ;  /* 0x000000ffff027224 */ /* 0x000fe200078e0a02 */
[----:B------:R-:W-:Y:S01]  /*3100*/  IABS R49, R4 ;  /* 0x0000000400317213 */ /* 0x000fe20000000000 */
[--C-:B------:R-:W-:Y:S01]  /*3110*/  @!P1 IMAD.IADD R43, R43, 0x1, -R246.reuse ;  /* 0x000000012b2b9824 */ /* 0x100fe200078e0af6 */
[----:B------:R-:W-:Y:S01]  /*3120*/  ISETP.GT.U32.AND P1, PT, R246, R45, PT ;  /* 0x0000002df600720c */ /* 0x000fe20003f24070 */
[----:B------:R-:W-:Y:S01]  /*3130*/  IMAD.MOV R3, RZ, RZ, -R3 ;  /* 0x000000ffff037224 */ /* 0x000fe200078e0a03 */
[----:B------:R-:W-:Y:S01]  /*3140*/  LOP3.LUT R186, R250, 0x174, RZ, 0xfc, !PT ;  /* 0x00000174faba7812 */ /* 0x000fe200078efcff */
[C---:B------:R-:W-:Y:S01]  /*3150*/  IMAD R46, R246.reuse, R2, R5 ;  /* 0x00000002f62e7224 */ /* 0x040fe200078e0205 */
[----:B------:R-:W-:Y:S01]  /*3160*/  IABS R5, R56 ;  /* 0x0000003800057213 */ /* 0x000fe20000000000 */
[----:B------:R-:W-:Y:S01]  /*3170*/  IMAD R47, R246, R3, R47 ;  /* 0x00000003f62f7224 */ /* 0x000fe200078e022f */
[----:B------:R-:W-:Y:S01]  /*3180*/  LOP3.LUT R188, R250, 0x176, RZ, 0xfc, !PT ;  /* 0x00000176fabc7812 */ /* 0x000fe200078efcff */
[----:B------:R-:W-:Y:S01]  /*3190*/  @!P3 IMAD.IADD R44, R44, 0x1, -R246 ;  /* 0x000000012c2cb824 */ /* 0x000fe200078e0af6 */
[C---:B------:R-:W-:Y:S01]  /*31a0*/  ISETP.GT.U32.AND P3, PT, R246.reuse, R46, PT ;  /* 0x0000002ef600720c */ /* 0x040fe20003f64070 */
[----:B------:R-:W-:Y:S01]  /*31b0*/  @!P6 IMAD.MOV R43, RZ, RZ, -R43 ;  /* 0x000000ffff2be224 */ /* 0x000fe200078e0a2b */
[----:B------:R-:W-:Y:S01]  /*31c0*/  ISETP.GT.U32.AND P6, PT, R246, R47, PT ;  /* 0x0000002ff600720c */ /* 0x000fe20003fc4070 */
[----:B------:R-:W-:Y:S01]  /*31d0*/  IMAD.HI.U32 R2, R248, R49, RZ ;  /* 0x00000031f8027227 */ /* 0x000fe200078e00ff */
[----:B------:R-:W-:-:S02]  /*31e0*/  IABS R185, R188 ;  /* 0x000000bc00b97213 */ /* 0x000fc40000000000 */
[C---:B------:R-:W-:Y:S01]  /*31f0*/  LOP3.LUT R190, R250.reuse, 0x17a, RZ, 0xfc, !PT ;  /* 0x0000017afabe7812 */ /* 0x040fe200078efcff */
[--C-:B------:R-:W-:Y:S01]  /*3200*/  @!P1 IMAD.IADD R45, R45, 0x1, -R246.reuse ;  /* 0x000000012d2d9824 */ /* 0x100fe200078e0af6 */
[----:B------:R-:W-:Y:S01]  /*3210*/  LOP3.LUT R191, R250, 0x17c, RZ, 0xfc, !PT ;  /* 0x0000017cfabf7812 */ /* 0x000fe200078efcff */
[----:B------:R-:W-:Y:S01]  /*3220*/  IMAD.HI.U32 R3, R248, R51, RZ ;  /* 0x00000033f8037227 */ /* 0x000fe200078e00ff */
[----:B------:R-:W-:Y:S02]  /*3230*/  IABS R187, R190 ;  /* 0x000000be00bb7213 */ /* 0x000fe40000000000 */
[----:B------:R-:W-:Y:S01]  /*3240*/  ISETP.GT.U32.AND P1, PT, R246, R45, PT ;  /* 0x0000002df600720c */ /* 0x000fe20003f24070 */
[--C-:B------:R-:W-:Y:S01]  /*3250*/  @!P3 IMAD.IADD R46, R46, 0x1, -R246.reuse ;  /* 0x000000012e2eb824 */ /* 0x100fe200078e0af6 */
[C---:B------:R-:W-:Y:S01]  /*3260*/  LOP3.LUT R192, R250.reuse, 0x17e, RZ, 0xfc, !PT ;  /* 0x0000017efac07812 */ /* 0x040fe200078efcff */
[----:B------:R-:W-:Y:S01]  /*3270*/  @!P6 IMAD.IADD R47, R47, 0x1, -R246 ;  /* 0x000000012f2fe824 */ /* 0x000fe200078e0af6 */
[----:B------:R-:W-:Y:S01]  /*3280*/  LOP3.LUT R193, R250, 0x180, RZ, 0xfc, !PT ;  /* 0x00000180fac17812 */ /* 0x000fe200078efcff */
[----:B------:R-:W-:Y:S01]  /*3290*/  IMAD.MOV R2, RZ, RZ, -R2 ;  /* 0x000000ffff027224 */ /* 0x000fe200078e0a02 */
[C---:B------:R-:W-:Y:S01]  /*32a0*/  ISETP.GT.U32.AND P3, PT, R246.reuse, R46, PT ;  /* 0x0000002ef600720c */ /* 0x040fe20003f64070 */
[----:B------:R-:W-:Y:S01]  /*32b0*/  IMAD.MOV R3, RZ, RZ, -R3 ;  /* 0x000000ffff037224 */ /* 0x000fe200078e0a03 */
[----:B------:R-:W-:Y:S01]  /*32c0*/  ISETP.GT.U32.AND P6, PT, R246, R47, PT ;  /* 0x0000002ff600720c */ /* 0x000fe20003fc4070 */
[----:B------:R-:W-:Y:S01]  /*32d0*/  @!P5 IMAD.MOV R44, RZ, RZ, -R44 ;  /* 0x000000ffff2cd224 */ /* 0x000fe200078e0a2c */
[----:B------:R-:W-:Y:S01]  /*32e0*/  ISETP.GE.AND P5, PT, R4, RZ, PT ;  /* 0x000000ff0400720c */ /* 0x000fe20003fa6270 */
[----:B------:R-:W-:Y:S01]  /*32f0*/  IMAD.HI.U32 R4, R248, R55, RZ ;  /* 0x00000037f8047227 */ /* 0x000fe200078e00ff */
[----:B------:R-:W-:-:S02]  /*3300*/  IABS R189, R192 ;  /* 0x000000c000bd7213 */ /* 0x000fc40000000000 */
[----:B------:R-:W-:Y:S01]  /*3310*/  LOP3.LUT R194, R250, 0x186, RZ, 0xfc, !PT ;  /* 0x00000186fac27812 */ /* 0x000fe200078efcff */
[--C-:B------:R-:W-:Y:S01]  /*3320*/  @!P1 IMAD.IADD R45, R45, 0x1, -R246.reuse ;  /* 0x000000012d2d9824 */ /* 0x100fe200078e0af6 */
[----:B------:R-:W-:Y:S01]  /*3330*/  ISETP.GE.AND P1, PT, R48, RZ, PT ;  /* 0x000000ff3000720c */ /* 0x000fe20003f26270 */
[----:B------:R-:W-:Y:S01]  /*3340*/  IMAD R48, R246, R2, R49 ;  /* 0x00000002f6307224 */ /* 0x000fe200078e0231 */
[----:B------:R-:W-:Y:S01]  /*3350*/  LOP3.LUT R196, R250, 0x188, RZ, 0xfc, !PT ;  /* 0x00000188fac47812 */ /* 0x000fe200078efcff */
[----:B------:R-:W-:Y:S01]  /*3360*/  IMAD R49, R246, R3, R51 ;  /* 0x00000003f6317224 */ /* 0x000fe200078e0233 */
[----:B------:R-:W-:Y:S01]  /*3370*/  IABS R51, R58 ;  /* 0x0000003a00337213 */ /* 0x000fe20000000000 */
[----:B------:R-:W-:Y:S01]  /*3380*/  @!P3 IMAD.IADD R46, R46, 0x1, -R246 ;  /* 0x000000012e2eb824 */ /* 0x000fe200078e0af6 */
[----:B------:R-:W-:Y:S01]  /*3390*/  ISETP.GT.U32.AND P3, PT, R246, R48, PT ;  /* 0x00000030f600720c */ /* 0x000fe20003f64070 */
[----:B------:R-:W-:Y:S01]  /*33a0*/  IMAD.HI.U32 R2, R248, R5, RZ ;  /* 0x00000005f8027227 */ /* 0x000fe200078e00ff */
[----:B------:R-:W-:-:S02]  /*33b0*/  IABS R195, R196 ;  /* 0x000000c400c37213 */ /* 0x000fc40000000000 */
[----:B------:R-:W-:Y:S01]  /*33c0*/  LOP3.LUT R198, R250, 0x18c, RZ, 0xfc, !PT ;  /* 0x0000018cfac67812 */ /* 0x000fe200078efcff */
[----:B------:R-:W-:Y:S01]  /*33d0*/  @!P6 IMAD.IADD R47, R47, 0x1, -R246 ;  /* 0x000000012f2fe824 */ /* 0x000fe200078e0af6 */
[----:B------:R-:W-:Y:S01]  /*33e0*/  ISETP.GT.U32.AND P6, PT, R246, R49, PT ;  /* 0x00000031f600720c */ /* 0x000fe20003fc4070 */
[----:B------:R-:W-:Y:S01]  /*33f0*/  IMAD.MOV R50, RZ, RZ, -R2 ;  /* 0x000000ffff327224 */ /* 0x000fe200078e0a02 */
[----:B------:R-:W-:Y:S01]  /*3400*/  LOP3.LUT R201, R250, 0x190, RZ, 0xfc, !PT ;  /* 0x00000190fac97812 */ /* 0x000fe200078efcff */
[----:B------:R-:W-:Y:S01]  /*3410*/  IMAD.HI.U32 R2, R248, R51, RZ ;  /* 0x00000033f8027227 */ /* 0x000fe200078e00ff */
[----:B------:R-:W-:Y:S02]  /*3420*/  LOP3.LUT R200, R250, 0x18e, RZ, 0xfc, !PT ;  /* 0x0000018efac87812 */ /* 0x000fe400078efcff */
[----:B------:R-:W-:Y:S01]  /*3430*/  IABS R199, R201 ;  /* 0x000000c900c77213 */ /* 0x000fe20000000000 */
[----:B------:R-:W-:Y:S01]  /*3440*/  IMAD R50, R246, R50, R5 ;  /* 0x00000032f6327224 */ /* 0x000fe200078e0205 */
[----:B------:R-:W-:Y:S01]  /*3450*/  IABS R197, R200 ;  /* 0x000000c800c57213 */ /* 0x000fe20000000000 */
[----:B------:R-:W-:Y:S01]  /*3460*/  IMAD.MOV R5, RZ, RZ, -R2 ;  /* 0x000000ffff057224 */ /* 0x000fe200078e0a02 */
[----:B------:R-:W-:Y:S01]  /*3470*/  LOP3.LUT R202, R250, 0x194, RZ, 0xfc, !PT ;  /* 0x00000194faca7812 */ /* 0x000fe200078efcff */
[--C-:B------:R-:W-:Y:S01]  /*3480*/  @!P3 IMAD.IADD R48, R48, 0x1, -R246.reuse ;  /* 0x000000013030b824 */ /* 0x100fe200078e0af6 */
[C---:B------:R-:W-:Y:S01]  /*3490*/  ISETP.GT.U32.AND P3, PT, R246.reuse, R50, PT ;  /* 0x00000032f600720c */ /* 0x040fe20003f64070 */
[----:B------:R-:W-:Y:S01]  /*34a0*/  IMAD R51, R246, R5, R51 ;  /* 0x00000005f6337224 */ /* 0x000fe200078e0233 */
[----:B------:R-:W-:Y:S01]  /*34b0*/  IABS R5, R62 ;  /* 0x0000003e00057213 */ /* 0x000fe20000000000 */
[----:B------:R-:W-:Y:S01]  /*34c0*/  @!P6 IMAD.IADD R49, R49, 0x1, -R246 ;  /* 0x000000013131e824 */ /* 0x000fe200078e0af6 */
[----:B------:R-:W-:Y:S01]  /*34d0*/  LOP3.LUT R206, R250, 0x19e, RZ, 0xfc, !PT ;  /* 0x0000019eface7812 */ /* 0x000fe200078efcff */
[----:B------:R-:W-:Y:S01]  /*34e0*/  IMAD.HI.U32 R3, R248, R53, RZ ;  /* 0x00000035f8037227 */ /* 0x000fe200078e00ff */
[----:B------:R-:W-:-:S02]  /*34f0*/  ISETP.GT.U32.AND P6, PT, R246, R51, PT ;  /* 0x00000033f600720c */ /* 0x000fc40003fc4070 */
[C---:B------:R-:W-:Y:S01]  /*3500*/  LOP3.LUT R214, R250.reuse, 0x1a0, RZ, 0xfc, !PT ;  /* 0x000001a0fad67812 */ /* 0x040fe200078efcff */
[----:B------:R-:W-:Y:S01]  /*3510*/  IMAD.MOV R3, RZ, RZ, -R3 ;  /* 0x000000ffff037224 */ /* 0x000fe200078e0a03 */
[C---:B------:R-:W-:Y:S01]  /*3520*/  LOP3.LUT R213, R250.reuse, 0x1a2, RZ, 0xfc, !PT ;  /* 0x000001a2fad57812 */ /* 0x040fe200078efcff */
[----:B------:R-:W-:Y:S01]  /*3530*/  @!P2 IMAD.MOV R47, RZ, RZ, -R47 ;  /* 0x000000ffff2fa224 */ /* 0x000fe200078e0a2f */
[----:B------:R-:W-:Y:S01]  /*3540*/  LOP3.LUT R215, R250, 0x1a4, RZ, 0xfc, !PT ;  /* 0x000001a4fad77812 */ /* 0x000fe200078efcff */
[----:B------:R-:W-:Y:S01]  /*3550*/  IMAD R52, R246, R3, R53 ;  /* 0x00000003f6347224 */ /* 0x000fe200078e0235 */
[----:B------:R-:W-:Y:S01]  /*3560*/  IABS R209, R213 ;  /* 0x000000d500d17213 */ /* 0x000fe20000000000 */
[----:B------:R-:W-:Y:S01]  /*3570*/  @!P3 IMAD.IADD R50, R50, 0x1, -R246 ;  /* 0x000000013232b824 */ /* 0x000fe200078e0af6 */
[----:B------:R-:W-:Y:S01]  /*3580*/  ISETP.GT.U32.AND P3, PT, R246, R48, PT ;  /* 0x00000030f600720c */ /* 0x000fe20003f64070 */
[----:B------:R-:W-:Y:S01]  /*3590*/  IMAD.HI.U32 R2, R248, R57, RZ ;  /* 0x00000039f8027227 */ /* 0x000fe200078e00ff */
[----:B------:R-:W-:-:S02]  /*35a0*/  ISETP.GT.U32.AND P2, PT, R246, R52, PT ;  /* 0x00000034f600720c */ /* 0x000fc40003f44070 */
[----:B------:R-:W-:Y:S01]  /*35b0*/  IABS R211, R215 ;  /* 0x000000d700d37213 */ /* 0x000fe20000000000 */
[----:B------:R-:W-:Y:S01]  /*35c0*/  @!P6 IMAD.IADD R51, R51, 0x1, -R246 ;  /* 0x000000013333e824 */ /* 0x000fe200078e0af6 */
[----:B------:R-:W-:Y:S01]  /*35d0*/  ISETP.GT.U32.AND P6, PT, R246, R50, PT ;  /* 0x00000032f600720c */ /* 0x000fe20003fc4070 */
[----:B------:R-:W-:Y:S01]  /*35e0*/  IMAD.MOV R2, RZ, RZ, -R2 ;  /* 0x000000ffff027224 */ /* 0x000fe200078e0a02 */
[----:B------:R-:W-:Y:S01]  /*35f0*/  LOP3.LUT R221, R250, 0x1a6, RZ, 0xfc, !PT ;  /* 0x000001a6fadd7812 */ /* 0x000fe200078efcff */
[----:B------:R-:W-:Y:S01]  /*3600*/  @!P0 IMAD.MOV R45, RZ, RZ, -R45 ;  /* 0x000000ffff2d8224 */ /* 0x000fe200078e0a2d */
[C---:B------:R-:W-:Y:S01]  /*3610*/  ISETP.GT.U32.AND P0, PT, R246.reuse, R49, PT ;  /* 0x00000031f600720c */ /* 0x040fe20003f04070 */
[----:B------:R-:W-:Y:S01]  /*3620*/  @!P4 IMAD.MOV R46, RZ, RZ, -R46 ;  /* 0x000000ffff2ec224 */ /* 0x000fe200078e0a2e */
[----:B------:R-:W-:Y:S01]  /*3630*/  ISETP.GT.U32.AND P4, PT, R246, R51, PT ;  /* 0x00000033f600720c */ /* 0x000fe20003f84070 */
[----:B------:R-:W-:Y:S01]  /*3640*/  IMAD.MOV R4, RZ, RZ, -R4 ;  /* 0x000000ffff047224 */ /* 0x000fe200078e0a04 */
[----:B------:R-:W-:Y:S01]  /*3650*/  LOP3.LUT R220, R250, 0x1a8, RZ, 0xfc, !PT ;  /* 0x000001a8fadc7812 */ /* 0x000fe200078efcff */
[----:B------:R-:W-:Y:S01]  /*3660*/  IMAD R54, R246, R2, R57 ;  /* 0x00000002f6367224 */ /* 0x000fe200078e0239 */
[----:B------:R-:W-:Y:S01]  /*3670*/  LOP3.LUT R216, R250, 0x1ac, RZ, 0xfc, !PT ;  /* 0x000001acfad87812 */ /* 0x000fe200078efcff */
[----:B------:R-:W-:Y:S01]  /*3680*/  IMAD R53, R246, R4, R55 ;  /* 0x00000004f6357224 */ /* 0x000fe200078e0237 */
[----:B------:R-:W-:Y:S01]  /*3690*/  LOP3.LUT R4, R250, 0x72, RZ, 0xfc, !PT ;  /* 0x00000072fa047812 */ /* 0x000fe200078efcff */
[--C-:B------:R-:W-:Y:S01]  /*36a0*/  @!P3 IMAD.IADD R48, R48, 0x1, -R246.reuse ;  /* 0x000000013030b824 */ /* 0x100fe200078e0af6 */
[----:B------:R-:W-:Y:S01]  /*36b0*/  LOP3.LUT R218, R250, 0x1aa, RZ, 0xfc, !PT ;  /* 0x000001aafada7812 */ /* 0x000fe200078efcff */
[--C-:B------:R-:W-:Y:S01]  /*36c0*/  @!P2 IMAD.IADD R52, R52, 0x1, -R246.reuse ;  /* 0x000000013434a824 */ /* 0x100fe200078e0af6 */
[----:B------:R-:W-:Y:S01]  /*36d0*/  IABS R55, R4 ;  /* 0x0000000400377213 */ /* 0x000fe20000000000 */
[----:B------:R-:W-:Y:S01]  /*36e0*/  @!P6 IMAD.IADD R50, R50, 0x1, -R246 ;  /* 0x000000013232e824 */ /* 0x000fe200078e0af6 */
[C---:B------:R-:W-:Y:S01]  /*36f0*/  ISETP.GT.U32.AND P6, PT, R246.reuse, R54, PT ;  /* 0x00000036f600720c */ /* 0x040fe20003fc4070 */
[----:B------:R-:W-:Y:S01]  /*3700*/  @!P5 IMAD.MOV R48, RZ, RZ, -R48 ;  /* 0x000000ffff30d224 */ /* 0x000fe200078e0a30 */
[----:B------:R-:W-:Y:S01]  /*3710*/  ISETP.GT.U32.AND P5, PT, R246, R52, PT ;  /* 0x00000034f600720c */ /* 0x000fe20003fa4070 */
[----:B------:R-:W-:Y:S01]  /*3720*/  IMAD.HI.U32 R3, R248, R5, RZ ;  /* 0x00000005f8037227 */ /* 0x000fe200078e00ff */
[----:B------:R-:W-:-:S02]  /*3730*/  ISETP.GT.U32.AND P3, PT, R246, R53, PT ;  /* 0x00000035f600720c */ /* 0x000fc40003f64070 */
[----:B------:R-:W-:Y:S01]  /*3740*/  ISETP.GE.AND P2, PT, R59, RZ, PT ;  /* 0x000000ff3b00720c */ /* 0x000fe20003f46270 */
[--C-:B------:R-:W-:Y:S01]  /*3750*/  @!P0 IMAD.IADD R49, R49, 0x1, -R246.reuse ;  /* 0x0000000131318824 */ /* 0x100fe200078e0af6 */
[----:B------:R-:W-:Y:S01]  /*3760*/  ISETP.GE.AND P0, PT, R56, RZ, PT ;  /* 0x000000ff3800720c */ /* 0x000fe20003f06270 */
[----:B------:R-:W-:Y:S01]  /*3770*/  @!P4 IMAD.IADD R51, R51, 0x1, -R246 ;  /* 0x000000013333c824 */ /* 0x000fe200078e0af6 */
[----:B------:R-:W-:Y:S01]  /*3780*/  ISETP.GE.AND P4, PT, R58, RZ, PT ;  /* 0x000000ff3a00720c */ /* 0x000fe20003f86270 */
[----:B------:R-:W-:Y:S01]  /*3790*/  IMAD.HI.U32 R2, R248, R55, RZ ;  /* 0x00000037f8027227 */ /* 0x000fe200078e00ff */
[C---:B------:R-:W-:Y:S02]  /*37a0*/  LOP3.LUT R58, R250.reuse, 0x78, RZ, 0xfc, !PT ;  /* 0x00000078fa3a7812 */ /* 0x040fe400078efcff */
[----:B------:R-:W-:Y:S01]  /*37b0*/  IABS R219, R216 ;  /* 0x000000d800db7213 */ /* 0x000fe20000000000 */
[----:B------:R-:W-:Y:S01]  /*37c0*/  IMAD.MOV R3, RZ, RZ, -R3 ;  /* 0x000000ffff037224 */ /* 0x000fe200078e0a03 */
[----:B------:R-:W-:Y:S01]  /*37d0*/  IABS R217, R218 ;  /* 0x000000da00d97213 */ /* 0x000fe20000000000 */
[----:B------:R-:W-:Y:S01]  /*37e0*/  IMAD.MOV R2, RZ, RZ, -R2 ;  /* 0x000000ffff027224 */ /* 0x000fe200078e0a02 */
[----:B------:R-:W-:Y:S01]  /*37f0*/  LOP3.LUT R230, R250, 0x1be, RZ, 0xfc, !PT ;  /* 0x000001befae67812 */ /* 0x000fe200078efcff */
[----:B------:R-:W-:Y:S01]  /*3800*/  IMAD R56, R246, R3, R5 ;  /* 0x00000003f6387224 */ /* 0x000fe200078e0205 */
[----:B------:R-:W-:Y:S01]  /*3810*/  LOP3.LUT R3, R250, 0x76, RZ, 0xfc, !PT ;  /* 0x00000076fa037812 */ /* 0x000fe200078efcff */
[--C-:B------:R-:W-:Y:S01]  /*3820*/  @!P6 IMAD.IADD R54, R54, 0x1, -R246.reuse ;  /* 0x000000013636e824 */ /* 0x100fe200078e0af6 */
[----:B------:R-:W-:Y:S01]  /*3830*/  IABS R5, R58 ;  /* 0x0000003a00057213 */ /* 0x000fe20000000000 */
[----:B------:R-:W-:Y:S01]  /*3840*/  IMAD R55, R246, R2, R55 ;  /* 0x00000002f6377224 */ /* 0x000fe200078e0237 */
[----:B------:R-:W-:Y:S01]  /*3850*/  IABS R57, R3 ;  /* 0x0000000300397213 */ /* 0x000fe20000000000 */
[--C-:B------:R-:W-:Y:S01]  /*3860*/  @!P5 IMAD.IADD R52, R52, 0x1, -R246.reuse ;  /* 0x000000013434d824 */ /* 0x100fe200078e0af6 */
[C---:B------:R-:W-:Y:S01]  /*3870*/  ISETP.GT.U32.AND P5, PT, R246.reuse, R56, PT ;  /* 0x00000038f600720c */ /* 0x040fe20003fa4070 */
[----:B------:R-:W-:Y:S01]  /*3880*/  @!P3 IMAD.IADD R53, R53, 0x1, -R246 ;  /* 0x000000013535b824 */ /* 0x000fe200078e0af6 */
[C---:B------:R-:W-:Y:S01]  /*3890*/  ISETP.GT.U32.AND P6, PT, R246.reuse, R54, PT ;  /* 0x00000036f600720c */ /* 0x040fe20003fc4070 */
[----:B------:R-:W-:Y:S01]  /*38a0*/  @!P0 IMAD.MOV R50, RZ, RZ, -R50 ;  /* 0x000000ffff328224 */ /* 0x000fe200078e0a32 */
[----:B------:R-:W-:Y:S01]  /*38b0*/  ISETP.GT.U32.AND P0, PT, R246, R55, PT ;  /* 0x00000037f600720c */ /* 0x000fe20003f04070 */
[----:B------:R-:W-:Y:S01]  /*38c0*/  @!P4 IMAD.MOV R51, RZ, RZ, -R51 ;  /* 0x000000ffff33c224 */ /* 0x000fe200078e0a33 */
[----:B------:R-:W-:Y:S01]  /*38d0*/  ISETP.GE.AND P4, PT, R61, RZ, PT ;  /* 0x000000ff3d00720c */ /* 0x000fe20003f86270 */
[----:B------:R-:W-:Y:S01]  /*38e0*/  IMAD.HI.U32 R2, R248, R57, RZ ;  /* 0x00000039f8027227 */ /* 0x000fe200078e00ff */
[----:B------:R-:W-:-:S02]  /*38f0*/  ISETP.GE.AND P3, PT, R60, RZ, PT ;  /* 0x000000ff3c00720c */ /* 0x000fc40003f66270 */
[----:B------:R-:W-:Y:S01]  /*3900*/  LOP3.LUT R60, R250, 0x7e, RZ, 0xfc, !PT ;  /* 0x0000007efa3c7812 */ /* 0x000fe200078efcff */
[----:B------:R-:W-:Y:S01]  /*3910*/  @!P1 IMAD.MOV R49, RZ, RZ, -R49 ;  /* 0x000000ffff319224 */ /* 0x000fe200078e0a31 */
[----:B------:R-:W-:Y:S01]  /*3920*/  ISETP.GT.U32.AND P1, PT, R246, R53, PT ;  /* 0x00000035f600720c */ /* 0x000fe20003f24070 */
[----:B------:R-:W-:Y:S01]  /*3930*/  IMAD.MOV R2, RZ, RZ, -R2 ;  /* 0x000000ffff027224 */ /* 0x000fe200078e0a02 */
[----:B------:R-:W-:Y:S01]  /*3940*/  IABS R61, R60 ;  /* 0x0000003c003d7213 */ /* 0x000fe20000000000 */
[--C-:B------:R-:W-:Y:S01]  /*3950*/  @!P5 IMAD.IADD R56, R56, 0x1, -R246.reuse ;  /* 0x000000013838d824 */ /* 0x100fe200078e0af6 */
[----:B------:R-:W-:Y:S01]  /*3960*/  LOP3.LUT R229, R250, 0x1bc, RZ, 0xfc, !PT ;  /* 0x000001bcfae57812 */ /* 0x000fe200078efcff */
[--C-:B------:R-:W-:Y:S01]  /*3970*/  @!P6 IMAD.IADD R54, R54, 0x1, -R246.reuse ;  /* 0x000000013636e824 */ /* 0x100fe200078e0af6 */
[----:B------:R-:W-:Y:S01]  /*3980*/  ISETP.GE.AND P6, PT, R62, RZ, PT ;  /* 0x000000ff3e00720c */ /* 0x000fe20003fc6270 */
[C---:B------:R-:W-:Y:S01]  /*3990*/  IMAD R57, R246.reuse, R2, R57 ;  /* 0x00000002f6397224 */ /* 0x040fe200078e0239 */
[C---:B------:R-:W-:Y:S01]  /*39a0*/  ISETP.GT.U32.AND P5, PT, R246.reuse, R56, PT ;  /* 0x00000038f600720c */ /* 0x040fe20003fa4070 */
[----:B------:R-:W-:Y:S01]  /*39b0*/  @!P0 IMAD.IADD R55, R55, 0x1, -R246 ;  /* 0x0000000137378824 */ /* 0x000fe200078e0af6 */
[----:B------:R-:W-:Y:S01]  /*39c0*/  ISETP.GE.AND P0, PT, R3, RZ, PT ;  /* 0x000000ff0300720c */ /* 0x000fe20003f06270 */
[----:B------:R-:W-:Y:S01]  /*39d0*/  @!P4 IMAD.MOV R54, RZ, RZ, -R54 ;  /* 0x000000ffff36c224 */ /* 0x000fe200078e0a36 */
[----:B------:R-:W-:Y:S01]  /*39e0*/  ISETP.GT.U32.AND P4, PT, R246, R57, PT ;  /* 0x00000039f600720c */ /* 0x000fe20003f84070 */
[----:B------:R-:W-:Y:S01]  /*39f0*/  IMAD.HI.U32 R3, R248, R5, RZ ;  /* 0x00000005f8037227 */ /* 0x000fe200078e00ff */
[----:B------:R-:W-:-:S02]  /*3a00*/  LOP3.LUT R2, R250, 0x7a, RZ, 0xfc, !PT ;  /* 0x0000007afa027812 */ /* 0x000fc400078efcff */
[----:B------:R-:W-:Y:S01]  /*3a10*/  LOP3.LUT R62, R250, 0x80, RZ, 0xfc, !PT ;  /* 0x00000080fa3e7812 */ /* 0x000fe200078efcff */
[----:B------:R-:W-:Y:S01]  /*3a20*/  @!P1 IMAD.IADD R53, R53, 0x1, -R246 ;  /* 0x0000000135359824 */ /* 0x000fe200078e0af6 */
[----:B------:R-:W-:Y:S01]  /*3a30*/  IABS R59, R2 ;  /* 0x00000002003b7213 */ /* 0x000fe20000000000 */
[----:B------:R-:W-:Y:S01]  /*3a40*/  @!P2 IMAD.MOV R52, RZ, RZ, -R52 ;  /* 0x000000ffff34a224 */ /* 0x000fe200078e0a34 */
[----:B------:R-:W-:Y:S01]  /*3a50*/  ISETP.GT.U32.AND P2, PT, R246, R55, PT ;  /* 0x00000037f600720c */ /* 0x000fe20003f44070 */
[----:B------:R-:W-:Y:S01]  /*3a60*/  IMAD.MOV R3, RZ, RZ, -R3 ;  /* 0x000000ffff037224 */ /* 0x000fe200078e0a03 */
[----:B------:R-:W-:Y:S01]  /*3a70*/  ISETP.GE.AND P1, PT, R4, RZ, PT ;  /* 0x000000ff0400720c */ /* 0x000fe20003f26270 */
[----:B------:R-:W-:Y:S01]  /*3a80*/  @!P3 IMAD.MOV R53, RZ, RZ, -R53 ;  /* 0x000000ffff35b224 */ /* 0x000fe200078e0a35 */
[----:B------:R-:W-:Y:S01]  /*3a90*/  ISETP.GE.AND P3, PT, R58, RZ, PT ;  /* 0x000000ff3a00720c */ /* 0x000fe20003f66270 */
[----:B------:R-:W-:Y:S01]  /*3aa0*/  IMAD R58, R246, R3, R5 ;  /* 0x00000003f63a7224 */ /* 0x000fe200078e0205 */
[----:B------:R-:W-:Y:S01]  /*3ab0*/  LOP3.LUT R3, R250, 0x7c, RZ, 0xfc, !PT ;  /* 0x0000007cfa037812 */ /* 0x000fe200078efcff */
[--C-:B------:R-:W-:Y:S01]  /*3ac0*/  @!P5 IMAD.IADD R56, R56, 0x1, -R246.reuse ;  /* 0x000000013838d824 */ /* 0x100fe200078e0af6 */
[----:B------:R-:W-:Y:S01]  /*3ad0*/  LOP3.LUT R228, R250, 0x1c0, RZ, 0xfc, !PT ;  /* 0x000001c0fae47812 */ /* 0x000fe200078efcff */
[----:B------:R-:W-:Y:S01]  /*3ae0*/  @!P4 IMAD.IADD R57, R57, 0x1, -R246 ;  /* 0x000000013939c824 */ /* 0x000fe200078e0af6 */
[----:B------:R-:W-:Y:S01]  /*3af0*/  ISETP.GT.U32.AND P5, PT, R246, R58, PT ;  /* 0x0000003af600720c */ /* 0x000fe20003fa4070 */
[----:B------:R-:W-:Y:S01]  /*3b00*/  IMAD.HI.U32 R4, R248, R61, RZ ;  /* 0x0000003df8047227 */ /* 0x000fe200078e00ff */
[----:B------:R-:W-:-:S02]  /*3b10*/  IABS R5, R3 ;  /* 0x0000000300057213 */ /* 0x000fc40000000000 */
[----:B------:R-:W-:Y:S01]  /*3b20*/  ISETP.GT.U32.AND P4, PT, R246, R57, PT ;  /* 0x00000039f600720c */ /* 0x000fe20003f84070 */
[----:B------:R-:W-:Y:S01]  /*3b30*/  @!P2 IMAD.IADD R55, R55, 0x1, -R246 ;  /* 0x000000013737a824 */ /* 0x000fe200078e0af6 */
[----:B------:R-:W-:Y:S01]  /*3b40*/  ISETP.GE.AND P2, PT, R2, RZ, PT ;  /* 0x000000ff0200720c */ /* 0x000fe20003f46270 */
[----:B------:R-:W-:Y:S01]  /*3b50*/  IMAD.HI.U32 R2, R248, R59, RZ ;  /* 0x0000003bf8027227 */ /* 0x000fe200078e00ff */
[C---:B------:R-:W-:Y:S02]  /*3b60*/  LOP3.LUT R226, R250.reuse, 0x1c2, RZ, 0xfc, !PT ;  /* 0x000001c2fae27812 */ /* 0x040fe400078efcff */
[----:B------:R-:W-:Y:S01]  /*3b70*/  LOP3.LUT R233, R250, 0x1ce, RZ, 0xfc, !PT ;  /* 0x000001cefae97812 */ /* 0x000fe200078efcff */
[----:B------:R-:W-:Y:S01]  /*3b80*/  IMAD.MOV R2, RZ, RZ, -R2 ;  /* 0x000000ffff027224 */ /* 0x000fe200078e0a02 */
[----:B------:R-:W-:Y:S01]  /*3b90*/  IABS R223, R226 ;  /* 0x000000e200df7213 */ /* 0x000fe20000000000 */
[--C-:B------:R-:W-:Y:S01]  /*3ba0*/  @!P5 IMAD.IADD R58, R58, 0x1, -R246.reuse ;  /* 0x000000013a3ad824 */ /* 0x100fe200078e0af6 */
[----:B------:R-:W-:Y:S01]  /*3bb0*/  LOP3.LUT R237, R250, 0x1d8, RZ, 0xfc, !PT ;  /* 0x000001d8faed7812 */ /* 0x000fe200078efcff */
[----:B------:R-:W-:Y:S01]  /*3bc0*/  IMAD R59, R246, R2, R59 ;  /* 0x00000002f63b7224 */ /* 0x000fe200078e023b */
[----:B------:R-:W-:Y:S01]  /*3bd0*/  LOP3.LUT R244, R250, 0x1de, RZ, 0xfc, !PT ;  /* 0x000001defaf47812 */ /* 0x000fe200078efcff */
[----:B------:R-:W-:Y:S01]  /*3be0*/  @!P1 IMAD.MOV R55, RZ, RZ, -R55 ;  /* 0x000000ffff379224 */ /* 0x000fe200078e0a37 */
[----:B------:R-:W-:Y:S01]  /*3bf0*/  ISETP.GE.AND P1, PT, R3, RZ, PT ;  /* 0x000000ff0300720c */ /* 0x000fe20003f26270 */
[----:B------:R-:W-:Y:S01]  /*3c00*/  @!P4 IMAD.IADD R57, R57, 0x1, -R246 ;  /* 0x000000013939c824 */ /* 0x000fe200078e0af6 */
[----:B------:R-:W-:Y:S01]  /*3c10*/  ISETP.GT.U32.AND P5, PT, R246, R58, PT ;  /* 0x0000003af600720c */ /* 0x000fe20003fa4070 */
[----:B------:R-:W-:Y:S01]  /*3c20*/  IMAD.HI.U32 R3, R248, R5, RZ ;  /* 0x00000005f8037227 */ /* 0x000fe200078e00ff */
[----:B------:R-:W-:-:S02]  /*3c30*/  ISETP.GT.U32.AND P4, PT, R246, R59, PT ;  /* 0x0000003bf600720c */ /* 0x000fc40003f84070 */
[----:B------:R-:W-:Y:S01]  /*3c40*/  IABS R236, R244 ;  /* 0x000000f400ec7213 */ /* 0x000fe20000000000 */
[----:B------:R-:W-:Y:S01]  /*3c50*/  IMAD.MOV R3, RZ, RZ, -R3 ;  /* 0x000000ffff037224 */ /* 0x000fe200078e0a03 */
[----:B------:R-:W-:Y:S01]  /*3c60*/  LOP3.LUT R245, R250, 0x1e0, RZ, 0xfc, !PT ;  /* 0x000001e0faf57812 */ /* 0x000fe200078efcff */
[----:B------:R-:W-:Y:S01]  /*3c70*/  @!P6 IMAD.MOV R56, RZ, RZ, -R56 ;  /* 0x000000ffff38e224 */ /* 0x000fe200078e0a38 */
[----:B------:R-:W-:Y:S01]  /*3c80*/  ISETP.GE.AND P6, PT, R60, RZ, PT ;  /* 0x000000ff3c00720c */ /* 0x000fe20003fc6270 */
[----:B------:R-:W-:Y:S01]  /*3c90*/  IMAD R60, R246, R3, R5 ;  /* 0x00000003f63c7224 */ /* 0x000fe200078e0205 */
[----:B------:R-:W-:Y:S01]  /*3ca0*/  IABS R3, R62 ;  /* 0x0000003e00037213 */ /* 0x000fe20000000000 */
[----:B------:R-:W-:Y:S01]  /*3cb0*/  IMAD.MOV R4, RZ, RZ, -R4 ;  /* 0x000000ffff047224 */ /* 0x000fe200078e0a04 */
[----:B------:R-:W-:Y:S01]  /*3cc0*/  IABS R5, R66 ;  /* 0x0000004200057213 */ /* 0x000fe20000000000 */
[--C-:B------:R-:W-:Y:S01]  /*3cd0*/  @!P5 IMAD.IADD R58, R58, 0x1, -R246.reuse ;  /* 0x000000013a3ad824 */ /* 0x100fe200078e0af6 */
[C---:B------:R-:W-:Y:S01]  /*3ce0*/  ISETP.GT.U32.AND P5, PT, R246.reuse, R60, PT ;  /* 0x0000003cf600720c */ /* 0x040fe20003fa4070 */
[----:B------:R-:W-:Y:S01]  /*3cf0*/  @!P4 IMAD.IADD R59, R59, 0x1, -R246 ;  /* 0x000000013b3bc824 */ /* 0x000fe200078e0af6 */
[----:B------:R-:W-:Y:S01]  /*3d00*/  IABS R239, R245 ;  /* 0x000000f500ef7213 */ /* 0x000fe20000000000 */
[----:B------:R-:W-:Y:S01]  /*3d10*/  IMAD R61, R246, R4, R61 ;  /* 0x00000004f63d7224 */ /* 0x000fe200078e023d */
[----:B------:R-:W-:Y:S01]  /*3d20*/  LOP3.LUT R243, R250, 0x1e4, RZ, 0xfc, !PT ;  /* 0x000001e4faf37812 */ /* 0x000fe200078efcff */
[----:B------:R-:W-:Y:S01]  /*3d30*/  @!P0 IMAD.MOV R57, RZ, RZ, -R57 ;  /* 0x000000ffff398224 */ /* 0x000fe200078e0a39 */
[----:B------:R-:W-:Y:S01]  /*3d40*/  ISETP.GT.U32.AND P4, PT, R246, R59, PT ;  /* 0x0000003bf600720c */ /* 0x000fe20003f84070 */
[----:B------:R-:W-:Y:S01]  /*3d50*/  IMAD.HI.U32 R2, R248, R3, RZ ;  /* 0x00000003f8027227 */ /* 0x000fe200078e00ff */
[----:B------:R-:W-:-:S02]  /*3d60*/  ISETP.GT.U32.AND P0, PT, R246, R61, PT ;  /* 0x0000003df600720c */ /* 0x000fc40003f04070 */
[C---:B------:R-:W-:Y:S01]  /*3d70*/  LOP3.LUT R242, R250.reuse, 0x1e2, RZ, 0xfc, !PT ;  /* 0x000001e2faf27812 */ /* 0x040fe200078efcff */
[----:B------:R-:W-:Y:S01]  /*3d80*/  IMAD.MOV R2, RZ, RZ, -R2 ;  /* 0x000000ffff027224 */ /* 0x000fe200078e0a02 */
[----:B------:R-:W-:Y:S01]  /*3d90*/  LOP3.LUT R241, R250, 0x1e6, RZ, 0xfc, !PT ;  /* 0x000001e6faf17812 */ /* 0x000fe200078efcff */
[----:B------:R-:W-:Y:S01]  /*3da0*/  @!P3 IMAD.MOV R58, RZ, RZ, -R58 ;  /* 0x000000ffff3ab224 */ /* 0x000fe200078e0a3a */
[----:B------:R-:W-:Y:S01]  /*3db0*/  ISETP.GE.AND P3, PT, R62, RZ, PT ;  /* 0x000000ff3e00720c */ /* 0x000fe20003f66270 */
[--C-:B------:R-:W-:Y:S01]  /*3dc0*/  @!P5 IMAD.IADD R60, R60, 0x1, -R246.reuse ;  /* 0x000000013c3cd824 */ /* 0x100fe200078e0af6 */
[----:B------:R-:W-:Y:S01]  /*3dd0*/  IABS R240, R241 ;  /* 0x000000f100f07213 */ /* 0x000fe20000000000 */
[----:B------:R-:W-:Y:S01]  /*3de0*/  IMAD R62, R246, R2, R3 ;  /* 0x00000002f63e7224 */ /* 0x000fe200078e0203 */
[----:B-1----:R-:W-:Y:S01]  /*3df0*/  LOP3.LUT R0, R250, 0x1ee, RZ, 0xfc, !PT ;  /* 0x000001eefa007812 */ /* 0x002fe200078efcff */
[--C-:B------:R-:W-:Y:S01]  /*3e00*/  @!P4 IMAD.IADD R59, R59, 0x1, -R246.reuse ;  /* 0x000000013b3bc824 */ /* 0x100fe200078e0af6 */
[C---:B------:R-:W-:Y:S01]  /*3e10*/  ISETP.GT.U32.AND P5, PT, R246.reuse, R60, PT ;  /* 0x0000003cf600720c */ /* 0x040fe20003fa4070 */
[----:B------:R-:W-:Y:S01]  /*3e20*/  @!P0 IMAD.IADD R61, R61, 0x1, -R246 ;  /* 0x000000013d3d8824 */ /* 0x000fe200078e0af6 */
[----:B------:R-:W-:Y:S01]  /*3e30*/  ISETP.GT.U32.AND P4, PT, R246, R62, PT ;  /* 0x0000003ef600720c */ /* 0x000fe20003f84070 */
[----:B------:R-:W-:Y:S01]  /*3e40*/  IMAD.HI.U32 R3, R248, R5, RZ ;  /* 0x00000005f8037227 */ /* 0x000fe200078e00ff */
[----:B------:R1:W-:Y:S01]  /*3e50*/  STL [R1+0x3c], R0 ;  /* 0x00003c0001007387 */ /* 0x0003e20000100800 */
[----:B------:R-:W-:-:S02]  /*3e60*/  LOP3.LUT R247, R250, 0x1f2, RZ, 0xfc, !PT ;  /* 0x000001f2faf77812 */ /* 0x000fc400078efcff */
[----:B------:R-:W-:Y:S01]  /*3e70*/  ISETP.GT.U32.AND P0, PT, R246, R61, PT ;  /* 0x0000003df600720c */ /* 0x000fe20003f04070 */
[----:B------:R-:W-:Y:S01]  /*3e80*/  IMAD.HI.U32 R2, R248, R63, RZ ;  /* 0x0000003ff8027227 */ /* 0x000fe200078e00ff */
[----:B------:R-:W-:-:S03]  /*3e90*/  LOP3.LUT R249, R250, 0x1f4, RZ, 0xfc, !PT ;  /* 0x000001f4faf97812 */ /* 0x000fc600078efcff */
[----:B------:R-:W-:-:S04]  /*3ea0*/  IMAD.HI.U32 R4, R248, R65, RZ ;  /* 0x00000041f8047227 */ /* 0x000fc800078e00ff */
[----:B------:R-:W-:Y:S02]  /*3eb0*/  IMAD.MOV R3, RZ, RZ, -R3 ;  /* 0x000000ffff037224 */ /* 0x000fe400078e0a03 */
[--C-:B------:R-:W-:Y:S01]  /*3ec0*/  @!P5 IMAD.IADD R60, R60, 0x1, -R246.reuse ;  /* 0x000000013c3cd824 */ /* 0x100fe200078e0af6 */
[----:B------:R-:W-:Y:S01]  /*3ed0*/  ISETP.GE.AND P5, PT, R64, RZ, PT ;  /* 0x000000ff4000720c */ /* 0x000fe20003fa6270 */
[----:B------:R-:W-:Y:S02]  /*3ee0*/  @!P4 IMAD.IADD R62, R62, 0x1, -R246 ;  /* 0x000000013e3ec824 */ /* 0x000fe400078e0af6 */
[----:B------:R-:W-:Y:S02]  /*3ef0*/  IMAD.MOV R2, RZ, RZ, -R2 ;  /* 0x000000ffff027224 */ /* 0x000fe400078e0a02 */
[----:B------:R-:W-:Y:S01]  /*3f00*/  IMAD.MOV R4, RZ, RZ, -R4 ;  /* 0x000000ffff047224 */ /* 0x000fe200078e0a04 */
[C---:B------:R-:W-:Y:S01]  /*3f10*/  ISETP.GT.U32.AND P4, PT, R246.reuse, R62, PT ;  /* 0x0000003ef600720c */ /* 0x040fe20003f84070 */
[----:B------:R-:W-:Y:S01]  /*3f20*/  IMAD R64, R246, R3, R5 ;  /* 0x00000003f6407224 */ /* 0x000fe200078e0205 */
[----:B------:R-:W-:Y:S01]  /*3f30*/  LOP3.LUT R5, R250, 0x88, RZ, 0xfc, !PT ;  /* 0x00000088fa057812 */ /* 0x000fe200078efcff */
[----:B------:R-:W-:-:S02]  /*3f40*/  IMAD R63, R246, R2, R63 ;  /* 0x00000002f63f7224 */ /* 0x000fc400078e023f */
[C---:B------:R-:W-:Y:S01]  /*3f50*/  IMAD R65, R246.reuse, R4, R65 ;  /* 0x00000004f6417224 */ /* 0x040fe200078e0241 */
[----:B------:R-:W-:Y:S01]  /*3f60*/  IABS R3, R5 ;  /* 0x0000000500037213 */ /* 0x000fe20000000000 */
[----:B------:R-:W-:Y:S01]  /*3f70*/  @!P0 IMAD.IADD R61, R61, 0x1, -R246 ;  /* 0x000000013d3d8824 */ /* 0x000fe200078e0af6 */
[C---:B------:R-:W-:Y:S01]  /*3f80*/  ISETP.GT.U32.AND P0, PT, R246.reuse, R64, PT ;  /* 0x00000040f600720c */ /* 0x040fe20003f04070 */
[----:B------:R-:W-:Y:S01]  /*3f90*/  @!P2 IMAD.MOV R59, RZ, RZ, -R59 ;  /* 0x000000ffff3ba224 */ /* 0x000fe200078e0a3b */
[C---:B------:R-:W-:Y:S01]  /*3fa0*/  ISETP.GT.U32.AND P2, PT, R246.reuse, R63, PT ;  /* 0x0000003ff600720c */ /* 0x040fe20003f44070 */
[----:B------:R-:W-:Y:S01]  /*3fb0*/  @!P6 IMAD.MOV R61, RZ, RZ, -R61 ;  /* 0x000000ffff3de224 */ /* 0x000fe200078e0a3d */
[----:B------:R-:W-:Y:S01]  /*3fc0*/  ISETP.GT.U32.AND P6, PT, R246, R65, PT ;  /* 0x00000041f600720c */ /* 0x000fe20003fc4070 */
[----:B------:R-:W-:Y:S01]  /*3fd0*/  IMAD.HI.U32 R2, R248, R3, RZ ;  /* 0x00000003f8027227 */ /* 0x000fe200078e00ff */
[----:B------:R-:W-:-:S03]  /*3fe0*/  LOP3.LUT R4, R250, 0x8a, RZ, 0xfc, !PT ;  /* 0x0000008afa047812 */ /* 0x000fc600078efcff */
[----:B------:R-:W-:Y:S01]  /*3ff0*/  @!P4 IMAD.IADD R62, R62, 0x1, -R246 ;  /* 0x000000013e3ec824 */ /* 0x000fe200078e0af6 */
[----:B------:R-:W-:Y:S01]  /*4000*/  ISETP.GE.AND P4, PT, R67, RZ, PT ;  /* 0x000000ff4300720c */ /* 0x000fe20003f86270 */
[----:B------:R-:W-:Y:S01]  /*4010*/  IMAD.MOV R2, RZ, RZ, -R2 ;  /* 0x000000ffff027224 */ /* 0x000fe200078e0a02 */
[----:B------:R-:W-:Y:S01]  /*4020*/  IABS R67, R4 ;  /* 0x0000000400437213 */ /* 0x000fe20000000000 */
[----:B------:R-:W-:Y:S02]  /*4030*/  @!P0 IMAD.IADD R64, R64, 0x1, -R246 ;  /* 0x0000000140408824 */ /* 0x000fe400078e0af6 */
[----:B------:R-:W-:Y:S01]  /*4040*/  @!P1 IMAD.MOV R60, RZ, RZ, -R60 ;  /* 0x000000ffff3c9224 */ /* 0x000fe200078e0a3c */
[----:B------:R-:W-:Y:S01]  /*4050*/  ISETP.GE.AND P1, PT, R66, RZ, PT ;  /* 0x000000ff4200720c */ /* 0x000fe20003f26270 */
[--C-:B------:R-:W-:Y:S01]  /*4060*/  @!P2 IMAD.IADD R63, R63, 0x1, -R246.reuse ;  /* 0x000000013f3fa824 */ /* 0x100fe200078e0af6 */
[----:B------:R-:W-:Y:S01]  /*4070*/  ISETP.GE.AND P2, PT, R5, RZ, PT ;  /* 0x000000ff0500720c */ /* 0x000fe20003f46270 */
[----:B------:R-:W-:Y:S01]  /*4080*/  @!P6 IMAD.IADD R65, R65, 0x1, -R246 ;  /* 0x000000014141e824 */ /* 0x000fe200078e0af6 */
[C---:B------:R-:W-:Y:S01]  /*4090*/  ISETP.GT.U32.AND P6, PT, R246.reuse, R64, PT ;  /* 0x00000040f600720c */ /* 0x040fe20003fc4070 */
[C---:B------:R-:W-:Y:S01]  /*40a0*/  IMAD R66, R246.reuse, R2, R3 ;  /* 0x00000002f6427224 */ /* 0x040fe200078e0203 */
[----:B------:R-:W-:Y:S01]  /*40b0*/  ISETP.GT.U32.AND P0, PT, R246, R63, PT ;  /* 0x0000003ff600720c */ /* 0x000fe20003f04070 */
[----:B------:R-:W-:Y:S01]  /*40c0*/  IMAD.HI.U32 R2, R248, R67, RZ ;  /* 0x00000043f8027227 */ /* 0x000fe200078e00ff */
[----:B------:R-:W-:-:S03]  /*40d0*/  IABS R5, R68 ;  /* 0x0000004400057213 */ /* 0x000fc60000000000 */
[----:B------:R-:W-:Y:S02]  /*40e0*/  IMAD.MOV R2, RZ, RZ, -R2 ;  /* 0x000000ffff027224 */ /* 0x000fe400078e0a02 */
[----:B------:R-:W-:Y:S01]  /*40f0*/  @!P3 IMAD.MOV R62, RZ, RZ, -R62 ;  /* 0x000000ffff3eb224 */ /* 0x000fe200078e0a3e */
[C---:B------:R-:W-:Y:S01]  /*4100*/  ISETP.GT.U32.AND P3, PT, R246.reuse, R65, PT ;  /* 0x00000041f600720c */ /* 0x040fe20003f64070 */
[----:B------:R-:W-:Y:S02]  /*4110*/  IMAD R67, R246, R2, R67 ;  /* 0x00000002f6437224 */ /* 0x000fe400078e0243 */
[--C-:B------:R-:W-:Y:S02]  /*4120*/  @!P6 IMAD.IADD R64, R64, 0x1, -R246.reuse ;  /* 0x000000014040e824 */ /* 0x100fe400078e0af6 */
[----:B------:R-:W-:Y:S01]  /*4130*/  @!P0 IMAD.IADD R63, R63, 0x1, -R246 ;  /* 0x000000013f3f8824 */ /* 0x000fe200078e0af6 */
[----:B------:R-:W-:Y:S01]  /*4140*/  ISETP.GT.U32.AND P6, PT, R246, R67, PT ;  /* 0x00000043f600720c */ /* 0x000fe20003fc4070 */
[----:B------:R-:W-:Y:S01]  /*4150*/  IMAD.HI.U32 R2, R248, R5, RZ ;  /* 0x00000005f8027227 */ /* 0x000fe200078e00ff */
[----:B------:R-:W-:-:S03]  /*4160*/  ISETP.GT.U32.AND P0, PT, R246, R66, PT ;  /* 0x00000042f600720c */ /* 0x000fc60003f04070 */
[----:B------:R-:W-:-:S04]  /*4170*/  IMAD.HI.U32 R3, R248, R69, RZ ;  /* 0x00000045f8037227 */ /* 0x000fc800078e00ff */
[----:B------:R-:W-:Y:S02]  /*4180*/  IMAD.MOV R2, RZ, RZ, -R2 ;  /* 0x000000ffff027224 */ /* 0x000fe400078e0a02 */
[--C-:B------:R-:W-:Y:S01]  /*4190*/  @!P3 IMAD.IADD R65, R65, 0x1, -R246.reuse ;  /* 0x000000014141b824 */ /* 0x100fe200078e0af6 */
[----:B------:R-:W-:Y:S01]  /*41a0*/  ISETP.GE.AND P3, PT, R4, RZ, PT ;  /* 0x000000ff0400720c */ /* 0x000fe20003f66270 */
[--C-:B------:R-:W-:Y:S02]  /*41b0*/  @!P6 IMAD.IADD R67, R67, 0x1, -R246.reuse ;  /* 0x000000014343e824 */ /* 0x100fe400078e0af6 */
[----:B------:R-:W-:Y:S01]  /*41c0*/  @!P0 IMAD.IADD R66, R66, 0x1, -R246 ;  /* 0x0000000142428824 */ /* 0x000fe200078e0af6 */
[----:B------:R-:W-:Y:S01]  /*41d0*/  ISETP.GE.AND P0, PT, R68, RZ, PT ;  /* 0x000000ff4400720c */ /* 0x000fe20003f06270 */
[----:B------:R-:W-:Y:S01]  /*41e0*/  IMAD.HI.U32 R4, R248, R71, RZ ;  /* 0x00000047f8047227 */ /* 0x000fe200078e00ff */
[----:B------:R-:W-:-:S03]  /*41f0*/  ISETP.GT.U32.AND P6, PT, R246, R67, PT ;  /* 0x00000043f600720c */ /* 0x000fc60003fc4070 */
[----:B------:R-:W-:Y:S02]  /*4200*/  IMAD.MOV R3, RZ, RZ, -R3 ;  /* 0x000000ffff037224 */ /* 0x000fe400078e0a03 */
[C---:B------:R-:W-:Y:S01]  /*4210*/  IMAD R68, R246.reuse, R2, R5 ;  /* 0x00000002f6447224 */ /* 0x040fe200078e0205 */
[----:B------:R-:W-:Y:S01]  /*4220*/  IABS R5, R74 ;  /* 0x0000004a00057213 */ /* 0x000fe20000000000 */
[----:B------:R-:W-:Y:S02]  /*4230*/  IMAD.MOV R4, RZ, RZ, -R4 ;  /* 0x000000ffff047224 */ /* 0x000fe400078e0a04 */
[C---:B------:R-:W-:Y:S02]  /*4240*/  IMAD R69, R246.reuse, R3, R69 ;  /* 0x00000003f6457224 */ /* 0x040fe400078e0245 */
[----:B------:R-:W-:Y:S01]  /*4250*/  @!P1 IMAD.MOV R64, RZ, RZ, -R64 ;  /* 0x000000ffff409224 */ /* 0x000fe200078e0a40 */
[C---:B------:R-:W-:Y:S01]  /*4260*/  ISETP.GT.U32.AND P1, PT, R246.reuse, R68, PT ;  /* 0x00000044f600720c */ /* 0x040fe20003f24070 */
[----:B------:R-:W-:Y:S01]  /*4270*/  IMAD R70, R246, R4, R71 ;  /* 0x00000004f6467224 */ /* 0x000fe200078e0247 */
[----:B------:R-:W-:Y:S01]  /*4280*/  LOP3.LUT R4, R250, 0x92, RZ, 0xfc, !PT ;  /* 0x00000092fa047812 */ /* 0x000fe200078efcff */
[----:B------:R-:W-:Y:S01]  /*4290*/  @!P4 IMAD.MOV R65, RZ, RZ, -R65 ;  /* 0x000000ffff41c224 */ /* 0x000fe200078e0a41 */
[C---:B------:R-:W-:Y:S01]  /*42a0*/  ISETP.GT.U32.AND P4, PT, R246.reuse, R69, PT ;  /* 0x00000045f600720c */ /* 0x040fe20003f84070 */
[----:B------:R-:W-:Y:S01]  /*42b0*/  @!P6 IMAD.IADD R67, R67, 0x1, -R246 ;  /* 0x000000014343e824 */ /* 0x000fe200078e0af6 */
[C---:B------:R-:W-:Y:S01]  /*42c0*/  ISETP.GT.U32.AND P6, PT, R246.reuse, R70, PT ;  /* 0x00000046f600720c */ /* 0x040fe20003fc4070 */
[----:B------:R-:W-:Y:S01]  /*42d0*/  @!P5 IMAD.MOV R63, RZ, RZ, -R63 ;  /* 0x000000ffff3fd224 */ /* 0x000fe200078e0a3f */
[----:B------:R-:W-:Y:S01]  /*42e0*/  IABS R71, R4 ;  /* 0x0000000400477213 */ /* 0x000fe20000000000 */
[----:B------:R-:W-:Y:S01]  /*42f0*/  @!P3 IMAD.MOV R67, RZ, RZ, -R67 ;  /* 0x000000ffff43b224 */ /* 0x000fe200078e0a43 */
[----:B------:R-:W-:Y:S01]  /*4300*/  ISETP.GT.U32.AND P5, PT, R246, R66, PT ;  /* 0x00000042f600720c */ /* 0x000fe20003fa4070 */
[----:B------:R-:W-:-:S04]  /*4310*/  IMAD.HI.U32 R222, R248, R223, RZ ;  /* 0x000000dff8de7227 */ /* 0x000fc800078e00ff */
[--C-:B------:R-:W-:Y:S01]  /*4320*/  @!P1 IMAD.IADD R68, R68, 0x1, -R246.reuse ;  /* 0x0000000144449824 */ /* 0x100fe200078e0af6 */
[----:B------:R-:W-:Y:S01]  /*4330*/  ISETP.GE.AND P1, PT, R73, RZ, PT ;  /* 0x000000ff4900720c */ /* 0x000fe20003f26270 */
[----:B------:R-:W-:Y:S01]  /*4340*/  @!P4 IMAD.IADD R69, R69, 0x1, -R246 ;  /* 0x000000014545c824 */ /* 0x000fe200078e0af6 */
[----:B------:R-:W-:Y:S01]  /*4350*/  IABS R73, R76 ;  /* 0x0000004c00497213 */ /* 0x000fe20000000000 */
[----:B------:R-:W-:Y:S01]  /*4360*/  IMAD.HI.U32 R2, R248, R71, RZ ;  /* 0x00000047f8027227 */ /* 0x000fe200078e00ff */
[----:B------:R-:W-:-:S03]  /*4370*/  ISETP.GT.U32.AND P4, PT, R246, R68, PT ;  /* 0x00000044f600720c */ /* 0x000fc60003f84070 */
[----:B------:R-:W-:Y:S01]  /*4380*/  @!P6 IMAD.IADD R70, R70, 0x1, -R246 ;  /* 0x000000014646e824 */ /* 0x000fe200078e0af6 */
[----:B------:R-:W-:Y:S01]  /*4390*/  ISETP.GT.U32.AND P6, PT, R246, R69, PT ;  /* 0x00000045f600720c */ /* 0x000fe20003fc4070 */
[----:B------:R-:W-:Y:S02]  /*43a0*/  IMAD.MOV R3, RZ, RZ, -R2 ;  /* 0x000000ffff037224 */ /* 0x000fe400078e0a02 */
[----:B------:R-:W-:-:S04]  /*43b0*/  IMAD.HI.U32 R2, R248, R5, RZ ;  /* 0x00000005f8027227 */ /* 0x000fc800078e00ff */
[----:B------:R-:W-:Y:S02]  /*43c0*/  IMAD R71, R246, R3, R71 ;  /* 0x00000003f6477224 */ /* 0x000fe400078e0247 */
[----:B------:R-:W-:Y:S02]  /*43d0*/  IMAD.MOV R2, RZ, RZ, -R2 ;  /* 0x000000ffff027224 */ /* 0x000fe400078e0a02 */
[--C-:B------:R-:W-:Y:S01]  /*43e0*/  @!P5 IMAD.IADD R66, R66, 0x1, -R246.reuse ;  /* 0x000000014242d824 */ /* 0x100fe200078e0af6 */
[----:B------:R-:W-:Y:S01]  /*43f0*/  ISETP.GE.AND P5, PT, R72, RZ, PT ;  /* 0x000000ff4800720c */ /* 0x000fe20003fa6270 */
[--C-:B------:R-:W-:Y:S01]  /*4400*/  @!P4 IMAD.IADD R68, R68, 0x1, -R246.reuse ;  /* 0x000000014444c824 */ /* 0x100fe200078e0af6 */
[C---:B------:R-:W-:Y:S01]  /*4410*/  ISETP.GT.U32.AND P4, PT, R246.reuse, R71, PT ;  /* 0x00000047f600720c */ /* 0x040fe20003f84070 */
[----:B------:R-:W-:Y:S01]  /*4420*/  IMAD R72, R246, R2, R5 ;  /* 0x00000002f6487224 */ /* 0x000fe200078e0205 */
[----:B------:R-:W-:Y:S01]  /*4430*/  IABS R5, R77 ;  /* 0x0000004d00057213 */ /* 0x000fe20000000000 */
[----:B------:R-:W-:-:S02]  /*4440*/  @!P6 IMAD.IADD R69, R69, 0x1, -R246 ;  /* 0x000000014545e824 */ /* 0x000fc400078e0af6 */
[----:B------:R-:W-:Y:S01]  /*4450*/  IMAD.HI.U32 R2, R248, R73, RZ ;  /* 0x00000049f8027227 */ /* 0x000fe200078e00ff */
[----:B------:R-:W-:-:S03]  /*4460*/  ISETP.GT.U32.AND P6, PT, R246, R72, PT ;  /* 0x00000048f600720c */ /* 0x000fc60003fc4070 */
[----:B------:R-:W-:Y:S02]  /*4470*/  IMAD.MOV R3, RZ, RZ, -R2 ;  /* 0x000000ffff037224 */ /* 0x000fe400078e0a02 */
[----:B------:R-:W-:-:S04]  /*4480*/  IMAD.HI.U32 R2, R248, R5, RZ ;  /* 0x00000005f8027227 */ /* 0x000fc800078e00ff */
[----:B------:R-:W-:Y:S01]  /*4490*/  @!P4 IMAD.IADD R71, R71, 0x1, -R246 ;  /* 0x000000014747c824 */ /* 0x000fe200078e0af6 */
[----:B------:R-:W-:Y:S01]  /*44a0*/  ISETP.GE.AND P4, PT, R74, RZ, PT ;  /* 0x000000ff4a00720c */ /* 0x000fe20003f86270 */
[----:B------:R-:W-:Y:S01]  /*44b0*/  @!P2 IMAD.MOV R66, RZ, RZ, -R66 ;  /* 0x000000ffff42a224 */ /* 0x000fe200078e0a42 */
[----:B------:R-:W-:Y:S01]  /*44c0*/  ISETP.GT.U32.AND P2, PT, R246, R70, PT ;  /* 0x00000046f600720c */ /* 0x000fe20003f44070 */
[----:B------:R-:W-:Y:S01]  /*44d0*/  @!P6 IMAD.IADD R72, R72, 0x1, -R246 ;  /* 0x000000014848e824 */ /* 0x000fe200078e0af6 */
[C---:B------:R-:W-:Y:S01]  /*44e0*/  ISETP.GT.U32.AND P6, PT, R246.reuse, R71, PT ;  /* 0x00000047f600720c */ /* 0x040fe20003fc4070 */
[C---:B------:R-:W-:Y:S02]  /*44f0*/  IMAD R73, R246.reuse, R3, R73 ;  /* 0x00000003f6497224 */ /* 0x040fe400078e0249 */
[----:B------:R-:W-:Y:S02]  /*4500*/  IMAD.MOV R74, RZ, RZ, -R2 ;  /* 0x000000ffff4a7224 */ /* 0x000fe400078e0a02 */
[----:B------:R-:W-:Y:S01]  /*4510*/  @!P0 IMAD.MOV R68, RZ, RZ, -R68 ;  /* 0x000000ffff448224 */ /* 0x000fe200078e0a44 */
[C---:B------:R-:W-:Y:S01]  /*4520*/  ISETP.GT.U32.AND P3, PT, R246.reuse, R73, PT ;  /* 0x00000049f600720c */ /* 0x040fe20003f64070 */
[C---:B------:R-:W-:Y:S01]  /*4530*/  IMAD R74, R246.reuse, R74, R5 ;  /* 0x0000004af64a7224 */ /* 0x040fe200078e0205 */
[----:B------:R-:W-:Y:S01]  /*4540*/  ISETP.GT.U32.AND P0, PT, R246, R72, PT ;  /* 0x00000048f600720c */ /* 0x000fe20003f04070 */
[----:B------:R-:W-:-:S04]  /*4550*/  IMAD.HI.U32 R2, R248, R75, RZ ;  /* 0x0000004bf8027227 */ /* 0x000fc800078e00ff */
[--C-:B------:R-:W-:Y:S01]  /*4560*/  @!P6 IMAD.IADD R71, R71, 0x1, -R246.reuse ;  /* 0x000000014747e824 */ /* 0x100fe200078e0af6 */
[----:B------:R-:W-:Y:S01]  /*4570*/  ISETP.GT.U32.AND P6, PT, R246, R74, PT ;  /* 0x0000004af600720c */ /* 0x000fe20003fc4070 */
[----:B------:R-:W-:Y:S01]  /*4580*/  @!P2 IMAD.IADD R70, R70, 0x1, -R246 ;  /* 0x000000014646a824 */ /* 0x000fe200078e0af6 */
[----:B------:R-:W-:Y:S01]  /*4590*/  ISETP.GE.AND P2, PT, R4, RZ, PT ;  /* 0x000000ff0400720c */ /* 0x000fe20003f46270 */
[----:B------:R-:W-:Y:S01]  /*45a0*/  IMAD.MOV R2, RZ, RZ, -R2 ;  /* 0x000000ffff027224 */ /* 0x000fe200078e0a02 */
[----:B------:R-:W-:Y:S01]  /*45b0*/  LOP3.LUT R4, R250, 0x9c, RZ, 0xfc, !PT ;  /* 0x0000009cfa047812 */ /* 0x000fe200078efcff */
[--C-:B------:R-:W-:Y:S02]  /*45c0*/  @!P3 IMAD.IADD R73, R73, 0x1, -R246.reuse ;  /* 0x000000014949b824 */ /* 0x100fe400078e0af6 */
[----:B------:R-:W-:Y:S01]  /*45d0*/  IMAD R75, R246, R2, R75 ;  /* 0x00000002f64b7224 */ /* 0x000fe200078e024b */
[----:B------:R-:W-:Y:S01]  /*45e0*/  IABS R3, R4 ;  /* 0x0000000400037213 */ /* 0x000fe20000000000 */
[--C-:B------:R-:W-:Y:S01]  /*45f0*/  @!P0 IMAD.IADD R72, R72, 0x1, -R246.reuse ;  /* 0x0000000148488824 */ /* 0x100fe200078e0af6 */
[----:B------:R-:W-:Y:S01]  /*4600*/  ISETP.GE.AND P3, PT, R4, RZ, PT ;  /* 0x000000ff0400720c */ /* 0x000fe20003f66270 */
[----:B------:R-:W-:Y:S01]  /*4610*/  @!P5 IMAD.MOV R69, RZ, RZ, -R69 ;  /* 0x000000ffff45d224 */ /* 0x000fe200078e0a45 */
[----:B------:R-:W-:Y:S01]  /*4620*/  ISETP.GE.AND P5, PT, R76, RZ, PT ;  /* 0x000000ff4c00720c */ /* 0x000fe20003fa6270 */
[----:B------:R-:W-:Y:S01]  /*4630*/  @!P6 IMAD.IADD R74, R74, 0x1, -R246 ;  /* 0x000000014a4ae824 */ /* 0x000fe200078e0af6 */
[----:B------:R-:W-:Y:S01]  /*4640*/  ISETP.GT.U32.AND P6, PT, R246, R73, PT ;  /* 0x00000049f600720c */ /* 0x000fe20003fc4070 */
[----:B------:R-:W-:Y:S01]  /*4650*/  IMAD.HI.U32 R2, R248, R3, RZ ;  /* 0x00000003f8027227 */ /* 0x000fe200078e00ff */
[----:B------:R-:W-:-:S02]  /*4660*/  LOP3.LUT R4, R250, 0x9e, RZ, 0xfc, !PT ;  /* 0x0000009efa047812 */ /* 0x000fc400078efcff */
[----:B------:R-:W-:Y:S01]  /*4670*/  ISETP.GE.AND P0, PT, R78, RZ, PT ;  /* 0x000000ff4e00720c */ /* 0x000fe20003f06270 */
[----:B------:R-:W-:Y:S01]  /*4680*/  IMAD.MOV R2, RZ, RZ, -R2 ;  /* 0x000000ffff027224 */ /* 0x000fe200078e0a02 */
[----:B------:R-:W-:Y:S01]  /*4690*/  LOP3.LUT R78, R250, 0xa0, RZ, 0xfc, !PT ;  /* 0x000000a0fa4e7812 */ /* 0x000fe200078efcff */
[----:B------:R-:W-:Y:S01]  /*46a0*/  @!P4 IMAD.MOV R72, RZ, RZ, -R72 ;  /* 0x000000ffff48c224 */ /* 0x000fe200078e0a48 */
[C---:B------:R-:W-:Y:S01]  /*46b0*/  ISETP.GT.U32.AND P4, PT, R246.reuse, R75, PT ;  /* 0x0000004bf600720c */ /* 0x040fe20003f84070 */
[C---:B------:R-:W-:Y:S01]  /*46c0*/  IMAD R76, R246.reuse, R2, R3 ;  /* 0x00000002f64c7224 */ /* 0x040fe200078e0203 */
[----:B------:R-:W-:Y:S01]  /*46d0*/  IABS R5, R78 ;  /* 0x0000004e00057213 */ /* 0x000fe20000000000 */
[----:B------:R-:W-:Y:S01]  /*46e0*/  @!P2 IMAD.MOV R71, RZ, RZ, -R71 ;  /* 0x000000ffff47a224 */ /* 0x000fe200078e0a47 */
[C---:B------:R-:W-:Y:S01]  /*46f0*/  ISETP.GT.U32.AND P2, PT, R246.reuse, R74, PT ;  /* 0x0000004af600720c */ /* 0x040fe20003f44070 */
[----:B------:R-:W-:Y:S01]  /*4700*/  @!P6 IMAD.IADD R73, R73, 0x1, -R246 ;  /* 0x000000014949e824 */ /* 0x000fe200078e0af6 */
[----:B------:R-:W-:Y:S01]  /*4710*/  ISETP.GT.U32.AND P6, PT, R246, R76, PT ;  /* 0x0000004cf600720c */ /* 0x000fe20003fc4070 */
[----:B------:R-:W-:Y:S01]  /*4720*/  @!P1 IMAD.MOV R70, RZ, RZ, -R70 ;  /* 0x000000ffff469224 */ /* 0x000fe200078e0a46 */
[----:B------:R-:W-:Y:S01]  /*4730*/  ISETP.GE.AND P1, PT, R77, RZ, PT ;  /* 0x000000ff4d00720c */ /* 0x000fe20003f26270 */
[----:B------:R-:W-:Y:S01]  /*4740*/  @!P5 IMAD.MOV R73, RZ, RZ, -R73 ;  /* 0x000000ffff49d224 */ /* 0x000fe200078e0a49 */
[----:B------:R-:W-:Y:S01]  /*4750*/  IABS R77, R4 ;  /* 0x00000004004d7213 */ /* 0x000fe20000000000 */
[----:B------:R-:W-:-:S04]  /*4760*/  IMAD.HI.U32 R3, R248, R5, RZ ;  /* 0x00000005f8037227 */ /* 0x000fc800078e00ff */
[----:B------:R-:W-:Y:S01]  /*4770*/  @!P4 IMAD.IADD R75, R75, 0x1, -R246 ;  /* 0x000000014b4bc824 */ /* 0x000fe200078e0af6 */
[----:B------:R-:W-:Y:S01]  /*4780*/  ISETP.GE.AND P4, PT, R78, RZ, PT ;  /* 0x000000ff4e00720c */ /* 0x000fe20003f86270 */
[----:B------:R-:W-:-:S03]  /*4790*/  IMAD.HI.U32 R2, R248, R77, RZ ;  /* 0x0000004df8027227 */ /* 0x000fc600078e00ff */
[----:B------:R-:W-:Y:S01]  /*47a0*/  ISETP.GT.U32.AND P5, PT, R246, R75, PT ;  /* 0x0000004bf600720c */ /* 0x000fe20003fa4070 */
[----:B------:R-:W-:Y:S01]  /*47b0*/  @!P2 IMAD.IADD R74, R74, 0x1, -R246 ;  /* 0x000000014a4aa824 */ /* 0x000fe200078e0af6 */
[----:B------:R-:W-:Y:S01]  /*47c0*/  ISETP.GE.AND P2, PT, R4, RZ, PT ;  /* 0x000000ff0400720c */ /* 0x000fe20003f46270 */
[----:B------:R-:W-:Y:S02]  /*47d0*/  IMAD.MOV R4, RZ, RZ, -R2 ;  /* 0x000000ffff047224 */ /* 0x000fe400078e0a02 */
[----:B------:R-:W-:Y:S02]  /*47e0*/  @!P6 IMAD.IADD R76, R76, 0x1, -R246 ;  /* 0x000000014c4ce824 */ /* 0x000fe400078e0af6 */
[----:B------:R-:W-:Y:S02]  /*47f0*/  IMAD.MOV R3, RZ, RZ, -R3 ;  /* 0x000000ffff037224 */ /* 0x000fe400078e0a03 */
[C---:B------:R-:W-:Y:S01]  /*4800*/  IMAD R77, R246.reuse, R4, R77 ;  /* 0x00000004f64d7224 */ /* 0x040fe200078e024d */
[----:B------:R-:W-:Y:S01]  /*4810*/  ISETP.GT.U32.AND P6, PT, R246, R76, PT ;  /* 0x0000004cf600720c */ /* 0x000fe20003fc4070 */
[----:B------:R-:W-:Y:S01]  /*4820*/  IMAD.HI.U32 R2, R248, R79, RZ ;  /* 0x0000004ff8027227 */ /* 0x000fe200078e00ff */
[----:B------:R-:W-:-:S03]  /*4830*/  LOP3.LUT R4, R250, 0xa4, RZ, 0xfc, !PT ;  /* 0x000000a4fa047812 */ /* 0x000fc600078efcff */
[C---:B------:R-:W-:Y:S01]  /*4840*/  IMAD R78, R246.reuse, R3, R5 ;  /* 0x00000003f64e7224 */ /* 0x040fe200078e0205 */
[----:B------:R-:W-:Y:S01]  /*4850*/  IABS R5, R4 ;  /* 0x0000000400057213 */ /* 0x000fe20000000000 */
[----:B------:R-:W-:Y:S01]  /*4860*/  @!P1 IMAD.MOV R74, RZ, RZ, -R74 ;  /* 0x000000ffff4a9224 */ /* 0x000fe200078e0a4a */
[C---:B------:R-:W-:Y:S01]  /*4870*/  ISETP.GT.U32.AND P1, PT, R246.reuse, R77, PT ;  /* 0x0000004df600720c */ /* 0x040fe20003f24070 */
[----:B------:R-:W-:Y:S02]  /*4880*/  IMAD.MOV R2, RZ, RZ, -R2 ;  /* 0x000000ffff027224 */ /* 0x000fe400078e0a02 */
[--C-:B------:R-:W-:Y:S01]  /*4890*/  @!P5 IMAD.IADD R75, R75, 0x1, -R246.reuse ;  /* 0x000000014b4bd824 */ /* 0x100fe200078e0af6 */
[C---:B------:R-:W-:Y:S01]  /*48a0*/  ISETP.GT.U32.AND P5, PT, R246.reuse, R78, PT ;  /* 0x0000004ef600720c */ /* 0x040fe20003fa4070 */
[----:B------:R-:W-:Y:S02]  /*48b0*/  IMAD R79, R246, R2, R79 ;  /* 0x00000002f64f7224 */ /* 0x000fe400078e024f */
[----:B------:R-:W-:-:S02]  /*48c0*/  @!P6 IMAD.IADD R76, R76, 0x1, -R246 ;  /* 0x000000014c4ce824 */ /* 0x000fc400078e0af6 */
[----:B------:R-:W-:Y:S01]  /*48d0*/  IMAD.HI.U32 R2, R248, R5, RZ ;  /* 0x00000005f8027227 */ /* 0x000fe200078e00ff */
[----:B------:R-:W-:-:S03]  /*48e0*/  ISETP.GT.U32.AND P6, PT, R246, R79, PT ;  /* 0x0000004ff600720c */ /* 0x000fc60003fc4070 */
[----:B------:R-:W-:Y:S01]  /*48f0*/  @!P1 IMAD.IADD R77, R77, 0x1, -R246 ;  /* 0x000000014d4d9824 */ /* 0x000fe200078e0af6 */
[----:B------:R-:W-:Y:S01]  /*4900*/  ISETP.GE.AND P1, PT, R80, RZ, PT ;  /* 0x000000ff5000720c */ /* 0x000fe20003f26270 */
[----:B------:R-:W-:Y:S02]  /*4910*/  IMAD.MOV R2, RZ, RZ, -R2 ;  /* 0x000000ffff027224 */ /* 0x000fe400078e0a02 */
[----:B------:R-:W-:Y:S01]  /*4920*/  @!P5 IMAD.IADD R78, R78, 0x1, -R246 ;  /* 0x000000014e4ed824 */ /* 0x000fe200078e0af6 */
[----:B------:R-:W-:Y:S01]  /*4930*/  ISETP.GT.U32.AND P5, PT, R246, R77, PT ;  /* 0x0000004df600720c */ /* 0x000fe20003fa4070 */
[----:B------:R-:W-:-:S04]  /*4940*/  IMAD.HI.U32 R3, R248, R81, RZ ;  /* 0x00000051f8037227 */ /* 0x000fc800078e00ff */
[--C-:B------:R-:W-:Y:S01]  /*4950*/  @!P6 IMAD.IADD R79, R79, 0x1, -R246.reuse ;  /* 0x000000014f4fe824 */ /* 0x100fe200078e0af6 */
[C---:B------:R-:W-:Y:S01]  /*4960*/  ISETP.GT.U32.AND P6, PT, R246.reuse, R78, PT ;  /* 0x0000004ef600720c */ /* 0x040fe20003fc4070 */
[----:B------:R-:W-:Y:S01]  /*4970*/  IMAD R80, R246, R2, R5 ;  /* 0x00000002f6507224 */ /* 0x000fe200078e0205 */
[----:B------:R-:W-:Y:S01]  /*4980*/  LOP3.LUT R5, R250, 0xac, RZ, 0xfc, !PT ;  /* 0x000000acfa057812 */ /* 0x000fe200078efcff */
[----:B------:R-:W-:Y:S01]  /*4990*/  @!P0 IMAD.MOV R75, RZ, RZ, -R75 ;  /* 0x000000ffff4b8224 */ /* 0x000fe200078e0a4b */
[C---:B------:R-:W-:Y:S01]  /*49a0*/  ISETP.GT.U32.AND P0, PT, R246.reuse, R79, PT ;  /* 0x0000004ff600720c */ /* 0x040fe20003f04070 */
[----:B------:R-:W-:Y:S02]  /*49b0*/  IMAD.MOV R3, RZ, RZ, -R3 ;  /* 0x000000ffff037224 */ /* 0x000fe400078e0a03 */
[----:B------:R-:W-:Y:S01]  /*49c0*/  @!P5 IMAD.IADD R77, R77, 0x1, -R246 ;  /* 0x000000014d4dd824 */ /* 0x000fe200078e0af6 */
[C---:B------:R-:W-:Y:S01]  /*49d0*/  ISETP.GT.U32.AND P5, PT, R246.reuse, R80, PT ;  /* 0x00000050f600720c */ /* 0x040fe20003fa4070 */
[----:B------:R-:W-:-:S02]  /*49e0*/  IMAD R81, R246, R3, R81 ;  /* 0x00000003f6517224 */ /* 0x000fc400078e0251 */
[----:B------:R-:W-:-:S04]  /*49f0*/  IMAD.HI.U32 R2, R248, R83, RZ ;  /* 0x00000053f8027227 */ /* 0x000fc800078e00ff */
[----:B------:R-:W-:-:S04]  /*4a00*/  IMAD.HI.U32 R3, R248, R85, RZ ;  /* 0x00000055f8037227 */ /* 0x000fc800078e00ff */
[----:B------:R-:W-:Y:S01]  /*4a10*/  @!P6 IMAD.IADD R78, R78, 0x1, -R246 ;  /* 0x000000014e4ee824 */ /* 0x000fe200078e0af6 */
[----:B------:R-:W-:Y:S01]  /*4a20*/  ISETP.GT.U32.AND P6, PT, R246, R81, PT ;  /* 0x00000051f600720c */ /* 0x000fe20003fc4070 */
[----:B------:R-:W-:Y:S02]  /*4a30*/  IMAD.MOV R2, RZ, RZ, -R2 ;  /* 0x000000ffff027224 */ /* 0x000fe400078e0a02 */
[----:B------:R-:W-:Y:S02]  /*4a40*/  IMAD.MOV R3, RZ, RZ, -R3 ;  /* 0x000000ffff037224 */ /* 0x000fe400078e0a03 */
[--C-:B------:R-:W-:Y:S01]  /*4a50*/  @!P0 IMAD.IADD R79, R79, 0x1, -R246.reuse ;  /* 0x000000014f4f8824 */ /* 0x100fe200078e0af6 */
[----:B------:R-:W-:Y:S01]  /*4a60*/  ISETP.GE.AND P0, PT, R82, RZ, PT ;  /* 0x000000ff5200720c */ /* 0x000fe20003f06270 */
[C---:B------:R-:W-:Y:S02]  /*4a70*/  IMAD R82, R246.reuse, R2, R83 ;  /* 0x00000002f6527224 */ /* 0x040fe400078e0253 */
[----:B------:R-:W-:Y:S01]  /*4a80*/  IMAD R83, R246, R3, R85 ;  /* 0x00000003f6537224 */ /* 0x000fe200078e0255 */
[----:B------:R-:W-:Y:S01]  /*4a90*/  IABS R85, R87 ;  /* 0x0000005700557213 */ /* 0x000fe20000000000 */
[----:B------:R-:W-:Y:S01]  /*4aa0*/  @!P5 IMAD.IADD R80, R80, 0x1, -R246 ;  /* 0x000000015050d824 */ /* 0x000fe200078e0af6 */
[----:B------:R-:W-:Y:S01]  /*4ab0*/  ISETP.GT.U32.AND P5, PT, R246, R82, PT ;  /* 0x00000052f600720c */ /* 0x000fe20003fa4070 */
[----:B------:R-:W-:Y:S01]  /*4ac0*/  @!P3 IMAD.MOV R76, RZ, RZ, -R76 ;  /* 0x000000ffff4cb224 */ /* 0x000fe200078e0a4c */
[----:B------:R-:W-:Y:S01]  /*4ad0*/  ISETP.GE.AND P3, PT, R4, RZ, PT ;  /* 0x000000ff0400720c */ /* 0x000fe20003f66270 */
[----:B------:R-:W-:Y:S01]  /*4ae0*/  @!P2 IMAD.MOV R77, RZ, RZ, -R77 ;  /* 0x000000ffff4da224 */ /* 0x000fe200078e0a4d */
[----:B------:R-:W-:Y:S01]  /*4af0*/  IABS R4, R5 ;  /* 0x0000000500047213 */ /* 0x000fe20000000000 */
[----:B------:R-:W-:Y:S01]  /*4b00*/  @!P4 IMAD.MOV R78, RZ, RZ, -R78 ;  /* 0x000000ffff4ec224 */ /* 0x000fe200078e0a4e */
[C---:B------:R-:W-:Y:S01]  /*4b10*/  ISETP.GT.U32.AND P2, PT, R246.reuse, R80, PT ;  /* 0x00000050f600720c */ /* 0x040fe20003f44070 */
[----:B------:R-:W-:Y:S01]  /*4b20*/  @!P6 IMAD.IADD R81, R81, 0x1, -R246 ;  /* 0x000000015151e824 */ /* 0x000fe200078e0af6 */
[----:B------:R-:W-:Y:S01]  /*4b30*/  ISETP.GT.U32.AND P4, PT, R246, R83, PT ;  /* 0x00000053f600720c */ /* 0x000fe20003f84070 */
[----:B------:R-:W-:Y:S01]  /*4b40*/  IMAD.MOV.U32 R3, RZ, RZ, R4 ;  /* 0x000000ffff037224 */ /* 0x000fe200078e0004 */
[----:B------:R-:W-:Y:S01]  /*4b50*/  LOP3.LUT R4, R250, 0xb4, RZ, 0xfc, !PT ;  /* 0x000000b4fa047812 */ /* 0x000fe200078efcff */
[----:B------:R-:W-:Y:S01]  /*4b60*/  @!P1 IMAD.MOV R79, RZ, RZ, -R79 ;  /* 0x000000ffff4f9224 */ /* 0x000fe200078e0a4f */
[----:B------:R-:W-:Y:S01]  /*4b70*/  ISETP.GT.U32.AND P6, PT, R246, R81, PT ;  /* 0x00000051f600720c */ /* 0x000fe20003fc4070 */
[----:B------:R-:W-:Y:S01]  /*4b80*/  IMAD.HI.U32 R2, R248, R3, RZ ;  /* 0x00000003f8027227 */ /* 0x000fe200078e00ff */
[----:B------:R-:W-:-:S02]  /*4b90*/  ISETP.GE.AND P1, PT, R84, RZ, PT ;  /* 0x000000ff5400720c */ /* 0x000fc40003f26270 */
[----:B------:R-:W-:Y:S01]  /*4ba0*/  IABS R89, R4 ;  /* 0x0000000400597213 */ /* 0x000fe20000000000 */
[----:B------:R-:W-:Y:S02]  /*4bb0*/  IMAD.MOV R2, RZ, RZ, -R2 ;  /* 0x000000ffff027224 */ /* 0x000fe400078e0a02 */
[--C-:B------:R-:W-:Y:S01]  /*4bc0*/  @!P2 IMAD.IADD R80, R80, 0x1, -R246.reuse ;  /* 0x000000015050a824 */ /* 0x100fe200078e0af6 */
[----:B------:R-:W-:Y:S01]  /*4bd0*/  ISETP.GE.AND P2, PT, R86, RZ, PT ;  /* 0x000000ff5600720c */ /* 0x000fe20003f46270 */
[----:B------:R-:W-:Y:S01]  /*4be0*/  @!P4 IMAD.IADD R83, R83, 0x1, -R246 ;  /* 0x000000015353c824 */ /* 0x000fe200078e0af6 */
[----:B------:R-:W-:Y:S01]  /*4bf0*/  ISETP.GE.AND P4, PT, R5, RZ, PT ;  /* 0x000000ff0500720c */ /* 0x000fe20003f86270 */
[----:B------:R-:W-:Y:S01]  /*4c00*/  IMAD R84, R246, R2, R3 ;  /* 0x00000002f6547224 */ /* 0x000fe200078e0203 */
[----:B------:R-:W-:Y:S01]  /*4c10*/  LOP3.LUT R3, R250, 0xb2, RZ, 0xfc, !PT ;  /* 0x000000b2fa037812 */ /* 0x000fe200078efcff */
[----:B------:R-:W-:Y:S01]  /*4c20*/  @!P3 IMAD.MOV R80, RZ, RZ, -R80 ;  /* 0x000000ffff50b224 */ /* 0x000fe200078e0a50 */
[----:B------:R-:W-:Y:S01]  /*4c30*/  ISETP.GT.U32.AND P3, PT, R246, R83, PT ;  /* 0x00000053f600720c */ /* 0x000fe20003f64070 */
[----:B------:R-:W-:Y:S01]  /*4c40*/  IMAD.HI.U32 R2, R248, R85, RZ ;  /* 0x00000055f8027227 */ /* 0x000fe200078e00ff */
[----:B------:R-:W-:-:S03]  /*4c50*/  LOP3.LUT R86, R250, 0xb6, RZ, 0xfc, !PT ;  /* 0x000000b6fa567812 */ /* 0x000fc600078efcff */
[----:B------:R-:W-:Y:S01]  /*4c60*/  @!P6 IMAD.IADD R81, R81, 0x1, -R246 ;  /* 0x000000015151e824 */ /* 0x000fe200078e0af6 */
[----:B------:R-:W-:Y:S01]  /*4c70*/  ISETP.GT.U32.AND P6, PT, R246, R84, PT ;  /* 0x00000054f600720c */ /* 0x000fe20003fc4070 */
[----:B------:R-:W-:Y:S01]  /*4c80*/  IMAD.MOV R2, RZ, RZ, -R2 ;  /* 0x000000ffff027224 */ /* 0x000fe200078e0a02 */
[----:B------:R-:W-:Y:S01]  /*4c90*/  IABS R91, R86 ;  /* 0x00000056005b7213 */ /* 0x000fe20000000000 */
[--C-:B------:R-:W-:Y:S02]  /*4ca0*/  @!P5 IMAD.IADD R82, R82, 0x1, -R246.reuse ;  /* 0x000000015252d824 */ /* 0x100fe400078e0af6 */
[----:B------:R-:W-:Y:S01]  /*4cb0*/  IMAD R85, R246, R2, R85 ;  /* 0x00000002f6557224 */ /* 0x000fe200078e0255 */
[----:B------:R-:W-:Y:S01]  /*4cc0*/  LOP3.LUT R2, R250, 0xb0, RZ, 0xfc, !PT ;  /* 0x000000b0fa027812 */ /* 0x000fe200078efcff */
[--C-:B------:R-:W-:Y:S01]  /*4cd0*/  @!P3 IMAD.IADD R83, R83, 0x1, -R246.reuse ;  /* 0x000000015353b824 */ /* 0x100fe200078e0af6 */
[C---:B------:R-:W-:Y:S01]  /*4ce0*/  ISETP.GT.U32.AND P5, PT, R246.reuse, R82, PT ;  /* 0x00000052f600720c */ /* 0x040fe20003fa4070 */
[----:B------:R-:W-:Y:S01]  /*4cf0*/  @!P0 IMAD.MOV R81, RZ, RZ, -R81 ;  /* 0x000000ffff518224 */ /* 0x000fe200078e0a51 */
[----:B------:R-:W-:Y:S01]  /*4d00*/  ISETP.GT.U32.AND P3, PT, R246, R85, PT ;  /* 0x00000055f600720c */ /* 0x000fe20003f64070 */
[----:B------:R-:W-:Y:S01]  /*4d10*/  @!P2 IMAD.MOV R83, RZ, RZ, -R83 ;  /* 0x000000ffff53a224 */ /* 0x000fe200078e0a53 */
[----:B------:R-:W-:Y:S01]  /*4d20*/  IABS R5, R2 ;  /* 0x0000000200057213 */ /* 0x000fe20000000000 */
[----:B------:R-:W-:Y:S01]  /*4d30*/  @!P6 IMAD.IADD R84, R84, 0x1, -R246 ;  /* 0x000000015454e824 */ /* 0x000fe200078e0af6 */
[----:B------:R-:W-:Y:S01]  /*4d40*/  ISETP.GE.AND P0, PT, R2, RZ, PT ;  /* 0x000000ff0200720c */ /* 0x000fe20003f06270 */
[----:B------:R-:W-:Y:S01]  /*4d50*/  IMAD.MOV R225, RZ, RZ, -R222 ;  /* 0x000000ffffe17224 */ /* 0x000fe200078e0ade */
[----:B------:R-:W-:Y:S01]  /*4d60*/  ISETP.GE.AND P2, PT, R4, RZ, PT ;  /* 0x000000ff0400720c */ /* 0x000fe20003f46270 */
[----:B------:R-:W-:Y:S01]  /*4d70*/  IMAD.HI.U32 R2, R248, R5, RZ ;  /* 0x00000005f8027227 */ /* 0x000fe200078e00ff */
[----:B------:R-:W-:-:S03]  /*4d80*/  ISETP.GT.U32.AND P6, PT, R246, R84, PT ;  /* 0x00000054f600720c */ /* 0x000fc60003fc4070 */
[--C-:B------:R-:W-:Y:S01]  /*4d90*/  @!P5 IMAD.IADD R82, R82, 0x1, -R246.reuse ;  /* 0x000000015252d824 */ /* 0x100fe200078e0af6 */
[----:B------:R-:W-:Y:S01]  /*4da0*/  ISETP.GE.AND P5, PT, R87, RZ, PT ;  /* 0x000000ff5700720c */ /* 0x000fe20003fa6270 */
[----:B------:R-:W-:Y:S01]  /*4db0*/  @!P3 IMAD.IADD R85, R85, 0x1, -R246 ;  /* 0x000000015555b824 */ /* 0x000fe200078e0af6 */
[----:B------:R-:W-:Y:S01]  /*4dc0*/  IABS R87, R3 ;  /* 0x0000000300577213 */ /* 0x000fe20000000000 */
[----:B------:R-:W-:Y:S01]  /*4dd0*/  @!P1 IMAD.MOV R82, RZ, RZ, -R82 ;  /* 0x000000ffff529224 */ /* 0x000fe200078e0a52 */
[----:B------:R-:W-:Y:S01]  /*4de0*/  ISETP.GE.AND P1, PT, R3, RZ, PT ;  /* 0x000000ff0300720c */ /* 0x000fe20003f26270 */
[----:B------:R-:W-:Y:S01]  /*4df0*/  IMAD.HI.U32 R3, R248, R89, RZ ;  /* 0x00000059f8037227 */ /* 0x000fe200078e00ff */
[----:B------:R-:W-:-:S03]  /*4e00*/  ISETP.GT.U32.AND P3, PT, R246, R85, PT ;  /* 0x00000055f600720c */ /* 0x000fc60003f64070 */
[----:B------:R-:W-:Y:S01]  /*4e10*/  @!P6 IMAD.IADD R84, R84, 0x1, -R246 ;  /* 0x000000015454e824 */ /* 0x000fe200078e0af6 */
[----:B------:R-:W-:Y:S01]  /*4e20*/  ISETP.GE.AND P6, PT, R86, RZ, PT ;  /* 0x000000ff5600720c */ /* 0x000fe20003fc6270 */
[----:B------:R-:W-:Y:S02]  /*4e30*/  IMAD.MOV R86, RZ, RZ, -R2 ;  /* 0x000000ffff567224 */ /* 0x000fe400078e0a02 */
[----:B------:R-:W-:Y:S02]  /*4e40*/  IMAD.MOV R3, RZ, RZ, -R3 ;  /* 0x000000ffff037224 */ /* 0x000fe400078e0a03 */
[C---:B------:R-:W-:Y:S01]  /*4e50*/  IMAD R86, R246.reuse, R86, R5 ;  /* 0x00000056f6567224 */ /* 0x040fe200078e0205 */
[----:B------:R-:W-:Y:S01]  /*4e60*/  IABS R5, R92 ;  /* 0x0000005c00057213 */ /* 0x000fe20000000000 */
[----:B------:R-:W-:Y:S02]  /*4e70*/  @!P4 IMAD.MOV R84, RZ, RZ, -R84 ;  /* 0x000000ffff54c224 */ /* 0x000fe400078e0a54 */
[----:B------:R-:W-:Y:S01]  /*4e80*/  @!P3 IMAD.IADD R85, R85, 0x1, -R246 ;  /* 0x000000015555b824 */ /* 0x000fe200078e0af6 */
[C---:B------:R-:W-:Y:S01]  /*4e90*/  ISETP.GT.U32.AND P4, PT, R246.reuse, R86, PT ;  /* 0x00000056f600720c */ /* 0x040fe20003f84070 */
[----:B------:R-:W-:-:S02]  /*4ea0*/  IMAD R88, R246, R3, R89 ;  /* 0x00000003f6587224 */ /* 0x000fc400078e0259 */
[----:B------:R-:W-:-:S04]  /*4eb0*/  IMAD.HI.U32 R2, R248, R87, RZ ;  /* 0x00000057f8027227 */ /* 0x000fc800078e00ff */
[----:B------:R-:W-:Y:S01]  /*4ec0*/  @!P5 IMAD.MOV R85, RZ, RZ, -R85 ;  /* 0x000000ffff55d224 */ /* 0x000fe200078e0a55 */
[----:B------:R-:W-:Y:S01]  /*4ed0*/  ISETP.GT.U32.AND P5, PT, R246, R88, PT ;  /* 0x00000058f600720c */ /* 0x000fe20003fa4070 */
[----:B------:R-:W-:Y:S02]  /*4ee0*/  IMAD.MOV R4, RZ, RZ, -R2 ;  /* 0x000000ffff047224 */ /* 0x000fe400078e0a02 */
[----:B------:R-:W-:-:S04]  /*4ef0*/  IMAD.HI.U32 R2, R248, R91, RZ ;  /* 0x0000005bf8027227 */ /* 0x000fc800078e00ff */
[----:B------:R-:W-:Y:S01]  /*4f00*/  IMAD R87, R246, R4, R87 ;  /* 0x00000004f6577224 */ /* 0x000fe200078e0257 */
[----:B------:R-:W-:Y:S01]  /*4f10*/  IABS R4, R96 ;  /* 0x0000006000047213 */ /* 0x000fe20000000000 */
[----:B------:R-:W-:Y:S02]  /*4f20*/  IMAD.MOV R2, RZ, RZ, -R2 ;  /* 0x000000ffff027224 */ /* 0x000fe400078e0a02 */
[--C-:B------:R-:W-:Y:S01]  /*4f30*/  @!P4 IMAD.IADD R86, R86, 0x1, -R246.reuse ;  /* 0x000000015656c824 */ /* 0x100fe200078e0af6 */
[C---:B------:R-:W-:Y:S01]  /*4f40*/  ISETP.GT.U32.AND P3, PT, R246.reuse, R87, PT ;  /* 0x00000057f600720c */ /* 0x040fe20003f64070 */
[----:B------:R-:W-:Y:S01]  /*4f50*/  IMAD R89, R246, R2, R91 ;  /* 0x00000002f6597224 */ /* 0x000fe200078e025b */
[----:B------:R-:W-:Y:S01]  /*4f60*/  IABS R91, R94 ;  /* 0x0000005e005b7213 */ /* 0x000fe20000000000 */
[----:B------:R-:W-:Y:S01]  /*4f70*/  @!P5 IMAD.IADD R88, R88, 0x1, -R246 ;  /* 0x000000015858d824 */ /* 0x000fe200078e0af6 */
[----:B------:R-:W-:Y:S01]  /*4f80*/  ISETP.GT.U32.AND P4, PT, R246, R86, PT ;  /* 0x00000056f600720c */ /* 0x000fe20003f84070 */
[----:B------:R-:W-:-:S03]  /*4f90*/  IMAD.HI.U32 R2, R248, R5, RZ ;  /* 0x00000005f8027227 */ /* 0x000fc600078e00ff */
[----:B------:R-:W-:Y:S01]  /*4fa0*/  ISETP.GT.U32.AND P5, PT, R246, R88, PT ;  /* 0x00000058f600720c */ /* 0x000fe20003fa4070 */
[----:B------:R-:W-:-:S04]  /*4fb0*/  IMAD.HI.U32 R3, R248, R91, RZ ;  /* 0x0000005bf8037227 */ /* 0x000fc800078e00ff */
[----:B------:R-:W-:Y:S02]  /*4fc0*/  IMAD.MOV R3, RZ, RZ, -R3 ;  /* 0x000000ffff037224 */ /* 0x000fe400078e0a03 */
[--C-:B------:R-:W-:Y:S02]  /*4fd0*/  @!P3 IMAD.IADD R87, R87, 0x1, -R246.reuse ;  /* 0x000000015757b824 */ /* 0x100fe400078e0af6 */
[--C-:B------:R-:W-:Y:S01]  /*4fe0*/  @!P4 IMAD.IADD R86, R86, 0x1, -R246.reuse ;  /* 0x000000015656c824 */ /* 0x100fe200078e0af6 */
[C---:B------:R-:W-:Y:S01]  /*4ff0*/  ISETP.GT.U32.AND P4, PT, R246.reuse, R89, PT ;  /* 0x00000059f600720c */ /* 0x040fe20003f84070 */
[C---:B------:R-:W-:Y:S01]  /*5000*/  IMAD R91, R246.reuse, R3, R91 ;  /* 0x00000003f65b7224 */ /* 0x040fe200078e025b */
[----:B------:R-:W-:Y:S01]  /*5010*/  ISETP.GT.U32.AND P3, PT, R246, R87, PT ;  /* 0x00000057f600720c */ /* 0x000fe20003f64070 */
[----:B------:R-:W-:Y:S02]  /*5020*/  @!P5 IMAD.IADD R88, R88, 0x1, -R246 ;  /* 0x000000015858d824 */ /* 0x000fe400078e0af6 */
[----:B------:R-:W-:Y:S01]  /*5030*/  IMAD.MOV R2, RZ, RZ, -R2 ;  /* 0x000000ffff027224 */ /* 0x000fe200078e0a02 */
[----:B------:R-:W-:Y:S01]  /*5040*/  ISETP.GT.U32.AND P5, PT, R246, R91, PT ;  /* 0x0000005bf600720c */ /* 0x000fe20003fa4070 */
[----:B------:R-:W-:-:S02]  /*5050*/  @!P0 IMAD.MOV R86, RZ, RZ, -R86 ;  /* 0x000000ffff568224 */ /* 0x000fc400078e0a56 */
[----:B------:R-:W-:Y:S02]  /*5060*/  IMAD R90, R246, R2, R5 ;  /* 0x00000002f65a7224 */ /* 0x000fe400078e0205 */
[----:B------:R-:W-:Y:S01]  /*5070*/  IMAD.MOV.U32 R5, RZ, RZ, R4 ;  /* 0x000000ffff057224 */ /* 0x000fe200078e0004 */
[----:B------:R-:W-:Y:S01]  /*5080*/  LOP3.LUT R4, R250, 0xc0, RZ, 0xfc, !PT ;  /* 0x000000c0fa047812 */ /* 0x000fe200078efcff */
[--C-:B------:R-:W-:Y:S01]  /*5090*/  @!P4 IMAD.IADD R89, R89, 0x1, -R246.reuse ;  /* 0x000000015959c824 */ /* 0x100fe200078e0af6 */
[----:B------:R-:W-:Y:S01]  /*50a0*/  ISETP.GE.AND P4, PT, R92, RZ, PT ;  /* 0x000000ff5c00720c */ /* 0x000fe20003f86270 */
[----:B------:R-:W-:Y:S01]  /*50b0*/  IMAD.HI.U32 R2, R248, R5, RZ ;  /* 0x00000005f8027227 */ /* 0x000fe200078e00ff */
[----:B------:R-:W-:Y:S02]  /*50c0*/  IABS R95, R4 ;  /* 0x00000004005f7213 */ /* 0x000fe40000000000 */
[C---:B------:R-:W-:Y:S01]  /*50d0*/  ISETP.GT.U32.AND P0, PT, R246.reuse, R89, PT ;  /* 0x00000059f600720c */ /* 0x040fe20003f04070 */
[--C-:B------:R-:W-:Y:S01]  /*50e0*/  @!P3 IMAD.IADD R87, R87, 0x1, -R246.reuse ;  /* 0x000000015757b824 */ /* 0x100fe200078e0af6 */
[----:B------:R-:W-:Y:S01]  /*50f0*/  ISETP.GT.U32.AND P3, PT, R246, R90, PT ;  /* 0x0000005af600720c */ /* 0x000fe20003f64070 */
[----:B------:R-:W-:-:S02]  /*5100*/  @!P5 IMAD.IADD R91, R91, 0x1, -R246 ;  /* 0x000000015b5bd824 */ /* 0x000fc400078e0af6 */
[----:B------:R-:W-:Y:S02]  /*5110*/  IMAD.MOV R2, RZ, RZ, -R2 ;  /* 0x000000ffff027224 */ /* 0x000fe400078e0a02 */
[----:B------:R-:W-:Y:S01]  /*5120*/  IMAD.HI.U32 R3, R248, R93, RZ ;  /* 0x0000005df8037227 */ /* 0x000fe200078e00ff */
[----:B------:R-:W-:-:S03]  /*5130*/  ISETP.GT.U32.AND P5, PT, R246, R91, PT ;  /* 0x0000005bf600720c */ /* 0x000fc60003fa4070 */
[----:B------:R-:W-:Y:S01]  /*5140*/  IMAD R92, R246, R2, R5 ;  /* 0x00000002f65c7224 */ /* 0x000fe200078e0205 */
[----:B------:R-:W-:Y:S01]  /*5150*/  IABS R5, R100 ;  /* 0x0000006400057213 */ /* 0x000fe20000000000 */
[----:B------:R-:W-:-:S04]  /*5160*/  IMAD.HI.U32 R2, R248, R95, RZ ;  /* 0x0000005ff8027227 */ /* 0x000fc800078e00ff */
[----:B------:R-:W-:Y:S02]  /*5170*/  IMAD.MOV R3, RZ, RZ, -R3 ;  /* 0x000000ffff037224 */ /* 0x000fe400078e0a03 */
[----:B------:R-:W-:Y:S02]  /*5180*/  IMAD.MOV R2, RZ, RZ, -R2 ;  /* 0x000000ffff027224 */ /* 0x000fe400078e0a02 */
[--C-:B------:R-:W-:Y:S01]  /*5190*/  @!P3 IMAD.IADD R90, R90, 0x1, -R246.reuse ;  /* 0x000000015a5ab824 */ /* 0x100fe200078e0af6 */
[----:B------:R-:W-:Y:S01]  /*51a0*/  ISETP.GE.AND P3, PT, R94, RZ, PT ;  /* 0x000000ff5e00720c */ /* 0x000fe20003f66270 */
[C---:B------:R-:W-:Y:S02]  /*51b0*/  IMAD R93, R246.reuse, R3, R93 ;  /* 0x00000003f65d7224 */ /* 0x040fe400078e025d */
[--C-:B------:R-:W-:Y:S01]  /*51c0*/  @!P0 IMAD.IADD R89, R89, 0x1, -R246.reuse ;  /* 0x0000000159598824 */ /* 0x100fe200078e0af6 */
[C---:B------:R-:W-:Y:S01]  /*51d0*/  ISETP.GT.U32.AND P0, PT, R246.reuse, R92, PT ;  /* 0x0000005cf600720c */ /* 0x040fe20003f04070 */
[C---:B------:R-:W-:Y:S01]  /*51e0*/  IMAD R94, R246.reuse, R2, R95 ;  /* 0x00000002f65e7224 */ /* 0x040fe200078e025f */
[----:B------:R-:W-:Y:S01]  /*51f0*/  IABS R95, R98 ;  /* 0x00000062005f7213 */ /* 0x000fe20000000000 */
[----:B------:R-:W-:Y:S01]  /*5200*/  @!P1 IMAD.MOV R87, RZ, RZ, -R87 ;  /* 0x000000ffff579224 */ /* 0x000fe200078e0a57 */
[C---:B------:R-:W-:Y:S01]  /*5210*/  ISETP.GT.U32.AND P1, PT, R246.reuse, R90, PT ;  /* 0x0000005af600720c */ /* 0x040fe20003f24070 */
[----:B------:R-:W-:Y:S01]  /*5220*/  @!P6 IMAD.MOV R89, RZ, RZ, -R89 ;  /* 0x000000ffff59e224 */ /* 0x000fe200078e0a59 */
[C---:B------:R-:W-:Y:S01]  /*5230*/  ISETP.GT.U32.AND P6, PT, R246.reuse, R93, PT ;  /* 0x0000005df600720c */ /* 0x040fe20003fc4070 */
[----:B------:R-:W-:Y:S01]  /*5240*/  @!P5 IMAD.IADD R91, R91, 0x1, -R246 ;  /* 0x000000015b5bd824 */ /* 0x000fe200078e0af6 */
[----:B------:R-:W-:Y:S01]  /*5250*/  ISETP.GT.U32.AND P5, PT, R246, R94, PT ;  /* 0x0000005ef600720c */ /* 0x000fe20003fa4070 */
[----:B------:R-:W-:-:S04]  /*5260*/  IMAD.HI.U32 R2, R248, R95, RZ ;  /* 0x0000005ff8027227 */ /* 0x000fc800078e00ff */
[----:B------:R-:W-:Y:S01]  /*5270*/  @!P0 IMAD.IADD R92, R92, 0x1, -R246 ;  /* 0x000000015c5c8824 */ /* 0x000fe200078e0af6 */
[----:B------:R-:W-:Y:S01]  /*5280*/  ISETP.GE.AND P0, PT, R4, RZ, PT ;  /* 0x000000ff0400720c */ /* 0x000fe20003f06270 */
[----:B------:R-:W-:Y:S01]  /*5290*/  IMAD.MOV R3, RZ, RZ, -R2 ;  /* 0x000000ffff037224 */ /* 0x000fe200078e0a02 */
[----:B------:R-:W-:Y:S01]  /*52a0*/  LOP3.LUT R4, R250, 0xc6, RZ, 0xfc, !PT ;  /* 0x000000c6fa047812 */ /* 0x000fe200078efcff */
[--C-:B------:R-:W-:Y:S01]  /*52b0*/  @!P1 IMAD.IADD R90, R90, 0x1, -R246.reuse ;  /* 0x000000015a5a9824 */ /* 0x100fe200078e0af6 */
[----:B------:R-:W-:Y:S01]  /*52c0*/  ISETP.GE.AND P1, PT, R97, RZ, PT ;  /* 0x000000ff6100720c */ /* 0x000fe20003f26270 */
[--C-:B------:R-:W-:Y:S01]  /*52d0*/  @!P6 IMAD.IADD R93, R93, 0x1, -R246.reuse ;  /* 0x000000015d5de824 */ /* 0x100fe200078e0af6 */
[----:B------:R-:W-:Y:S01]  /*52e0*/  ISETP.GT.U32.AND P6, PT, R246, R92, PT ;  /* 0x0000005cf600720c */ /* 0x000fe20003fc4070 */
[----:B------:R-:W-:Y:S01]  /*52f0*/  @!P5 IMAD.IADD R94, R94, 0x1, -R246 ;  /* 0x000000015e5ed824 */ /* 0x000fe200078e0af6 */
[----:B------:R-:W-:Y:S01]  /*5300*/  IABS R97, R4 ;  /* 0x0000000400617213 */ /* 0x000fe20000000000 */
[----:B------:R-:W-:Y:S01]  /*5310*/  @!P4 IMAD.MOV R90, RZ, RZ, -R90 ;  /* 0x000000ffff5ac224 */ /* 0x000fe200078e0a5a */
[----:B------:R-:W-:Y:S01]  /*5320*/  ISETP.GT.U32.AND P5, PT, R246, R93, PT ;  /* 0x0000005df600720c */ /* 0x000fe20003fa4070 */
[----:B------:R-:W-:Y:S01]  /*5330*/  IMAD.HI.U32 R2, R248, R5, RZ ;  /* 0x00000005f8027227 */ /* 0x000fe200078e00ff */
[----:B------:R-:W-:-:S03]  /*5340*/  ISETP.GT.U32.AND P4, PT, R246, R94, PT ;  /* 0x0000005ef600720c */ /* 0x000fc60003f84070 */
[----:B------:R-:W-:Y:S02]  /*5350*/  IMAD R95, R246, R3, R95 ;  /* 0x00000003f65f7224 */ /* 0x000fe400078e025f */
[----:B------:R-:W-:Y:S02]  /*5360*/  IMAD.MOV R2, RZ, RZ, -R2 ;  /* 0x000000ffff027224 */ /* 0x000fe400078e0a02 */
[----:B------:R-:W-:Y:S01]  /*5370*/  @!P2 IMAD.MOV R88, RZ, RZ, -R88 ;  /* 0x000000ffff58a224 */ /* 0x000fe200078e0a58 */
        /* <DEDUP_REMOVED lines=10> */
[--C-:B------:R-:W-:Y:S01]  /*5420*/  @!P6 IMAD.IADD R95, R95, 0x1, -R246.reuse ;  /* 0x000000015f5fe824 */ /* 0x100fe200078e0af6 */
[----:B------:R-:W-:Y:S01]  /*5430*/  ISETP.GE.AND P6, PT, R100, RZ, PT ;  /* 0x000000ff6400720c */ /* 0x000fe20003fc6270 */
[----:B------:R-:W-:Y:S01]  /*5440*/  IMAD R97, R246, R2, R97 ;  /* 0x00000002f6617224 */ /* 0x000fe200078e0261 */
[----:B------:R-:W-:Y:S01]  /*5450*/  IABS R2, R102 ;  /* 0x0000006600027213 */ /* 0x000fe20000000000 */
[----:B------:R-:W-:Y:S02]  /*5460*/  IMAD.MOV R3, RZ, RZ, -R3 ;  /* 0x000000ffff037224 */ /* 0x000fe400078e0a03 */
[--C-:B------:R-:W-:Y:S01]  /*5470*/  @!P5 IMAD.IADD R93, R93, 0x1, -R246.reuse ;  /* 0x000000015d5dd824 */ /* 0x100fe200078e0af6 */
[----:B------:R-:W-:Y:S01]  /*5480*/  ISETP.GE.AND P5, PT, R98, RZ, PT ;  /* 0x000000ff6200720c */ /* 0x000fe20003fa6270 */
[----:B------:R-:W-:Y:S01]  /*5490*/  @!P4 IMAD.IADD R96, R96, 0x1, -R246 ;  /* 0x000000016060c824 */ /* 0x000fe200078e0af6 */
[C---:B------:R-:W-:Y:S01]  /*54a0*/  ISETP.GT.U32.AND P4, PT, R246.reuse, R95, PT ;  /* 0x0000005ff600720c */ /* 0x040fe20003f84070 */
[----:B------:R-:W-:-:S02]  /*54b0*/  IMAD R98, R246, R3, R99 ;  /* 0x00000003f6627224 */ /* 0x000fc400078e0263 */
[----:B------:R-:W-:Y:S02]  /*54c0*/  IMAD.MOV.U32 R99, RZ, RZ, R2 ;  /* 0x000000ffff637224 */ /* 0x000fe400078e0002 */
[----:B------:R-:W-:Y:S01]  /*54d0*/  @!P2 IMAD.MOV R92, RZ, RZ, -R92 ;  /* 0x000000ffff5ca224 */ /* 0x000fe200078e0a5c */
[----:B------:R-:W-:Y:S01]  /*54e0*/  ISETP.GT.U32.AND P2, PT, R246, R96, PT ;  /* 0x00000060f600720c */ /* 0x000fe20003f44070 */
[----:B------:R-:W-:-:S04]  /*54f0*/  IMAD.HI.U32 R2, R248, R99, RZ ;  /* 0x00000063f8027227 */ /* 0x000fc800078e00ff */
[----:B------:R-:W-:Y:S01]  /*5500*/  @!P1 IMAD.MOV R93, RZ, RZ, -R93 ;  /* 0x000000ffff5d9224 */ /* 0x000fe200078e0a5d */
[----:B------:R-:W-:Y:S01]  /*5510*/  ISETP.GT.U32.AND P1, PT, R246, R98, PT ;  /* 0x00000062f600720c */ /* 0x000fe20003f24070 */
[----:B------:R-:W-:-:S04]  /*5520*/  IMAD.HI.U32 R3, R248, R5, RZ ;  /* 0x00000005f8037227 */ /* 0x000fc800078e00ff */
[----:B------:R-:W-:Y:S02]  /*5530*/  IMAD.MOV R2, RZ, RZ, -R2 ;  /* 0x000000ffff027224 */ /* 0x000fe400078e0a02 */
[--C-:B------:R-:W-:Y:S01]  /*5540*/  @!P4 IMAD.IADD R95, R95, 0x1, -R246.reuse ;  /* 0x000000015f5fc824 */ /* 0x100fe200078e0af6 */
[----:B------:R-:W-:Y:S01]  /*5550*/  ISETP.GE.AND P4, PT, R101, RZ, PT ;  /* 0x000000ff6500720c */ /* 0x000fe20003f86270 */
[----:B------:R-:W-:Y:S02]  /*5560*/  IMAD.MOV R3, RZ, RZ, -R3 ;  /* 0x000000ffff037224 */ /* 0x000fe400078e0a03 */
[----:B------:R-:W-:Y:S02]  /*5570*/  IMAD R99, R246, R2, R99 ;  /* 0x00000002f6637224 */ /* 0x000fe400078e0263 */
[--C-:B------:R-:W-:Y:S01]  /*5580*/  @!P2 IMAD.IADD R96, R96, 0x1, -R246.reuse ;  /* 0x000000016060a824 */ /* 0x100fe200078e0af6 */
[----:B------:R-:W-:Y:S01]  /*5590*/  ISETP.GE.AND P2, PT, R102, RZ, PT ;  /* 0x000000ff6600720c */ /* 0x000fe20003f46270 */
[----:B------:R-:W-:Y:S01]  /*55a0*/  IMAD R100, R246, R3, R5 ;  /* 0x00000003f6647224 */ /* 0x000fe200078e0205 */
[----:B------:R-:W-:Y:S01]  /*55b0*/  LOP3.LUT R3, R250, 0xce, RZ, 0xfc, !PT ;  /* 0x000000cefa037812 */ /* 0x000fe200078efcff */
[----:B------:R-:W-:Y:S01]  /*55c0*/  @!P5 IMAD.MOV R95, RZ, RZ, -R95 ;  /* 0x000000ffff5fd224 */ /* 0x000fe200078e0a5f */
[C---:B------:R-:W-:Y:S01]  /*55d0*/  ISETP.GT.U32.AND P5, PT, R246.reuse, R99, PT ;  /* 0x00000063f600720c */ /* 0x040fe20003fa4070 */
[----:B------:R-:W-:Y:S01]  /*55e0*/  @!P3 IMAD.MOV R91, RZ, RZ, -R91 ;  /* 0x000000ffff5bb224 */ /* 0x000fe200078e0a5b */
[----:B------:R-:W-:Y:S01]  /*55f0*/  ISETP.GT.U32.AND P3, PT, R246, R97, PT ;  /* 0x00000061f600720c */ /* 0x000fe20003f64070 */
[----:B------:R-:W-:Y:S01]  /*5600*/  @!P1 IMAD.IADD R98, R98, 0x1, -R246 ;  /* 0x0000000162629824 */ /* 0x000fe200078e0af6 */
[----:B------:R-:W-:Y:S01]  /*5610*/  IABS R101, R3 ;  /* 0x0000000300657213 */ /* 0x000fe20000000000 */
[----:B------:R-:W-:Y:S01]  /*5620*/  @!P6 IMAD.MOV R96, RZ, RZ, -R96 ;  /* 0x000000ffff60e224 */ /* 0x000fe200078e0a60 */
[C---:B------:R-:W-:Y:S01]  /*5630*/  ISETP.GT.U32.AND P6, PT, R246.reuse, R100, PT ;  /* 0x00000064f600720c */ /* 0x040fe20003fc4070 */
[----:B------:R-:W-:Y:S01]  /*5640*/  @!P0 IMAD.MOV R94, RZ, RZ, -R94 ;  /* 0x000000ffff5e8224 */ /* 0x000fe200078e0a5e */
[----:B------:R-:W-:Y:S01]  /*5650*/  ISETP.GT.U32.AND P1, PT, R246, R98, PT ;  /* 0x00000062f600720c */ /* 0x000fe20003f24070 */
[----:B------:R-:W-:Y:S01]  /*5660*/  IMAD.HI.U32 R2, R248, R101, RZ ;  /* 0x00000065f8027227 */ /* 0x000fe200078e00ff */
[----:B------:R-:W-:-:S02]  /*5670*/  ISETP.GE.AND P0, PT, R4, RZ, PT ;  /* 0x000000ff0400720c */ /* 0x000fc40003f06270 */
[----:B------:R-:W-:Y:S01]  /*5680*/  LOP3.LUT R4, R250, 0xd0, RZ, 0xfc, !PT ;  /* 0x000000d0fa047812 */ /* 0x000fe200078efcff */
[--C-:B------:R-:W-:Y:S02]  /*5690*/  @!P5 IMAD.IADD R99, R99, 0x1, -R246.reuse ;  /* 0x000000016363d824 */ /* 0x100fe400078e0af6 */
[----:B------:R-:W-:Y:S01]  /*56a0*/  @!P3 IMAD.IADD R97, R97, 0x1, -R246 ;  /* 0x000000016161b824 */ /* 0x000fe200078e0af6 */
[----:B------:R-:W-:Y:S01]  /*56b0*/  IABS R5, R4 ;  /* 0x0000000400057213 */ /* 0x000fe20000000000 */
[----:B------:R-:W-:Y:S01]  /*56c0*/  IMAD.MOV R2, RZ, RZ, -R2 ;  /* 0x000000ffff027224 */ /* 0x000fe200078e0a02 */
[----:B------:R-:W-:Y:S01]  /*56d0*/  ISETP.GT.U32.AND P5, PT, R246, R99, PT ;  /* 0x00000063f600720c */ /* 0x000fe20003fa4070 */
[--C-:B------:R-:W-:Y:S01]  /*56e0*/  @!P6 IMAD.IADD R100, R100, 0x1, -R246.reuse ;  /* 0x000000016464e824 */ /* 0x100fe200078e0af6 */
[----:B------:R-:W-:Y:S01]  /*56f0*/  ISETP.GT.U32.AND P3, PT, R246, R97, PT ;  /* 0x00000061f600720c */ /* 0x000fe20003f64070 */
[----:B------:R-:W-:Y:S01]  /*5700*/  @!P1 IMAD.IADD R98, R98, 0x1, -R246 ;  /* 0x0000000162629824 */ /* 0x000fe200078e0af6 */
[----:B------:R-:W-:Y:S01]  /*5710*/  ISETP.GE.AND P1, PT, R3, RZ, PT ;  /* 0x000000ff0300720c */ /* 0x000fe20003f26270 */
[----:B------:R-:W-:Y:S01]  /*5720*/  IMAD.HI.U32 R3, R248, R5, RZ ;  /* 0x00000005f8037227 */ /* 0x000fe200078e00ff */
[----:B------:R-:W-:-:S03]  /*5730*/  ISETP.GT.U32.AND P6, PT, R246, R100, PT ;  /* 0x00000064f600720c */ /* 0x000fc60003fc4070 */
[----:B------:R-:W-:Y:S02]  /*5740*/  IMAD.MOV R3, RZ, RZ, -R3 ;  /* 0x000000ffff037224 */ /* 0x000fe400078e0a03 */
[C---:B------:R-:W-:Y:S02]  /*5750*/  IMAD R101, R246.reuse, R2, R101 ;  /* 0x00000002f6657224 */ /* 0x040fe400078e0265 */
[C---:B------:R-:W-:Y:S01]  /*5760*/  IMAD R102, R246.reuse, R3, R5 ;  /* 0x00000003f6667224 */ /* 0x040fe200078e0205 */
[----:B------:R-:W-:Y:S01]  /*5770*/  IABS R5, R106 ;  /* 0x0000006a00057213 */ /* 0x000fe20000000000 */
[--C-:B------:R-:W-:Y:S01]  /*5780*/  @!P5 IMAD.IADD R99, R99, 0x1, -R246.reuse ;  /* 0x000000016363d824 */ /* 0x100fe200078e0af6 */
[----:B------:R-:W-:Y:S01]  /*5790*/  ISETP.GT.U32.AND P5, PT, R246, R101, PT ;  /* 0x00000065f600720c */ /* 0x000fe20003fa4070 */
[--C-:B------:R-:W-:Y:S01]  /*57a0*/  @!P3 IMAD.IADD R97, R97, 0x1, -R246.reuse ;  /* 0x000000016161b824 */ /* 0x100fe200078e0af6 */
[----:B------:R-:W-:Y:S01]  /*57b0*/  ISETP.GE.AND P3, PT, R103, RZ, PT ;  /* 0x000000ff6700720c */ /* 0x000fe20003f66270 */
[----:B------:R-:W-:Y:S01]  /*57c0*/  @!P6 IMAD.IADD R100, R100, 0x1, -R246 ;  /* 0x000000016464e824 */ /* 0x000fe200078e0af6 */
[----:B------:R-:W-:Y:S01]  /*57d0*/  ISETP.GT.U32.AND P6, PT, R246, R102, PT ;  /* 0x00000066f600720c */ /* 0x000fe20003fc4070 */
[----:B------:R-:W-:Y:S01]  /*57e0*/  @!P0 IMAD.MOV R97, RZ, RZ, -R97 ;  /* 0x000000ffff618224 */ /* 0x000fe200078e0a61 */
[----:B------:R-:W-:Y:S01]  /*57f0*/  IABS R103, R104 ;  /* 0x0000006800677213 */ /* 0x000fe20000000000 */
[----:B------:R-:W-:Y:S01]  /*5800*/  @!P4 IMAD.MOV R98, RZ, RZ, -R98 ;  /* 0x000000ffff62c224 */ /* 0x000fe200078e0a62 */
[----:B------:R-:W-:Y:S01]  /*5810*/  ISETP.GE.AND P0, PT, R4, RZ, PT ;  /* 0x000000ff0400720c */ /* 0x000fe20003f06270 */
[----:B------:R-:W-:Y:S01]  /*5820*/  @!P2 IMAD.MOV R99, RZ, RZ, -R99 ;  /* 0x000000ffff63a224 */ /* 0x000fe200078e0a63 */
[----:B------:R-:W-:Y:S01]  /*5830*/  IABS R4, R109 ;  /* 0x0000006d00047213 */ /* 0x000fe20000000000 */
[----:B------:R-:W-:Y:S01]  /*5840*/  IMAD.HI.U32 R2, R248, R103, RZ ;  /* 0x00000067f8027227 */ /* 0x000fe200078e00ff */
[----:B------:R-:W-:-:S03]  /*5850*/  ISETP.GE.AND P4, PT, R104, RZ, PT ;  /* 0x000000ff6800720c */ /* 0x000fc60003f86270 */
[----:B------:R-:W-:Y:S02]  /*5860*/  @!P5 IMAD.IADD R101, R101, 0x1, -R246 ;  /* 0x000000016565d824 */ /* 0x000fe400078e0af6 */
[----:B------:R-:W-:Y:S02]  /*5870*/  IMAD.MOV R2, RZ, RZ, -R2 ;  /* 0x000000ffff027224 */ /* 0x000fe400078e0a02 */
[----:B------:R-:W-:Y:S01]  /*5880*/  @!P6 IMAD.IADD R102, R102, 0x1, -R246 ;  /* 0x000000016666e824 */ /* 0x000fe200078e0af6 */
[C---:B------:R-:W-:Y:S01]  /*5890*/  ISETP.GT.U32.AND P6, PT, R246.reuse, R101, PT ;  /* 0x00000065f600720c */ /* 0x040fe20003fc4070 */
[----:B------:R-:W-:Y:S02]  /*58a0*/  IMAD R103, R246, R2, R103 ;  /* 0x00000002f6677224 */ /* 0x000fe400078e0267 */
[----:B------:R-:W-:Y:S01]  /*58b0*/  IMAD.HI.U32 R2, R248, R5, RZ ;  /* 0x00000005f8027227 */ /* 0x000fe200078e00ff */
[C---:B------:R-:W-:Y:S02]  /*58c0*/  ISETP.GT.U32.AND P2, PT, R246.reuse, R102, PT ;  /* 0x00000066f600720c */ /* 0x040fe40003f44070 */
[----:B------:R-:W-:Y:S01]  /*58d0*/  ISETP.GT.U32.AND P5, PT, R246, R103, PT ;  /* 0x00000067f600720c */ /* 0x000fe20003fa4070 */
[----:B------:R-:W-:-:S02]  /*58e0*/  IMAD.MOV R2, RZ, RZ, -R2 ;  /* 0x000000ffff027224 */ /* 0x000fc400078e0a02 */
[----:B------:R-:W-:Y:S01]  /*58f0*/  @!P3 IMAD.MOV R100, RZ, RZ, -R100 ;  /* 0x000000ffff64b224 */ /* 0x000fe200078e0a64 */
[----:B------:R-:W-:Y:S01]  /*5900*/  ISETP.GE.AND P3, PT, R106, RZ, PT ;  /* 0x000000ff6a00720c */ /* 0x000fe20003f66270 */
[C---:B------:R-:W-:Y:S02]  /*5910*/  IMAD R104, R246.reuse, R2, R5 ;  /* 0x00000002f6687224 */ /* 0x040fe400078e0205 */
[----:B------:R-:W-:Y:S02]  /*5920*/  IMAD.MOV.U32 R5, RZ, RZ, R4 ;  /* 0x000000ffff057224 */ /* 0x000fe400078e0004 */
[----:B------:R-:W-:Y:S01]  /*5930*/  @!P6 IMAD.IADD R101, R101, 0x1, -R246 ;  /* 0x000000016565e824 */ /* 0x000fe200078e0af6 */
[----:B------:R-:W-:Y:S01]  /*5940*/  ISETP.GT.U32.AND P6, PT, R246, R104, PT ;  /* 0x00000068f600720c */ /* 0x000fe20003fc4070 */
[----:B------:R-:W-:-:S04]  /*5950*/  IMAD.HI.U32 R2, R248, R5, RZ ;  /* 0x00000005f8027227 */ /* 0x000fc800078e00ff */
[----:B------:R-:W-:Y:S02]  /*5960*/  IMAD.MOV R2, RZ, RZ, -R2 ;  /* 0x000000ffff027224 */ /* 0x000fe400078e0a02 */
[----:B------:R-:W-:-:S04]  /*5970*/  IMAD.HI.U32 R3, R248, R105, RZ ;  /* 0x00000069f8037227 */ /* 0x000fc800078e00ff */
[----:B------:R-:W-:Y:S01]  /*5980*/  IMAD R106, R246, R2, R5 ;  /* 0x00000002f66a7224 */ /* 0x000fe200078e0205 */
[----:B------:R-:W-:Y:S01]  /*5990*/  IABS R5, R115 ;  /* 0x0000007300057213 */ /* 0x000fe20000000000 */
[--C-:B------:R-:W-:Y:S02]  /*59a0*/  @!P6 IMAD.IADD R104, R104, 0x1, -R246.reuse ;  /* 0x000000016868e824 */ /* 0x100fe400078e0af6 */
[----:B------:R-:W-:Y:S01]  /*59b0*/  IMAD.MOV R3, RZ, RZ, -R3 ;  /* 0x000000ffff037224 */ /* 0x000fe200078e0a03 */
[----:B------:R-:W-:Y:S01]  /*59c0*/  ISETP.GT.U32.AND P6, PT, R246, R106, PT ;  /* 0x0000006af600720c */ /* 0x000fe20003fc4070 */
[----:B------:R-:W-:Y:S01]  /*59d0*/  @!P2 IMAD.IADD R102, R102, 0x1, -R246 ;  /* 0x000000016666a824 */ /* 0x000fe200078e0af6 */
[----:B------:R-:W-:Y:S01]  /*59e0*/  ISETP.GE.AND P2, PT, R108, RZ, PT ;  /* 0x000000ff6c00720c */ /* 0x000fe20003f46270 */
[----:B------:R-:W-:Y:S02]  /*59f0*/  IMAD R105, R246, R3, R105 ;  /* 0x00000003f6697224 */ /* 0x000fe400078e0269 */
[----:B------:R-:W-:-:S04]  /*5a00*/  IMAD.HI.U32 R3, R248, R107, RZ ;  /* 0x0000006bf8037227 */ /* 0x000fc800078e00ff */
[----:B------:R-:W-:Y:S02]  /*5a10*/  IMAD.MOV R3, RZ, RZ, -R3 ;  /* 0x000000ffff037224 */ /* 0x000fe400078e0a03 */
[----:B------:R-:W-:Y:S01]  /*5a20*/  @!P0 IMAD.MOV R102, RZ, RZ, -R102 ;  /* 0x000000ffff668224 */ /* 0x000fe200078e0a66 */
[C---:B------:R-:W-:Y:S01]  /*5a30*/  ISETP.GT.U32.AND P0, PT, R246.reuse, R104, PT ;  /* 0x00000068f600720c */ /* 0x040fe20003f04070 */
[----:B------:R-:W-:Y:S01]  /*5a40*/  IMAD R107, R246, R3, R107 ;  /* 0x00000003f66b7224 */ /* 0x000fe200078e026b */
[----:B------:R-:W-:Y:S01]  /*5a50*/  IABS R3, R112 ;  /* 0x0000007000037213 */ /* 0x000fe20000000000 */
[--C-:B------:R-:W-:Y:S02]  /*5a60*/  @!P6 IMAD.IADD R106, R106, 0x1, -R246.reuse ;  /* 0x000000016a6ae824 */ /* 0x100fe400078e0af6 */
[----:B------:R-:W-:Y:S02]  /*5a70*/  @!P5 IMAD.IADD R103, R103, 0x1, -R246 ;  /* 0x000000016767d824 */ /* 0x000fe400078e0af6 */
[----:B------:R-:W-:Y:S01]  /*5a80*/  IMAD.HI.U32 R2, R248, R3, RZ ;  /* 0x00000003f8027227 */ /* 0x000fe200078e00ff */
[----:B------:R-:W-:-:S02]  /*5a90*/  ISETP.GT.U32.AND P6, PT, R246, R106, PT ;  /* 0x0000006af600720c */ /* 0x000fc40003fc4070 */
[C---:B------:R-:W-:Y:S01]  /*5aa0*/  ISETP.GT.U32.AND P5, PT, R246.reuse, R103, PT ;  /* 0x00000067f600720c */ /* 0x040fe20003fa4070 */
[----:B------:R-:W-:Y:S02]  /*5ab0*/  IMAD.MOV R2, RZ, RZ, -R2 ;  /* 0x000000ffff027224 */ /* 0x000fe400078e0a02 */
[----:B------:R-:W-:Y:S01]  /*5ac0*/  @!P1 IMAD.MOV R101, RZ, RZ, -R101 ;  /* 0x000000ffff659224 */ /* 0x000fe200078e0a65 */
[----:B------:R-:W-:Y:S01]  /*5ad0*/  ISETP.GT.U32.AND P1, PT, R246, R105, PT ;  /* 0x00000069f600720c */ /* 0x000fe20003f24070 */
[----:B------:R-:W-:Y:S01]  /*5ae0*/  @!P0 IMAD.IADD R104, R104, 0x1, -R246 ;  /* 0x0000000168688824 */ /* 0x000fe200078e0af6 */
[C---:B------:R-:W-:Y:S01]  /*5af0*/  ISETP.GT.U32.AND P0, PT, R246.reuse, R107, PT ;  /* 0x0000006bf600720c */ /* 0x040fe20003f04070 */
[----:B------:R-:W-:Y:S02]  /*5b00*/  IMAD R108, R246, R2, R3 ;  /* 0x00000002f66c7224 */ /* 0x000fe400078e0203 */
[----:B------:R-:W-:-:S04]  /*5b10*/  IMAD.HI.U32 R4, R248, R111, RZ ;  /* 0x0000006ff8047227 */ /* 0x000fc800078e00ff */
[--C-:B------:R-:W-:Y:S01]  /*5b20*/  @!P6 IMAD.IADD R106, R106, 0x1, -R246.reuse ;  /* 0x000000016a6ae824 */ /* 0x100fe200078e0af6 */
[----:B------:R-:W-:Y:S01]  /*5b30*/  ISETP.GT.U32.AND P6, PT, R246, R108, PT ;  /* 0x0000006cf600720c */ /* 0x000fe20003fc4070 */
[--C-:B------:R-:W-:Y:S01]  /*5b40*/  @!P5 IMAD.IADD R103, R103, 0x1, -R246.reuse ;  /* 0x000000016767d824 */ /* 0x100fe200078e0af6 */
[----:B------:R-:W-:Y:S01]  /*5b50*/  ISETP.GE.AND P5, PT, R109, RZ, PT ;  /* 0x000000ff6d00720c */ /* 0x000fe20003fa6270 */
[--C-:B------:R-:W-:Y:S01]  /*5b60*/  @!P1 IMAD.IADD R105, R105, 0x1, -R246.reuse ;  /* 0x0000000169699824 */ /* 0x100fe200078e0af6 */
[----:B------:R-:W-:Y:S01]  /*5b70*/  IABS R109, R114 ;  /* 0x00000072006d7213 */ /* 0x000fe20000000000 */
[----:B------:R-:W-:Y:S01]  /*5b80*/  @!P0 IMAD.IADD R107, R107, 0x1, -R246 ;  /* 0x000000016b6b8824 */ /* 0x000fe200078e0af6 */
[----:B------:R-:W-:Y:S01]  /*5b90*/  ISETP.GE.AND P0, PT, R112, RZ, PT ;  /* 0x000000ff7000720c */ /* 0x000fe20003f06270 */
[----:B------:R-:W-:Y:S01]  /*5ba0*/  IMAD.MOV R4, RZ, RZ, -R4 ;  /* 0x000000ffff047224 */ /* 0x000fe200078e0a04 */
[----:B------:R-:W-:Y:S01]  /*5bb0*/  ISETP.GT.U32.AND P1, PT, R246, R105, PT ;  /* 0x00000069f600720c */ /* 0x000fe20003f24070 */
[----:B------:R-:W-:-:S04]  /*5bc0*/  IMAD.HI.U32 R2, R248, R109, RZ ;  /* 0x0000006df8027227 */ /* 0x000fc800078e00ff */
[----:B------:R-:W-:Y:S01]  /*5bd0*/  @!P6 IMAD.IADD R108, R108, 0x1, -R246 ;  /* 0x000000016c6ce824 */ /* 0x000fe200078e0af6 */
[----:B------:R-:W-:Y:S01]  /*5be0*/  ISETP.GT.U32.AND P6, PT, R246, R107, PT ;  /* 0x0000006bf600720c */ /* 0x000fe20003fc4070 */
[----:B------:R-:W-:-:S04]  /*5bf0*/  IMAD.HI.U32 R3, R248, R5, RZ ;  /* 0x00000005f8037227 */ /* 0x000fc800078e00ff */
[----:B------:R-:W-:Y:S02]  /*5c00*/  IMAD.MOV R2, RZ, RZ, -R2 ;  /* 0x000000ffff027224 */ /* 0x000fe400078e0a02 */
[----:B------:R-:W-:Y:S01]  /*5c10*/  IMAD R111, R246, R4, R111 ;  /* 0x00000004f66f7224 */ /* 0x000fe200078e026f */
[----:B------:R-:W-:Y:S01]  /*5c20*/  LOP3.LUT R4, R250, 0xe6, RZ, 0xfc, !PT ;  /* 0x000000e6fa047812 */ /* 0x000fe200078efcff */
[----:B------:R-:W-:Y:S02]  /*5c30*/  IMAD.MOV R3, RZ, RZ, -R3 ;  /* 0x000000ffff037224 */ /* 0x000fe400078e0a03 */
[----:B------:R-:W-:Y:S01]  /*5c40*/  IMAD R109, R246, R2, R109 ;  /* 0x00000002f66d7224 */ /* 0x000fe200078e026d */
[----:B------:R-:W-:Y:S01]  /*5c50*/  IABS R113, R4 ;  /* 0x0000000400717213 */ /* 0x000fe20000000000 */
[--C-:B------:R-:W-:Y:S01]  /*5c60*/  @!P1 IMAD.IADD R105, R105, 0x1, -R246.reuse ;  /* 0x0000000169699824 */ /* 0x100fe200078e0af6 */
[----:B------:R-:W-:Y:S01]  /*5c70*/  ISETP.GE.AND P1, PT, R110, RZ, PT ;  /* 0x000000ff6e00720c */ /* 0x000fe20003f26270 */
        /* <DEDUP_REMOVED lines=8> */
[----:B------:R-:W-:Y:S01]  /*5d00*/  @!P2 IMAD.MOV R105, RZ, RZ, -R105 ;  /* 0x000000ffff69a224 */ /* 0x000fe200078e0a69 */
[----:B------:R-:W-:Y:S01]  /*5d10*/  ISETP.GT.U32.AND P2, PT, R246, R110, PT ;  /* 0x0000006ef600720c */ /* 0x000fe20003f44070 */
[----:B------:R-:W-:-:S04]  /*5d20*/  IMAD.HI.U32 R2, R248, R3, RZ ;  /* 0x00000003f8027227 */ /* 0x000fc800078e00ff */
[----:B------:R-:W-:Y:S02]  /*5d30*/  IMAD.MOV R112, RZ, RZ, -R2 ;  /* 0x000000ffff707224 */ /* 0x000fe400078e0a02 */
[--C-:B------:R-:W-:Y:S02]  /*5d40*/  @!P6 IMAD.IADD R111, R111, 0x1, -R246.reuse ;  /* 0x000000016f6fe824 */ /* 0x100fe400078e0af6 */
[--C-:B------:R-:W-:Y:S01]  /*5d50*/  @!P4 IMAD.IADD R109, R109, 0x1, -R246.reuse ;  /* 0x000000016d6dc824 */ /* 0x100fe200078e0af6 */
[----:B------:R-:W-:Y:S01]  /*5d60*/  ISETP.GE.AND P4, PT, R116, RZ, PT ;  /* 0x000000ff7400720c */ /* 0x000fe20003f86270 */
[--C-:B------:R-:W-:Y:S01]  /*5d70*/  @!P3 IMAD.IADD R108, R108, 0x1, -R246.reuse ;  /* 0x000000016c6cb824 */ /* 0x100fe200078e0af6 */
[----:B------:R-:W-:Y:S01]  /*5d80*/  ISETP.GE.AND P3, PT, R115, RZ, PT ;  /* 0x000000ff7300720c */ /* 0x000fe20003f66270 */
[----:B------:R-:W-:Y:S01]  /*5d90*/  IMAD R112, R246, R112, R3 ;  /* 0x00000070f6707224 */ /* 0x000fe200078e0203 */
[----:B------:R-:W-:Y:S01]  /*5da0*/  LOP3.LUT R116, R250, 0xea, RZ, 0xfc, !PT ;  /* 0x000000eafa747812 */ /* 0x000fe200078efcff */
[----:B------:R-:W-:Y:S01]  /*5db0*/  @!P1 IMAD.MOV R107, RZ, RZ, -R107 ;  /* 0x000000ffff6b9224 */ /* 0x000fe200078e0a6b */
[----:B------:R-:W-:Y:S01]  /*5dc0*/  ISETP.GT.U32.AND P1, PT, R246, R111, PT ;  /* 0x0000006ff600720c */ /* 0x000fe20003f24070 */
[----:B------:R-:W-:Y:S01]  /*5dd0*/  @!P2 IMAD.IADD R110, R110, 0x1, -R246 ;  /* 0x000000016e6ea824 */ /* 0x000fe200078e0af6 */
[C---:B------:R-:W-:Y:S01]  /*5de0*/  ISETP.GT.U32.AND P2, PT, R246.reuse, R109, PT ;  /* 0x0000006df600720c */ /* 0x040fe20003f44070 */
[----:B------:R-:W-:Y:S01]  /*5df0*/  @!P0 IMAD.MOV R108, RZ, RZ, -R108 ;  /* 0x000000ffff6c8224 */ /* 0x000fe200078e0a6c */
[----:B------:R-:W-:Y:S01]  /*5e00*/  ISETP.GT.U32.AND P0, PT, R246, R112, PT ;  /* 0x00000070f600720c */ /* 0x000fe20003f04070 */
[----:B------:R-:W-:Y:S01]  /*5e10*/  @!P5 IMAD.MOV R106, RZ, RZ, -R106 ;  /* 0x000000ffff6ad224 */ /* 0x000fe200078e0a6a */
[----:B------:R-:W-:Y:S01]  /*5e20*/  ISETP.GE.AND P5, PT, R114, RZ, PT ;  /* 0x000000ff7200720c */ /* 0x000fe20003fa6270 */
[----:B------:R-:W-:Y:S01]  /*5e30*/  IMAD.HI.U32 R2, R248, R113, RZ ;  /* 0x00000071f8027227 */ /* 0x000fe200078e00ff */
[----:B------:R-:W-:-:S02]  /*5e40*/  ISETP.GT.U32.AND P6, PT, R246, R110, PT ;  /* 0x0000006ef600720c */ /* 0x000fc40003fc4070 */
[----:B------:R-:W-:Y:S01]  /*5e50*/  LOP3.LUT R114, R250, 0xe8, RZ, 0xfc, !PT ;  /* 0x000000e8fa727812 */ /* 0x000fe200078efcff */
[----:B------:R-:W-:Y:S01]  /*5e60*/  IMAD.MOV R2, RZ, RZ, -R2 ;  /* 0x000000ffff027224 */ /* 0x000fe200078e0a02 */
[----:B------:R-:W-:Y:S01]  /*5e70*/  IABS R115, R116 ;  /* 0x0000007400737213 */ /* 0x000fe20000000000 */
[--C-:B------:R-:W-:Y:S01]  /*5e80*/  @!P1 IMAD.IADD R111, R111, 0x1, -R246.reuse ;  /* 0x000000016f6f9824 */ /* 0x100fe200078e0af6 */
[----:B------:R-:W-:Y:S01]  /*5e90*/  IABS R5, R114 ;  /* 0x0000007200057213 */ /* 0x000fe20000000000 */
[----:B------:R-:W-:Y:S01]  /*5ea0*/  IMAD R113, R246, R2, R113 ;  /* 0x00000002f6717224 */ /* 0x000fe200078e0271 */
[----:B------:R-:W-:Y:S01]  /*5eb0*/  ISETP.GE.AND P1, PT, R4, RZ, PT ;  /* 0x000000ff0400720c */ /* 0x000fe20003f26270 */
[----:B------:R-:W-:Y:S01]  /*5ec0*/  @!P2 IMAD.IADD R109, R109, 0x1, -R246 ;  /* 0x000000016d6da824 */ /* 0x000fe200078e0af6 */
[----:B------:R-:W-:Y:S01]  /*5ed0*/  LOP3.LUT R4, R250, 0xec, RZ, 0xfc, !PT ;  /* 0x000000ecfa047812 */ /* 0x000fe200078efcff */
[----:B------:R-:W-:Y:S01]  /*5ee0*/  IMAD.HI.U32 R2, R248, R5, RZ ;  /* 0x00000005f8027227 */ /* 0x000fe200078e00ff */
[----:B------:R-:W-:-:S02]  /*5ef0*/  ISETP.GE.AND P2, PT, R117, RZ, PT ;  /* 0x000000ff7500720c */ /* 0x000fc40003f46270 */
[----:B------:R-:W-:Y:S01]  /*5f00*/  IABS R117, R4 ;  /* 0x0000000400757213 */ /* 0x000fe20000000000 */
[--C-:B------:R-:W-:Y:S01]  /*5f10*/  @!P0 IMAD.IADD R112, R112, 0x1, -R246.reuse ;  /* 0x0000000170708824 */ /* 0x100fe200078e0af6 */
[----:B------:R-:W-:Y:S01]  /*5f20*/  ISETP.GE.AND P0, PT, R114, RZ, PT ;  /* 0x000000ff7200720c */ /* 0x000fe20003f06270 */
[----:B------:R-:W-:Y:S01]  /*5f30*/  @!P6 IMAD.IADD R110, R110, 0x1, -R246 ;  /* 0x000000016e6ee824 */ /* 0x000fe200078e0af6 */
[C---:B------:R-:W-:Y:S01]  /*5f40*/  ISETP.GT.U32.AND P6, PT, R246.reuse, R113, PT ;  /* 0x00000071f600720c */ /* 0x040fe20003fc4070 */
[----:B------:R-:W-:Y:S02]  /*5f50*/  IMAD.MOV R2, RZ, RZ, -R2 ;  /* 0x000000ffff027224 */ /* 0x000fe400078e0a02 */
[----:B------:R-:W-:Y:S01]  /*5f60*/  @!P5 IMAD.MOV R109, RZ, RZ, -R109 ;  /* 0x000000ffff6dd224 */ /* 0x000fe200078e0a6d */
[C---:B------:R-:W-:Y:S01]  /*5f70*/  ISETP.GT.U32.AND P5, PT, R246.reuse, R112, PT ;  /* 0x00000070f600720c */ /* 0x040fe20003fa4070 */
[----:B------:R-:W-:Y:S01]  /*5f80*/  IMAD R114, R246, R2, R5 ;  /* 0x00000002f6727224 */ /* 0x000fe200078e0205 */
[----:B------:R-:W-:Y:S01]  /*5f90*/  IABS R5, R118 ;  /* 0x0000007600057213 */ /* 0x000fe20000000000 */
[----:B------:R-:W-:-:S04]  /*5fa0*/  IMAD.HI.U32 R2, R248, R117, RZ ;  /* 0x00000075f8027227 */ /* 0x000fc800078e00ff */
[----:B------:R-:W-:Y:S01]  /*5fb0*/  @!P3 IMAD.MOV R110, RZ, RZ, -R110 ;  /* 0x000000ffff6eb224 */ /* 0x000fe200078e0a6e */
[----:B------:R-:W-:Y:S01]  /*5fc0*/  ISETP.GT.U32.AND P3, PT, R246, R114, PT ;  /* 0x00000072f600720c */ /* 0x000fe20003f64070 */
[----:B------:R-:W-:Y:S02]  /*5fd0*/  IMAD.MOV R2, RZ, RZ, -R2 ;  /* 0x000000ffff027224 */ /* 0x000fe400078e0a02 */
[----:B------:R-:W-:Y:S01]  /*5fe0*/  @!P4 IMAD.MOV R111, RZ, RZ, -R111 ;  /* 0x000000ffff6fc224 */ /* 0x000fe200078e0a6f */
[----:B------:R-:W-:Y:S01]  /*5ff0*/  ISETP.GE.AND P4, PT, R116, RZ, PT ;  /* 0x000000ff7400720c */ /* 0x000fe20003f86270 */
[----:B------:R-:W-:-:S04]  /*6000*/  IMAD.HI.U32 R3, R248, R115, RZ ;  /* 0x00000073f8037227 */ /* 0x000fc800078e00ff */
[--C-:B------:R-:W-:Y:S02]  /*6010*/  @!P6 IMAD.IADD R113, R113, 0x1, -R246.reuse ;  /* 0x000000017171e824 */ /* 0x100fe400078e0af6 */
[----:B------:R-:W-:Y:S02]  /*6020*/  @!P5 IMAD.IADD R112, R112, 0x1, -R246 ;  /* 0x000000017070d824 */ /* 0x000fe400078e0af6 */
[C---:B------:R-:W-:Y:S01]  /*6030*/  IMAD R116, R246.reuse, R2, R117 ;  /* 0x00000002f6747224 */ /* 0x040fe200078e0275 */
[C---:B------:R-:W-:Y:S01]  /*6040*/  ISETP.GT.U32.AND P6, PT, R246.reuse, R113, PT ;  /* 0x00000071f600720c */ /* 0x040fe20003fc4070 */
[----:B------:R-:W-:Y:S02]  /*6050*/  IMAD.MOV R3, RZ, RZ, -R3 ;  /* 0x000000ffff037224 */ /* 0x000fe400078e0a03 */
[----:B------:R-:W-:Y:S01]  /*6060*/  @!P2 IMAD.MOV R112, RZ, RZ, -R112 ;  /* 0x000000ffff70a224 */ /* 0x000fe200078e0a70 */
[C---:B------:R-:W-:Y:S01]  /*6070*/  ISETP.GT.U32.AND P2, PT, R246.reuse, R116, PT ;  /* 0x00000074f600720c */ /* 0x040fe20003f44070 */
[----:B------:R-:W-:Y:S01]  /*6080*/  IMAD R115, R246, R3, R115 ;  /* 0x00000003f6737224 */ /* 0x000fe200078e0273 */
[----:B------:R-:W-:Y:S01]  /*6090*/  LOP3.LUT R3, R250, 0xee, RZ, 0xfc, !PT ;  /* 0x000000eefa037812 */ /* 0x000fe200078efcff */
[----:B------:R-:W-:-:S02]  /*60a0*/  @!P3 IMAD.IADD R114, R114, 0x1, -R246 ;  /* 0x000000017272b824 */ /* 0x000fc400078e0af6 */
[C---:B------:R-:W-:Y:S01]  /*60b0*/  IMAD R223, R246.reuse, R225, R223 ;  /* 0x000000e1f6df7224 */ /* 0x040fe200078e02df */
[----:B------:R-:W-:Y:S02]  /*60c0*/  IABS R117, R3 ;  /* 0x0000000300757213 */ /* 0x000fe40000000000 */
[C---:B------:R-:W-:Y:S01]  /*60d0*/  ISETP.GT.U32.AND P3, PT, R246.reuse, R114, PT ;  /* 0x00000072f600720c */ /* 0x040fe20003f64070 */
[----:B------:R-:W-:Y:S01]  /*60e0*/  @!P6 IMAD.IADD R113, R113, 0x1, -R246 ;  /* 0x000000017171e824 */ /* 0x000fe200078e0af6 */
[----:B------:R-:W-:Y:S01]  /*60f0*/  ISETP.GT.U32.AND P5, PT, R246, R115, PT ;  /* 0x00000073f600720c */ /* 0x000fe20003fa4070 */
[----:B------:R-:W-:Y:S01]  /*6100*/  IMAD.HI.U32 R2, R248, R117, RZ ;  /* 0x00000075f8027227 */ /* 0x000fe200078e00ff */
[----:B------:R-:W-:-:S03]  /*6110*/  ISETP.GE.AND P6, PT, R4, RZ, PT ;  /* 0x000000ff0400720c */ /* 0x000fc60003fc6270 */
[----:B------:R-:W-:Y:S02]  /*6120*/  @!P2 IMAD.IADD R116, R116, 0x1, -R246 ;  /* 0x000000017474a824 */ /* 0x000fe400078e0af6 */
[----:B------:R-:W-:Y:S01]  /*6130*/  @!P1 IMAD.MOV R113, RZ, RZ, -R113 ;  /* 0x000000ffff719224 */ /* 0x000fe200078e0a71 */
[----:B------:R-:W-:Y:S01]  /*6140*/  ISETP.GE.AND P1, PT, R3, RZ, PT ;  /* 0x000000ff0300720c */ /* 0x000fe20003f26270 */
[----:B------:R-:W-:Y:S01]  /*6150*/  IMAD.MOV R2, RZ, RZ, -R2 ;  /* 0x000000ffff027224 */ /* 0x000fe200078e0a02 */
[----:B------:R-:W-:Y:S01]  /*6160*/  ISETP.GT.U32.AND P2, PT, R246, R116, PT ;  /* 0x00000074f600720c */ /* 0x000fe20003f44070 */
[----:B------:R-:W-:-:S04]  /*6170*/  IMAD.HI.U32 R3, R248, R5, RZ ;  /* 0x00000005f8037227 */ /* 0x000fc800078e00ff */
[----:B------:R-:W-:Y:S01]  /*6180*/  @!P3 IMAD.IADD R114, R114, 0x1, -R246 ;  /* 0x000000017272b824 */ /* 0x000fe200078e0af6 */
[----:B------:R-:W-:Y:S01]  /*6190*/  ISETP.GE.AND P3, PT, R118, RZ, PT ;  /* 0x000000ff7600720c */ /* 0x000fe20003f66270 */
[----:B------:R-:W-:Y:S01]  /*61a0*/  IMAD R117, R246, R2, R117 ;  /* 0x00000002f6757224 */ /* 0x000fe200078e0275 */
[----:B------:R-:W-:Y:S01]  /*61b0*/  LOP3.LUT R2, R250, 0xf4, RZ, 0xfc, !PT ;  /* 0x000000f4fa027812 */ /* 0x000fe200078efcff */
[----:B------:R-:W-:Y:S02]  /*61c0*/  IMAD.MOV R3, RZ, RZ, -R3 ;  /* 0x000000ffff037224 */ /* 0x000fe400078e0a03 */
[----:B------:R-:W-:Y:S01]  /*61d0*/  @!P0 IMAD.MOV R114, RZ, RZ, -R114 ;  /* 0x000000ffff728224 */ /* 0x000fe200078e0a72 */
[C---:B------:R-:W-:Y:S01]  /*61e0*/  ISETP.GT.U32.AND P0, PT, R246.reuse, R117, PT ;  /* 0x00000075f600720c */ /* 0x040fe20003f04070 */
[----:B------:R-:W-:Y:S01]  /*61f0*/  @!P5 IMAD.IADD R115, R115, 0x1, -R246 ;  /* 0x000000017373d824 */ /* 0x000fe200078e0af6 */
[----:B------:R-:W-:Y:S01]  /*6200*/  IABS R121, R2 ;  /* 0x0000000200797213 */ /* 0x000fe20000000000 */
[----:B------:R-:W-:-:S02]  /*6210*/  IMAD R118, R246, R3, R5 ;  /* 0x00000003f6767224 */ /* 0x000fc400078e0205 */
[----:B------:R-:W-:Y:S01]  /*6220*/  @!P2 IMAD.IADD R116, R116, 0x1, -R246 ;  /* 0x000000017474a824 */ /* 0x000fe200078e0af6 */
[----:B------:R-:W-:Y:S01]  /*6230*/  ISETP.GT.U32.AND P5, PT, R246, R115, PT ;  /* 0x00000073f600720c */ /* 0x000fe20003fa4070 */
[----:B------:R-:W-:Y:S01]  /*6240*/  IMAD.HI.U32 R4, R248, R119, RZ ;  /* 0x00000077f8047227 */ /* 0x000fe200078e00ff */
[----:B------:R-:W-:-:S03]  /*6250*/  ISETP.GT.U32.AND P2, PT, R246, R118, PT ;  /* 0x00000076f600720c */ /* 0x000fc60003f44070 */
[----:B------:R-:W-:Y:S02]  /*6260*/  IMAD.MOV R4, RZ, RZ, -R4 ;  /* 0x000000ffff047224 */ /* 0x000fe400078e0a04 */
[----:B------:R-:W-:Y:S02]  /*6270*/  @!P0 IMAD.IADD R117, R117, 0x1, -R246 ;  /* 0x0000000175758824 */ /* 0x000fe400078e0af6 */
[C---:B------:R-:W-:Y:S02]  /*6280*/  IMAD R119, R246.reuse, R4, R119 ;  /* 0x00000004f6777224 */ /* 0x040fe400078e0277 */
[----:B------:R-:W-:Y:S01]  /*6290*/  @!P6 IMAD.MOV R116, RZ, RZ, -R116 ;  /* 0x000000ffff74e224 */ /* 0x000fe200078e0a74 */
[----:B------:R-:W-:Y:S01]  /*62a0*/  ISETP.GT.U32.AND P0, PT, R246, R117, PT ;  /* 0x00000075f600720c */ /* 0x000fe20003f04070 */
[--C-:B------:R-:W-:Y:S01]  /*62b0*/  @!P5 IMAD.IADD R115, R115, 0x1, -R246.reuse ;  /* 0x000000017373d824 */ /* 0x100fe200078e0af6 */
[----:B------:R-:W-:Y:S01]  /*62c0*/  ISETP.GE.AND P5, PT, R120, RZ, PT ;  /* 0x000000ff7800720c */ /* 0x000fe20003fa6270 */
[----:B------:R-:W-:Y:S01]  /*62d0*/  @!P2 IMAD.IADD R118, R118, 0x1, -R246 ;  /* 0x000000017676a824 */ /* 0x000fe200078e0af6 */
[----:B------:R-:W-:Y:S01]  /*62e0*/  LOP3.LUT R120, R250, 0xf6, RZ, 0xfc, !PT ;  /* 0x000000f6fa787812 */ /* 0x000fe200078efcff */
[----:B------:R-:W-:Y:S01]  /*62f0*/  @!P4 IMAD.MOV R115, RZ, RZ, -R115 ;  /* 0x000000ffff73c224 */ /* 0x000fe200078e0a73 */
[----:B------:R-:W-:Y:S01]  /*6300*/  ISETP.GE.AND P4, PT, R2, RZ, PT ;  /* 0x000000ff0200720c */ /* 0x000fe20003f86270 */
[----:B------:R-:W-:Y:S01]  /*6310*/  IMAD.HI.U32 R2, R248, R121, RZ ;  /* 0x00000079f8027227 */ /* 0x000fe200078e00ff */
[----:B------:R-:W-:-:S02]  /*6320*/  IABS R123, R120 ;  /* 0x00000078007b7213 */ /* 0x000fc40000000000 */
[C---:B------:R-:W-:Y:S01]  /*6330*/  ISETP.GT.U32.AND P2, PT, R246.reuse, R118, PT ;  /* 0x00000076f600720c */ /* 0x040fe20003f44070 */
[----:B------:R-:W-:Y:S01]  /*6340*/  IMAD.MOV R2, RZ, RZ, -R2 ;  /* 0x000000ffff027224 */ /* 0x000fe200078e0a02 */
[----:B------:R-:W-:Y:S01]  /*6350*/  ISETP.GT.U32.AND P6, PT, R246, R119, PT ;  /* 0x00000077f600720c */ /* 0x000fe20003fc4070 */
[----:B------:R-:W-:-:S04]  /*6360*/  IMAD.HI.U32 R3, R248, R123, RZ ;  /* 0x0000007bf8037227 */ /* 0x000fc800078e00ff */
[--C-:B------:R-:W-:Y:S01]  /*6370*/  @!P0 IMAD.IADD R117, R117, 0x1, -R246.reuse ;  /* 0x0000000175758824 */ /* 0x100fe200078e0af6 */
[----:B------:R-:W-:Y:S01]  /*6380*/  ISETP.GE.AND P0, PT, R120, RZ, PT ;  /* 0x000000ff7800720c */ /* 0x000fe20003f06270 */
[----:B------:R-:W-:Y:S02]  /*6390*/  IMAD.MOV R3, RZ, RZ, -R3 ;  /* 0x000000ffff037224 */ /* 0x000fe400078e0a03 */
[C---:B------:R-:W-:Y:S02]  /*63a0*/  IMAD R120, R246.reuse, R2, R121 ;  /* 0x00000002f6787224 */ /* 0x040fe400078e0279 */
[----:B------:R-:W-:Y:S02]  /*63b0*/  IMAD R121, R246, R3, R123 ;  /* 0x00000003f6797224 */ /* 0x000fe400078e027b */
[--C-:B------:R-:W-:Y:S01]  /*63c0*/  @!P2 IMAD.IADD R118, R118, 0x1, -R246.reuse ;  /* 0x000000017676a824 */ /* 0x100fe200078e0af6 */
[C---:B------:R-:W-:Y:S01]  /*63d0*/  ISETP.GT.U32.AND P2, PT, R246.reuse, R120, PT ;  /* 0x00000078f600720c */ /* 0x040fe20003f44070 */
[----:B------:R-:W-:Y:S01]  /*63e0*/  @!P6 IMAD.IADD R119, R119, 0x1, -R246 ;  /* 0x000000017777e824 */ /* 0x000fe200078e0af6 */
[----:B------:R-:W-:Y:S01]  /*63f0*/  ISETP.GT.U32.AND P6, PT, R246, R121, PT ;  /* 0x00000079f600720c */ /* 0x000fe20003fc4070 */
[----:B------:R-:W-:-:S04]  /*6400*/  IMAD.HI.U32 R5, R248, R127, RZ ;  /* 0x0000007ff8057227 */ /* 0x000fc800078e00ff */
[----:B------:R-:W-:-:S04]  /*6410*/  IMAD.HI.U32 R4, R248, R125, RZ ;  /* 0x0000007df8047227 */ /* 0x000fc800078e00ff */
[----:B------:R-:W-:Y:S02]  /*6420*/  IMAD.MOV R5, RZ, RZ, -R5 ;  /* 0x000000ffff057224 */ /* 0x000fe400078e0a05 */
[----:B------:R-:W-:Y:S02]  /*6430*/  IMAD.MOV R4, RZ, RZ, -R4 ;  /* 0x000000ffff047224 */ /* 0x000fe400078e0a04 */
[----:B------:R-:W-:Y:S01]  /*6440*/  IMAD R123, R246, R5, R127 ;  /* 0x00000005f67b7224 */ /* 0x000fe200078e027f */
[----:B------:R-:W-:Y:S01]  /*6450*/  IABS R5, R130 ;  /* 0x0000008200057213 */ /* 0x000fe20000000000 */
[--C-:B------:R-:W-:Y:S01]  /*6460*/  @!P2 IMAD.IADD R120, R120, 0x1, -R246.reuse ;  /* 0x000000017878a824 */ /* 0x100fe200078e0af6 */
[C---:B------:R-:W-:Y:S01]  /*6470*/  ISETP.GT.U32.AND P2, PT, R246.reuse, R119, PT ;  /* 0x00000077f600720c */ /* 0x040fe20003f44070 */
[C---:B------:R-:W-:Y:S01]  /*6480*/  IMAD R122, R246.reuse, R4, R125 ;  /* 0x00000004f67a7224 */ /* 0x040fe200078e027d */
[----:B------:R-:W-:Y:S01]  /*6490*/  IABS R125, R131 ;  /* 0x00000083007d7213 */ /* 0x000fe20000000000 */
[----:B------:R-:W-:Y:S01]  /*64a0*/  @!P6 IMAD.IADD R121, R121, 0x1, -R246 ;  /* 0x000000017979e824 */ /* 0x000fe200078e0af6 */
[----:B------:R-:W-:Y:S01]  /*64b0*/  IABS R127, R132 ;  /* 0x00000084007f7213 */ /* 0x000fe20000000000 */
[----:B------:R-:W-:Y:S01]  /*64c0*/  @!P1 IMAD.MOV R117, RZ, RZ, -R117 ;  /* 0x000000ffff759224 */ /* 0x000fe200078e0a75 */
[----:B------:R-:W-:Y:S01]  /*64d0*/  ISETP.GT.U32.AND P1, PT, R246, R120, PT ;  /* 0x00000078f600720c */ /* 0x000fe20003f24070 */
[----:B------:R-:W-:Y:S01]  /*64e0*/  IMAD.HI.U32 R2, R248, R5, RZ ;  /* 0x00000005f8027227 */ /* 0x000fe200078e00ff */
[----:B------:R-:W-:-:S03]  /*64f0*/  ISETP.GT.U32.AND P6, PT, R246, R121, PT ;  /* 0x00000079f600720c */ /* 0x000fc60003fc4070 */
[----:B------:R-:W-:-:S04]  /*6500*/  IMAD.HI.U32 R3, R248, R125, RZ ;  /* 0x0000007df8037227 */ /* 0x000fc800078e00ff */
[----:B------:R-:W-:Y:S02]  /*6510*/  IMAD.MOV R2, RZ, RZ, -R2 ;  /* 0x000000ffff027224 */ /* 0x000fe400078e0a02 */
[----:B------:R-:W-:Y:S02]  /*6520*/  IMAD.MOV R4, RZ, RZ, -R3 ;  /* 0x000000ffff047224 */ /* 0x000fe400078e0a03 */
[----:B------:R-:W-:Y:S01]  /*6530*/  @!P3 IMAD.MOV R118, RZ, RZ, -R118 ;  /* 0x000000ffff76b224 */ /* 0x000fe200078e0a76 */
[C---:B------:R-:W-:Y:S01]  /*6540*/  ISETP.GT.U32.AND P3, PT, R246.reuse, R122, PT ;  /* 0x0000007af600720c */ /* 0x040fe20003f64070 */
[--C-:B------:R-:W-:Y:S01]  /*6550*/  @!P2 IMAD.IADD R119, R119, 0x1, -R246.reuse ;  /* 0x000000017777a824 */ /* 0x100fe200078e0af6 */
[C---:B------:R-:W-:Y:S01]  /*6560*/  ISETP.GT.U32.AND P2, PT, R246.reuse, R123, PT ;  /* 0x0000007bf600720c */ /* 0x040fe20003f44070 */
[C---:B------:R-:W-:Y:S02]  /*6570*/  IMAD R124, R246.reuse, R2, R5 ;  /* 0x00000002f67c7224 */ /* 0x040fe400078e0205 */
[----:B------:R-:W-:Y:S01]  /*6580*/  IMAD R125, R246, R4, R125 ;  /* 0x00000004f67d7224 */ /* 0x000fe200078e027d */
[----:B------:R-:W-:Y:S01]  /*6590*/  LOP3.LUT R4, R250, 0x104, RZ, 0xfc, !PT ;  /* 0x00000104fa047812 */ /* 0x000fe200078efcff */
[--C-:B------:R-:W-:Y:S01]  /*65a0*/  @!P1 IMAD.IADD R120, R120, 0x1, -R246.reuse ;  /* 0x0000000178789824 */ /* 0x100fe200078e0af6 */
[C---:B------:R-:W-:Y:S01]  /*65b0*/  ISETP.GT.U32.AND P1, PT, R246.reuse, R124, PT ;  /* 0x0000007cf600720c */ /* 0x040fe20003f24070 */
[--C-:B------:R-:W-:Y:S01]  /*65c0*/  @!P6 IMAD.IADD R121, R121, 0x1, -R246.reuse ;  /* 0x000000017979e824 */ /* 0x100fe200078e0af6 */
[----:B------:R-:W-:Y:S01]  /*65d0*/  ISETP.GT.U32.AND P6, PT, R246, R125, PT ;  /* 0x0000007df600720c */ /* 0x000fe20003fc4070 */
[----:B------:R-:W-:Y:S01]  /*65e0*/  @!P5 IMAD.MOV R119, RZ, RZ, -R119 ;  /* 0x000000ffff77d224 */ /* 0x000fe200078e0a77 */
[----:B------:R-:W-:Y:S01]  /*65f0*/  IABS R5, R4 ;  /* 0x0000000400057213 */ /* 0x000fe20000000000 */
[--C-:B------:R-:W-:Y:S01]  /*6600*/  @!P3 IMAD.IADD R122, R122, 0x1, -R246.reuse ;  /* 0x000000017a7ab824 */ /* 0x100fe200078e0af6 */
[----:B------:R-:W-:Y:S01]  /*6610*/  ISETP.GE.AND P3, PT, R126, RZ, PT ;  /* 0x000000ff7e00720c */ /* 0x000fe20003f66270 */
[----:B------:R-:W-:Y:S01]  /*6620*/  @!P2 IMAD.IADD R123, R123, 0x1, -R246 ;  /* 0x000000017b7ba824 */ /* 0x000fe200078e0af6 */
[----:B------:R-:W-:Y:S01]  /*6630*/  ISETP.GE.AND P2, PT, R128, RZ, PT ;  /* 0x000000ff8000720c */ /* 0x000fe20003f46270 */
[----:B------:R-:W-:-:S03]  /*6640*/  IMAD.HI.U32 R2, R248, R127, RZ ;  /* 0x0000007ff8027227 */ /* 0x000fc600078e00ff */
[----:B------:R-:W-:Y:S01]  /*6650*/  ISETP.GT.U32.AND P5, PT, R246, R123, PT ;  /* 0x0000007bf600720c */ /* 0x000fe20003fa4070 */
[----:B------:R-:W-:Y:S01]  /*6660*/  @!P1 IMAD.IADD R124, R124, 0x1, -R246 ;  /* 0x000000017c7c9824 */ /* 0x000fe200078e0af6 */
[----:B------:R-:W-:Y:S01]  /*6670*/  ISETP.GT.U32.AND P1, PT, R246, R122, PT ;  /* 0x0000007af600720c */ /* 0x000fe20003f24070 */
[----:B------:R-:W-:-:S04]  /*6680*/  IMAD.HI.U32 R3, R248, R129, RZ ;  /* 0x00000081f8037227 */ /* 0x000fc800078e00ff */
[----:B------:R-:W-:Y:S01]  /*6690*/  @!P6 IMAD.IADD R125, R125, 0x1, -R246 ;  /* 0x000000017d7de824 */ /* 0x000fe200078e0af6 */
[C---:B------:R-:W-:Y:S01]  /*66a0*/  ISETP.GT.U32.AND P6, PT, R246.reuse, R124, PT ;  /* 0x0000007cf600720c */ /* 0x040fe20003fc4070 */
[----:B------:R-:W-:Y:S02]  /*66b0*/  IMAD.MOV R2, RZ, RZ, -R2 ;  /* 0x000000ffff027224 */ /* 0x000fe400078e0a02 */
[----:B------:R-:W-:Y:S02]  /*66c0*/  IMAD.MOV R3, RZ, RZ, -R3 ;  /* 0x000000ffff037224 */ /* 0x000fe400078e0a03 */
[C---:B------:R-:W-:Y:S02]  /*66d0*/  IMAD R126, R246.reuse, R2, R127 ;  /* 0x00000002f67e7224 */ /* 0x040fe400078e027f */
[C---:B------:R-:W-:Y:S01]  /*66e0*/  IMAD R127, R246.reuse, R3, R129 ;  /* 0x00000003f67f7224 */ /* 0x040fe200078e0281 */
[----:B------:R-:W-:Y:S01]  /*66f0*/  IABS R129, R134 ;  /* 0x0000008600817213 */ /* 0x000fe20000000000 */
[----:B------:R-:W-:Y:S01]  /*6700*/  @!P4 IMAD.MOV R120, RZ, RZ, -R120 ;  /* 0x000000ffff78c224 */ /* 0x000fe200078e0a78 */
[----:B------:R-:W-:Y:S01]  /*6710*/  ISETP.GT.U32.AND P4, PT, R246, R125, PT ;  /* 0x0000007df600720c */ /* 0x000fe20003f84070 */
[--C-:B------:R-:W-:Y:S01]  /*6720*/  @!P1 IMAD.IADD R122, R122, 0x1, -R246.reuse ;  /* 0x000000017a7a9824 */ /* 0x100fe200078e0af6 */
[----:B------:R-:W-:Y:S01]  /*6730*/  ISETP.GE.AND P1, PT, R130, RZ, PT ;  /* 0x000000ff8200720c */ /* 0x000fe20003f26270 */
[----:B------:R-:W-:Y:S01]  /*6740*/  @!P5 IMAD.IADD R123, R123, 0x1, -R246 ;  /* 0x000000017b7bd824 */ /* 0x000fe200078e0af6 */
[----:B------:R-:W-:Y:S01]  /*6750*/  ISETP.GT.U32.AND P5, PT, R246, R127, PT ;  /* 0x0000007ff600720c */ /* 0x000fe20003fa4070 */
[----:B------:R-:W-:-:S04]  /*6760*/  IMAD.HI.U32 R2, R248, R5, RZ ;  /* 0x00000005f8027227 */ /* 0x000fc800078e00ff */
[----:B------:R-:W-:Y:S01]  /*6770*/  @!P6 IMAD.IADD R124, R124, 0x1, -R246 ;  /* 0x000000017c7ce824 */ /* 0x000fe200078e0af6 */
[----:B------:R-:W-:Y:S01]  /*6780*/  ISETP.GE.AND P6, PT, R131, RZ, PT ;  /* 0x000000ff8300720c */ /* 0x000fe20003fc6270 */
[----:B------:R-:W-:-:S04]  /*6790*/  IMAD.HI.U32 R3, R248, R129, RZ ;  /* 0x00000081f8037227 */ /* 0x000fc800078e00ff */
[----:B------:R-:W-:Y:S02]  /*67a0*/  IMAD.MOV R2, RZ, RZ, -R2 ;  /* 0x000000ffff027224 */ /* 0x000fe400078e0a02 */
[----:B------:R-:W-:Y:S01]  /*67b0*/  @!P0 IMAD.MOV R121, RZ, RZ, -R121 ;  /* 0x000000ffff798224 */ /* 0x000fe200078e0a79 */
[C---:B------:R-:W-:Y:S01]  /*67c0*/  ISETP.GT.U32.AND P0, PT, R246.reuse, R126, PT ;  /* 0x0000007ef600720c */ /* 0x040fe20003f04070 */
[----:B------:R-:W-:Y:S02]  /*67d0*/  IMAD.MOV R3, RZ, RZ, -R3 ;  /* 0x000000ffff037224 */ /* 0x000fe400078e0a03 */
[----:B------:R-:W-:Y:S01]  /*67e0*/  IMAD R128, R246, R2, R5 ;  /* 0x00000002f6807224 */ /* 0x000fe200078e0205 */
[----:B------:R-:W-:Y:S01]  /*67f0*/  LOP3.LUT R2, R250, 0x108, RZ, 0xfc, !PT ;  /* 0x00000108fa027812 */ /* 0x000fe200078efcff */
[--C-:B------:R-:W-:Y:S01]  /*6800*/  @!P4 IMAD.IADD R125, R125, 0x1, -R246.reuse ;  /* 0x000000017d7dc824 */ /* 0x100fe200078e0af6 */
[----:B------:R-:W-:Y:S01]  /*6810*/  ISETP.GE.AND P4, PT, R132, RZ, PT ;  /* 0x000000ff8400720c */ /* 0x000fe20003f86270 */
[----:B------:R-:W-:Y:S01]  /*6820*/  @!P5 IMAD.IADD R127, R127, 0x1, -R246 ;  /* 0x000000017f7fd824 */ /* 0x000fe200078e0af6 */
[----:B------:R-:W-:Y:S01]  /*6830*/  IABS R5, R2 ;  /* 0x0000000200057213 */ /* 0x000fe20000000000 */
[----:B------:R-:W-:Y:S01]  /*6840*/  IMAD R129, R246, R3, R129 ;  /* 0x00000003f6817224 */ /* 0x000fe200078e0281 */
[----:B------:R-:W-:Y:S01]  /*6850*/  LOP3.LUT R3, R250, 0x10a, RZ, 0xfc, !PT ;  /* 0x0000010afa037812 */ /* 0x000fe200078efcff */
[----:B------:R-:W-:Y:S01]  /*6860*/  @!P1 IMAD.MOV R124, RZ, RZ, -R124 ;  /* 0x000000ffff7c9224 */ /* 0x000fe200078e0a7c */
[C---:B------:R-:W-:Y:S01]  /*6870*/  ISETP.GT.U32.AND P1, PT, R246.reuse, R128, PT ;  /* 0x00000080f600720c */ /* 0x040fe20003f24070 */
[----:B------:R-:W-:Y:S01]  /*6880*/  @!P6 IMAD.MOV R125, RZ, RZ, -R125 ;  /* 0x000000ffff7de224 */ /* 0x000fe200078e0a7d */
[----:B------:R-:W-:Y:S01]  /*6890*/  ISETP.GT.U32.AND P5, PT, R246, R127, PT ;  /* 0x0000007ff600720c */ /* 0x000fe20003fa4070 */
[----:B------:R-:W-:Y:S01]  /*68a0*/  @!P0 IMAD.IADD R126, R126, 0x1, -R246 ;  /* 0x000000017e7e8824 */ /* 0x000fe200078e0af6 */
[C---:B------:R-:W-:Y:S01]  /*68b0*/  ISETP.GT.U32.AND P6, PT, R246.reuse, R129, PT ;  /* 0x00000081f600720c */ /* 0x040fe20003fc4070 */
[----:B------:R-:W-:Y:S01]  /*68c0*/  @!P3 IMAD.MOV R122, RZ, RZ, -R122 ;  /* 0x000000ffff7ab224 */ /* 0x000fe200078e0a7a */
[----:B------:R-:W-:Y:S01]  /*68d0*/  ISETP.GE.AND P0, PT, R133, RZ, PT ;  /* 0x000000ff8500720c */ /* 0x000fe20003f06270 */
[----:B------:R-:W-:Y:S01]  /*68e0*/  @!P2 IMAD.MOV R123, RZ, RZ, -R123 ;  /* 0x000000ffff7ba224 */ /* 0x000fe200078e0a7b */
[----:B------:R-:W-:-:S02]  /*68f0*/  ISETP.GT.U32.AND P3, PT, R246, R126, PT ;  /* 0x0000007ef600720c */ /* 0x000fc40003f64070 */
[----:B------:R-:W-:Y:S02]  /*6900*/  IABS R131, R3 ;  /* 0x0000000300837213 */ /* 0x000fe40000000000 */
[----:B------:R-:W-:Y:S01]  /*6910*/  ISETP.GE.AND P2, PT, R4, RZ, PT ;  /* 0x000000ff0400720c */ /* 0x000fe20003f46270 */
[--C-:B------:R-:W-:Y:S01]  /*6920*/  @!P1 IMAD.IADD R128, R128, 0x1, -R246.reuse ;  /* 0x0000000180809824 */ /* 0x100fe200078e0af6 */
[----:B------:R-:W-:Y:S01]  /*6930*/  ISETP.GE.AND P1, PT, R3, RZ, PT ;  /* 0x000000ff0300720c */ /* 0x000fe20003f26270 */
[--C-:B------:R-:W-:Y:S01]  /*6940*/  @!P5 IMAD.IADD R127, R127, 0x1, -R246.reuse ;  /* 0x000000017f7fd824 */ /* 0x100fe200078e0af6 */
[----:B------:R-:W-:Y:S01]  /*6950*/  ISETP.GE.AND P5, PT, R2, RZ, PT ;  /* 0x000000ff0200720c */ /* 0x000fe20003fa6270 */
[----:B------:R-:W-:Y:S01]  /*6960*/  @!P6 IMAD.IADD R129, R129, 0x1, -R246 ;  /* 0x000000018181e824 */ /* 0x000fe200078e0af6 */
[----:B------:R-:W-:Y:S01]  /*6970*/  ISETP.GT.U32.AND P6, PT, R246, R128, PT ;  /* 0x00000080f600720c */ /* 0x000fe20003fc4070 */
[----:B------:R-:W-:Y:S01]  /*6980*/  IMAD.HI.U32 R2, R248, R5, RZ ;  /* 0x00000005f8027227 */ /* 0x000fe200078e00ff */
[----:B------:R-:W-:-:S03]  /*6990*/  LOP3.LUT R4, R250, 0x10c, RZ, 0xfc, !PT ;  /* 0x0000010cfa047812 */ /* 0x000fc600078efcff */
[----:B------:R-:W-:Y:S02]  /*69a0*/  IMAD.MOV R2, RZ, RZ, -R2 ;  /* 0x000000ffff027224 */ /* 0x000fe400078e0a02 */
[----:B------:R-:W-:Y:S01]  /*69b0*/  @!P3 IMAD.IADD R126, R126, 0x1, -R246 ;  /* 0x000000017e7eb824 */ /* 0x000fe200078e0af6 */
[----:B------:R-:W-:Y:S01]  /*69c0*/  ISETP.GE.AND P3, PT, R134, RZ, PT ;  /* 0x000000ff8600720c */ /* 0x000fe20003f66270 */
[----:B------:R-:W-:Y:S01]  /*69d0*/  IMAD R130, R246, R2, R5 ;  /* 0x00000002f6827224 */ /* 0x000fe200078e0205 */
[----:B------:R-:W-:Y:S01]  /*69e0*/  LOP3.LUT R2, R250, 0x10e, RZ, 0xfc, !PT ;  /* 0x0000010efa027812 */ /* 0x000fe200078efcff */
[----:B------:R-:W-:-:S03]  /*69f0*/  IMAD.HI.U32 R3, R248, R131, RZ ;  /* 0x00000083f8037227 */ /* 0x000fc600078e00ff */
[----:B------:R-:W-:Y:S01]  /*6a00*/  IABS R133, R2 ;  /* 0x0000000200857213 */ /* 0x000fe20000000000 */
[----:B------:R-:W-:Y:S01]  /*6a10*/  @!P4 IMAD.MOV R126, RZ, RZ, -R126 ;  /* 0x000000ffff7ec224 */ /* 0x000fe200078e0a7e */
[----:B------:R-:W-:Y:S01]  /*6a20*/  ISETP.GT.U32.AND P4, PT, R246, R129, PT ;  /* 0x00000081f600720c */ /* 0x000fe20003f84070 */
[----:B------:R-:W-:Y:S01]  /*6a30*/  @!P6 IMAD.IADD R128, R128, 0x1, -R246 ;  /* 0x000000018080e824 */ /* 0x000fe200078e0af6 */
[----:B------:R-:W-:Y:S01]  /*6a40*/  ISETP.GT.U32.AND P6, PT, R246, R130, PT ;  /* 0x00000082f600720c */ /* 0x000fe20003fc4070 */
[----:B------:R-:W-:Y:S02]  /*6a50*/  IMAD.MOV R3, RZ, RZ, -R3 ;  /* 0x000000ffff037224 */ /* 0x000fe400078e0a03 */
[----:B------:R-:W-:Y:S01]  /*6a60*/  @!P0 IMAD.MOV R127, RZ, RZ, -R127 ;  /* 0x000000ffff7f8224 */ /* 0x000fe200078e0a7f */
[----:B------:R-:W-:Y:S01]  /*6a70*/  ISETP.GE.AND P0, PT, R4, RZ, PT ;  /* 0x000000ff0400720c */ /* 0x000fe20003f06270 */
[----:B------:R-:W-:Y:S01]  /*6a80*/  IMAD R131, R246, R3, R131 ;  /* 0x00000003f6837224 */ /* 0x000fe200078e0283 */
[----:B------:R-:W-:Y:S01]  /*6a90*/  IABS R4, R4 ;  /* 0x0000000400047213 */ /* 0x000fe20000000000 */
[----:B------:R-:W-:-:S03]  /*6aa0*/  @!P2 IMAD.MOV R128, RZ, RZ, -R128 ;  /* 0x000000ffff80a224 */ /* 0x000fc600078e0a80 */
[----:B------:R-:W-:Y:S01]  /*6ab0*/  ISETP.GT.U32.AND P2, PT, R246, R131, PT ;  /* 0x00000083f600720c */ /* 0x000fe20003f44070 */
[----:B------:R-:W-:Y:S01]  /*6ac0*/  IMAD.MOV.U32 R3, RZ, RZ, R4 ;  /* 0x000000ffff037224 */ /* 0x000fe200078e0004 */
[----:B------:R-:W-:Y:S01]  /*6ad0*/  LOP3.LUT R4, R250, 0x110, RZ, 0xfc, !PT ;  /* 0x00000110fa047812 */ /* 0x000fe200078efcff */
[--C-:B------:R-:W-:Y:S01]  /*6ae0*/  @!P4 IMAD.IADD R129, R129, 0x1, -R246.reuse ;  /* 0x000000018181c824 */ /* 0x100fe200078e0af6 */
[----:B------:R-:W-:Y:S01]  /*6af0*/  ISETP.GE.AND P4, PT, R2, RZ, PT ;  /* 0x000000ff0200720c */ /* 0x000fe20003f86270 */
[----:B------:R-:W-:Y:S01]  /*6b00*/  @!P6 IMAD.IADD R130, R130, 0x1, -R246 ;  /* 0x000000018282e824 */ /* 0x000fe200078e0af6 */
[----:B------:R-:W-:Y:S01]  /*6b10*/  IABS R5, R4 ;  /* 0x0000000400057213 */ /* 0x000fe20000000000 */
[----:B------:R-:W-:-:S03]  /*6b20*/  IMAD.HI.U32 R2, R248, R3, RZ ;  /* 0x00000003f8027227 */ /* 0x000fc600078e00ff */
[----:B------:R-:W-:Y:S01]  /*6b30*/  ISETP.GT.U32.AND P6, PT, R246, R130, PT ;  /* 0x00000082f600720c */ /* 0x000fe20003fc4070 */
[----:B------:R-:W-:Y:S02]  /*6b40*/  IMAD.MOV R132, RZ, RZ, -R2 ;  /* 0x000000ffff847224 */ /* 0x000fe400078e0a02 */
[----:B------:R-:W-:-:S04]  /*6b50*/  IMAD.HI.U32 R2, R248, R133, RZ ;  /* 0x00000085f8027227 */ /* 0x000fc800078e00ff */
[----:B------:R-:W-:Y:S02]  /*6b60*/  @!P2 IMAD.IADD R131, R131, 0x1, -R246 ;  /* 0x000000018383a824 */ /* 0x000fe400078e0af6 */
[----:B------:R-:W-:Y:S02]  /*6b70*/  IMAD.MOV R2, RZ, RZ, -R2 ;  /* 0x000000ffff027224 */ /* 0x000fe400078e0a02 */
[C---:B------:R-:W-:Y:S01]  /*6b80*/  IMAD R132, R246.reuse, R132, R3 ;  /* 0x00000084f6847224 */ /* 0x040fe200078e0203 */
[C---:B------:R-:W-:Y:S01]  /*6b90*/  ISETP.GT.U32.AND P2, PT, R246.reuse, R131, PT ;  /* 0x00000083f600720c */ /* 0x040fe20003f44070 */
[----:B------:R-:W-:Y:S02]  /*6ba0*/  IMAD R133, R246, R2, R133 ;  /* 0x00000002f6857224 */ /* 0x000fe400078e0285 */
[----:B------:R-:W-:-:S04]  /*6bb0*/  IMAD.HI.U32 R2, R248, R5, RZ ;  /* 0x00000005f8027227 */ /* 0x000fc800078e00ff */
[----:B------:R-:W-:Y:S01]  /*6bc0*/  @!P6 IMAD.IADD R130, R130, 0x1, -R246 ;  /* 0x000000018282e824 */ /* 0x000fe200078e0af6 */
[----:B------:R-:W-:Y:S01]  /*6bd0*/  ISETP.GT.U32.AND P6, PT, R246, R132, PT ;  /* 0x00000084f600720c */ /* 0x000fe20003fc4070 */
[----:B------:R-:W-:-:S04]  /*6be0*/  IMAD.HI.U32 R3, R248, R135, RZ ;  /* 0x00000087f8037227 */ /* 0x000fc800078e00ff */
[----:B------:R-:W-:Y:S02]  /*6bf0*/  IMAD.MOV R2, RZ, RZ, -R2 ;  /* 0x000000ffff027224 */ /* 0x000fe400078e0a02 */
[----:B------:R-:W-:Y:S01]  /*6c00*/  @!P3 IMAD.MOV R129, RZ, RZ, -R129 ;  /* 0x000000ffff81b224 */ /* 0x000fe200078e0a81 */
[----:B------:R-:W-:Y:S01]  /*6c10*/  ISETP.GE.AND P3, PT, R4, RZ, PT ;  /* 0x000000ff0400720c */ /* 0x000fe20003f66270 */
[----:B------:R-:W-:Y:S01]  /*6c20*/  IMAD.MOV R3, RZ, RZ, -R3 ;  /* 0x000000ffff037224 */ /* 0x000fe200078e0a03 */
[----:B------:R-:W-:Y:S01]  /*6c30*/  LOP3.LUT R4, R250, 0x114, RZ, 0xfc, !PT ;  /* 0x00000114fa047812 */ /* 0x000fe200078efcff */
[C---:B------:R-:W-:Y:S01]  /*6c40*/  IMAD R134, R246.reuse, R2, R5 ;  /* 0x00000002f6867224 */ /* 0x040fe200078e0205 */
[----:B------:R-:W-:Y:S01]  /*6c50*/  IABS R5, R142 ;  /* 0x0000008e00057213 */ /* 0x000fe20000000000 */
[C---:B------:R-:W-:Y:S01]  /*6c60*/  IMAD R135, R246.reuse, R3, R135 ;  /* 0x00000003f6877224 */ /* 0x040fe200078e0287 */
[----:B------:R-:W-:Y:S01]  /*6c70*/  IABS R137, R4 ;  /* 0x0000000400897213 */ /* 0x000fe20000000000 */
[--C-:B------:R-:W-:Y:S01]  /*6c80*/  @!P2 IMAD.IADD R131, R131, 0x1, -R246.reuse ;  /* 0x000000018383a824 */ /* 0x100fe200078e0af6 */
[----:B------:R-:W-:Y:S01]  /*6c90*/  ISETP.GT.U32.AND P2, PT, R246, R134, PT ;  /* 0x00000086f600720c */ /* 0x000fe20003f44070 */
[----:B------:R-:W-:Y:S01]  /*6ca0*/  @!P6 IMAD.IADD R132, R132, 0x1, -R246 ;  /* 0x000000018484e824 */ /* 0x000fe200078e0af6 */
[----:B------:R-:W-:Y:S01]  /*6cb0*/  ISETP.GT.U32.AND P6, PT, R246, R135, PT ;  /* 0x00000087f600720c */ /* 0x000fe20003fc4070 */
        /* <DEDUP_REMOVED lines=9> */
[----:B------:R-:W-:-:S03]  /*6d50*/  ISETP.GT.U32.AND P6, PT, R246, R134, PT ;  /* 0x00000086f600720c */ /* 0x000fc60003fc4070 */
[----:B------:R-:W-:Y:S02]  /*6d60*/  IMAD.MOV R2, RZ, RZ, -R2 ;  /* 0x000000ffff027224 */ /* 0x000fe400078e0a02 */
[----:B------:R-:W-:Y:S01]  /*6d70*/  @!P5 IMAD.IADD R133, R133, 0x1, -R246 ;  /* 0x000000018585d824 */ /* 0x000fe200078e0af6 */
[C---:B------:R-:W-:Y:S01]  /*6d80*/  ISETP.GT.U32.AND P5, PT, R246.reuse, R132, PT ;  /* 0x00000084f600720c */ /* 0x040fe20003fa4070 */
[----:B------:R-:W-:Y:S02]  /*6d90*/  IMAD R137, R246, R2, R137 ;  /* 0x00000002f6897224 */ /* 0x000fe400078e0289 */
[----:B------:R-:W-:Y:S01]  /*6da0*/  IMAD.HI.U32 R2, R248, R5, RZ ;  /* 0x00000005f8027227 */ /* 0x000fe200078e00ff */
[----:B------:R-:W-:-:S03]  /*6db0*/  ISETP.GT.U32.AND P2, PT, R246, R133, PT ;  /* 0x00000085f600720c */ /* 0x000fc60003f44070 */
[----:B------:R-:W-:Y:S01]  /*6dc0*/  @!P6 IMAD.IADD R134, R134, 0x1, -R246 ;  /* 0x000000018686e824 */ /* 0x000fe200078e0af6 */
[C---:B------:R-:W-:Y:S01]  /*6dd0*/  ISETP.GT.U32.AND P6, PT, R246.reuse, R137, PT ;  /* 0x00000089f600720c */ /* 0x040fe20003fc4070 */
[----:B------:R-:W-:Y:S02]  /*6de0*/  IMAD.MOV R2, RZ, RZ, -R2 ;  /* 0x000000ffff027224 */ /* 0x000fe400078e0a02 */
[----:B------:R-:W-:Y:S01]  /*6df0*/  @!P1 IMAD.MOV R131, RZ, RZ, -R131 ;  /* 0x000000ffff839224 */ /* 0x000fe200078e0a83 */
[----:B------:R-:W-:Y:S01]  /*6e00*/  ISETP.GT.U32.AND P1, PT, R246, R135, PT ;  /* 0x00000087f600720c */ /* 0x000fe20003f24070 */
[----:B------:R-:W-:Y:S01]  /*6e10*/  @!P5 IMAD.IADD R132, R132, 0x1, -R246 ;  /* 0x000000018484d824 */ /* 0x000fe200078e0af6 */
[----:B------:R-:W-:Y:S01]  /*6e20*/  ISETP.GT.U32.AND P5, PT, R246, R136, PT ;  /* 0x00000088f600720c */ /* 0x000fe20003fa4070 */
[----:B------:R-:W-:-:S04]  /*6e30*/  IMAD.HI.U32 R3, R248, R139, RZ ;  /* 0x0000008bf8037227 */ /* 0x000fc800078e00ff */
[--C-:B------:R-:W-:Y:S01]  /*6e40*/  @!P2 IMAD.IADD R133, R133, 0x1, -R246.reuse ;  /* 0x000000018585a824 */ /* 0x100fe200078e0af6 */
[----:B------:R-:W-:Y:S01]  /*6e50*/  ISETP.GE.AND P2, PT, R138, RZ, PT ;  /* 0x000000ff8a00720c */ /* 0x000fe20003f46270 */
[----:B------:R-:W-:Y:S02]  /*6e60*/  @!P6 IMAD.IADD R137, R137, 0x1, -R246 ;  /* 0x000000018989e824 */ /* 0x000fe400078e0af6 */
[----:B------:R-:W-:Y:S01]  /*6e70*/  IMAD R138, R246, R2, R5 ;  /* 0x00000002f68a7224 */ /* 0x000fe200078e0205 */
[----:B------:R-:W-:Y:S01]  /*6e80*/  IABS R5, R146 ;  /* 0x0000009200057213 */ /* 0x000fe20000000000 */
[----:B------:R-:W-:Y:S01]  /*6e90*/  IMAD.HI.U32 R2, R248, R141, RZ ;  /* 0x0000008df8027227 */ /* 0x000fe200078e00ff */
[----:B------:R-:W-:-:S03]  /*6ea0*/  ISETP.GT.U32.AND P6, PT, R246, R137, PT ;  /* 0x00000089f600720c */ /* 0x000fc60003fc4070 */
[----:B------:R-:W-:Y:S02]  /*6eb0*/  IMAD.MOV R2, RZ, RZ, -R2 ;  /* 0x000000ffff027224 */ /* 0x000fe400078e0a02 */
[--C-:B------:R-:W-:Y:S01]  /*6ec0*/  @!P5 IMAD.IADD R136, R136, 0x1, -R246.reuse ;  /* 0x000000018888d824 */ /* 0x100fe200078e0af6 */
[----:B------:R-:W-:Y:S01]  /*6ed0*/  ISETP.GE.AND P5, PT, R140, RZ, PT ;  /* 0x000000ff8c00720c */ /* 0x000fe20003fa6270 */
[----:B------:R-:W-:Y:S02]  /*6ee0*/  IMAD R140, R246, R2, R141 ;  /* 0x00000002f68c7224 */ /* 0x000fe400078e028d */
[----:B------:R-:W-:Y:S02]  /*6ef0*/  IMAD.MOV R3, RZ, RZ, -R3 ;  /* 0x000000ffff037224 */ /* 0x000fe400078e0a03 */
[--C-:B------:R-:W-:Y:S01]  /*6f00*/  @!P1 IMAD.IADD R135, R135, 0x1, -R246.reuse ;  /* 0x0000000187879824 */ /* 0x100fe200078e0af6 */
[----:B------:R-:W-:Y:S01]  /*6f10*/  ISETP.GE.AND P1, PT, R4, RZ, PT ;  /* 0x000000ff0400720c */ /* 0x000fe20003f26270 */
[----:B------:R-:W-:Y:S01]  /*6f20*/  @!P6 IMAD.IADD R137, R137, 0x1, -R246 ;  /* 0x000000018989e824 */ /* 0x000fe200078e0af6 */
[C---:B------:R-:W-:Y:S01]  /*6f30*/  ISETP.GT.U32.AND P6, PT, R246.reuse, R140, PT ;  /* 0x0000008cf600720c */ /* 0x040fe20003fc4070 */
[----:B------:R-:W-:Y:S01]  /*6f40*/  IMAD R139, R246, R3, R139 ;  /* 0x00000003f68b7224 */ /* 0x000fe200078e028b */
[----:B------:R-:W-:Y:S01]  /*6f50*/  LOP3.LUT R4, R250, 0x11e, RZ, 0xfc, !PT ;  /* 0x0000011efa047812 */ /* 0x000fe200078efcff */
[----:B------:R-:W-:Y:S01]  /*6f60*/  @!P0 IMAD.MOV R132, RZ, RZ, -R132 ;  /* 0x000000ffff848224 */ /* 0x000fe200078e0a84 */
[C---:B------:R-:W-:Y:S01]  /*6f70*/  ISETP.GT.U32.AND P0, PT, R246.reuse, R136, PT ;  /* 0x00000088f600720c */ /* 0x040fe20003f04070 */
[----:B------:R-:W-:Y:S01]  /*6f80*/  @!P2 IMAD.MOV R135, RZ, RZ, -R135 ;  /* 0x000000ffff87a224 */ /* 0x000fe200078e0a87 */
[----:B------:R-:W-:Y:S01]  /*6f90*/  IABS R141, R4 ;  /* 0x00000004008d7213 */ /* 0x000fe20000000000 */
[----:B------:R-:W-:Y:S01]  /*6fa0*/  @!P4 IMAD.MOV R133, RZ, RZ, -R133 ;  /* 0x000000ffff85c224 */ /* 0x000fe200078e0a85 */
[C---:B------:R-:W-:Y:S01]  /*6fb0*/  ISETP.GT.U32.AND P2, PT, R246.reuse, R139, PT ;  /* 0x0000008bf600720c */ /* 0x040fe20003f44070 */
[----:B------:R-:W-:Y:S01]  /*6fc0*/  @!P3 IMAD.MOV R134, RZ, RZ, -R134 ;  /* 0x000000ffff86b224 */ /* 0x000fe200078e0a86 */
[----:B------:R-:W-:Y:S01]  /*6fd0*/  ISETP.GT.U32.AND P4, PT, R246, R138, PT ;  /* 0x0000008af600720c */ /* 0x000fe20003f84070 */
[----:B------:R-:W-:Y:S01]  /*6fe0*/  IMAD.HI.U32 R2, R248, R141, RZ ;  /* 0x0000008df8027227 */ /* 0x000fe200078e00ff */
[----:B------:R-:W-:-:S03]  /*6ff0*/  ISETP.GE.AND P3, PT, R142, RZ, PT ;  /* 0x000000ff8e00720c */ /* 0x000fc60003f66270 */
[----:B------:R-:W-:Y:S02]  /*7000*/  @!P6 IMAD.IADD R140, R140, 0x1, -R246 ;  /* 0x000000018c8ce824 */ /* 0x000fe400078e0af6 */
[----:B------:R-:W-:Y:S02]  /*7010*/  IMAD.MOV R3, RZ, RZ, -R2 ;  /* 0x000000ffff037224 */ /* 0x000fe400078e0a02 */
[----:B------:R-:W-:Y:S01]  /*7020*/  IMAD.HI.U32 R2, R248, R5, RZ ;  /* 0x00000005f8027227 */ /* 0x000fe200078e00ff */
[----:B------:R-:W-:-:S03]  /*7030*/  ISETP.GT.U32.AND P6, PT, R246, R140, PT ;  /* 0x0000008cf600720c */ /* 0x000fc60003fc4070 */
[--C-:B------:R-:W-:Y:S01]  /*7040*/  @!P0 IMAD.IADD R136, R136, 0x1, -R246.reuse ;  /* 0x0000000188888824 */ /* 0x100fe200078e0af6 */
[----:B------:R-:W-:Y:S01]  /*7050*/  ISETP.GE.AND P0, PT, R143, RZ, PT ;  /* 0x000000ff8f00720c */ /* 0x000fe20003f06270 */
[----:B------:R-:W-:Y:S01]  /*7060*/  @!P2 IMAD.IADD R139, R139, 0x1, -R246 ;  /* 0x000000018b8ba824 */ /* 0x000fe200078e0af6 */
[----:B------:R-:W-:Y:S01]  /*7070*/  IABS R143, R147 ;  /* 0x00000093008f7213 */ /* 0x000fe20000000000 */
[----:B------:R-:W-:Y:S02]  /*7080*/  IMAD.MOV R2, RZ, RZ, -R2 ;  /* 0x000000ffff027224 */ /* 0x000fe400078e0a02 */
[----:B------:R-:W-:Y:S01]  /*7090*/  @!P1 IMAD.MOV R136, RZ, RZ, -R136 ;  /* 0x000000ffff889224 */ /* 0x000fe200078e0a88 */
[----:B------:R-:W-:Y:S01]  /*70a0*/  ISETP.GT.U32.AND P1, PT, R246, R139, PT ;  /* 0x0000008bf600720c */ /* 0x000fe20003f24070 */
[----:B------:R-:W-:Y:S01]  /*70b0*/  @!P4 IMAD.IADD R138, R138, 0x1, -R246 ;  /* 0x000000018a8ac824 */ /* 0x000fe200078e0af6 */
[----:B------:R-:W-:Y:S01]  /*70c0*/  ISETP.GE.AND P4, PT, R144, RZ, PT ;  /* 0x000000ff9000720c */ /* 0x000fe20003f86270 */
[----:B------:R-:W-:-:S02]  /*70d0*/  IMAD R142, R246, R2, R5 ;  /* 0x00000002f68e7224 */ /* 0x000fc400078e0205 */
[----:B------:R-:W-:Y:S01]  /*70e0*/  @!P6 IMAD.IADD R140, R140, 0x1, -R246 ;  /* 0x000000018c8ce824 */ /* 0x000fe200078e0af6 */
[----:B------:R-:W-:Y:S01]  /*70f0*/  ISETP.GT.U32.AND P2, PT, R246, R138, PT ;  /* 0x0000008af600720c */ /* 0x000fe20003f44070 */
[----:B------:R-:W-:Y:S01]  /*7100*/  IMAD.HI.U32 R2, R248, R143, RZ ;  /* 0x0000008ff8027227 */ /* 0x000fe200078e00ff */
[----:B------:R-:W-:-:S03]  /*7110*/  ISETP.GT.U32.AND P6, PT, R246, R142, PT ;  /* 0x0000008ef600720c */ /* 0x000fc60003fc4070 */
[----:B------:R-:W-:Y:S02]  /*7120*/  IMAD.MOV R2, RZ, RZ, -R2 ;  /* 0x000000ffff027224 */ /* 0x000fe400078e0a02 */
[----:B------:R-:W-:Y:S01]  /*7130*/  @!P1 IMAD.IADD R139, R139, 0x1, -R246 ;  /* 0x000000018b8b9824 */ /* 0x000fe200078e0af6 */
[----:B------:R-:W-:Y:S01]  /*7140*/  ISETP.GE.AND P1, PT, R4, RZ, PT ;  /* 0x000000ff0400720c */ /* 0x000fe20003f26270 */
[----:B------:R-:W-:Y:S01]  /*7150*/  IMAD R141, R246, R3, R141 ;  /* 0x00000003f68d7224 */ /* 0x000fe200078e028d */
[----:B------:R-:W-:Y:S01]  /*7160*/  LOP3.LUT R4, R250, 0x126, RZ, 0xfc, !PT ;  /* 0x00000126fa047812 */ /* 0x000fe200078efcff */
[----:B------:R-:W-:-:S03]  /*7170*/  IMAD.HI.U32 R3, R248, R145, RZ ;  /* 0x00000091f8037227 */ /* 0x000fc600078e00ff */
[----:B------:R-:W-:Y:S01]  /*7180*/  IABS R5, R4 ;  /* 0x0000000400057213 */ /* 0x000fe20000000000 */
[--C-:B------:R-:W-:Y:S01]  /*7190*/  @!P2 IMAD.IADD R138, R138, 0x1, -R246.reuse ;  /* 0x000000018a8aa824 */ /* 0x100fe200078e0af6 */
[----:B------:R-:W-:Y:S01]  /*71a0*/  ISETP.GT.U32.AND P2, PT, R246, R141, PT ;  /* 0x0000008df600720c */ /* 0x000fe20003f44070 */
[----:B------:R-:W-:Y:S02]  /*71b0*/  @!P6 IMAD.IADD R142, R142, 0x1, -R246 ;  /* 0x000000018e8ee824 */ /* 0x000fe400078e0af6 */
[----:B------:R-:W-:Y:S02]  /*71c0*/  @!P3 IMAD.MOV R138, RZ, RZ, -R138 ;  /* 0x000000ffff8ab224 */ /* 0x000fe400078e0a8a */
[C---:B------:R-:W-:Y:S01]  /*71d0*/  IMAD R143, R246.reuse, R2, R143 ;  /* 0x00000002f68f7224 */ /* 0x040fe200078e028f */
[----:B------:R-:W-:Y:S01]  /*71e0*/  ISETP.GT.U32.AND P3, PT, R246, R142, PT ;  /* 0x0000008ef600720c */ /* 0x000fe20003f64070 */
[----:B------:R-:W-:-:S04]  /*71f0*/  IMAD.HI.U32 R2, R248, R5, RZ ;  /* 0x00000005f8027227 */ /* 0x000fc800078e00ff */
[----:B------:R-:W-:Y:S02]  /*7200*/  IMAD.MOV R3, RZ, RZ, -R3 ;  /* 0x000000ffff037224 */ /* 0x000fe400078e0a03 */
[----:B------:R-:W-:Y:S02]  /*7210*/  IMAD.MOV R2, RZ, RZ, -R2 ;  /* 0x000000ffff027224 */ /* 0x000fe400078e0a02 */
[C---:B------:R-:W-:Y:S01]  /*7220*/  IMAD R144, R246.reuse, R3, R145 ;  /* 0x00000003f6907224 */ /* 0x040fe200078e0291 */
[----:B------:R-:W-:Y:S01]  /*7230*/  IABS R3, R149 ;  /* 0x0000009500037213 */ /* 0x000fe20000000000 */
[----:B------:R-:W-:Y:S01]  /*7240*/  IMAD R145, R246, R2, R5 ;  /* 0x00000002f6917224 */ /* 0x000fe200078e0205 */
[----:B------:R-:W-:Y:S01]  /*7250*/  LOP3.LUT R5, R250, 0x12a, RZ, 0xfc, !PT ;  /* 0x0000012afa057812 */ /* 0x000fe200078efcff */
[--C-:B------:R-:W-:Y:S02]  /*7260*/  @!P3 IMAD.IADD R142, R142, 0x1, -R246.reuse ;  /* 0x000000018e8eb824 */ /* 0x100fe400078e0af6 */
[----:B------:R-:W-:Y:S01]  /*7270*/  @!P2 IMAD.IADD R141, R141, 0x1, -R246 ;  /* 0x000000018d8da824 */ /* 0x000fe200078e0af6 */
[C---:B------:R-:W-:Y:S01]  /*7280*/  ISETP.GT.U32.AND P3, PT, R246.reuse, R145, PT ;  /* 0x00000091f600720c */ /* 0x040fe20003f64070 */
[----:B------:R-:W-:Y:S01]  /*7290*/  @!P5 IMAD.MOV R137, RZ, RZ, -R137 ;  /* 0x000000ffff89d224 */ /* 0x000fe200078e0a89 */
[----:B------:R-:W-:Y:S01]  /*72a0*/  ISETP.GT.U32.AND P5, PT, R246, R143, PT ;  /* 0x0000008ff600720c */ /* 0x000fe20003fa4070 */
[----:B------:R-:W-:Y:S01]  /*72b0*/  IMAD.HI.U32 R2, R248, R3, RZ ;  /* 0x00000003f8027227 */ /* 0x000fe200078e00ff */
[----:B------:R-:W-:-:S02]  /*72c0*/  ISETP.GT.U32.AND P6, PT, R246, R141, PT ;  /* 0x0000008df600720c */ /* 0x000fc40003fc4070 */
[----:B------:R-:W-:Y:S01]  /*72d0*/  ISETP.GE.AND P2, PT, R146, RZ, PT ;  /* 0x000000ff9200720c */ /* 0x000fe20003f46270 */
[----:B------:R-:W-:Y:S01]  /*72e0*/  @!P0 IMAD.MOV R139, RZ, RZ, -R139 ;  /* 0x000000ffff8b8224 */ /* 0x000fe200078e0a8b */
[----:B------:R-:W-:Y:S01]  /*72f0*/  ISETP.GE.AND P0, PT, R147, RZ, PT ;  /* 0x000000ff9300720c */ /* 0x000fe20003f06270 */
[----:B------:R-:W-:Y:S01]  /*7300*/  IMAD.MOV R2, RZ, RZ, -R2 ;  /* 0x000000ffff027224 */ /* 0x000fe200078e0a02 */
[----:B------:R-:W-:Y:S01]  /*7310*/  IABS R147, R5 ;  /* 0x0000000500937213 */ /* 0x000fe20000000000 */
[----:B------:R-:W-:Y:S01]  /*7320*/  @!P4 IMAD.MOV R140, RZ, RZ, -R140 ;  /* 0x000000ffff8cc224 */ /* 0x000fe200078e0a8c */
[C---:B------:R-:W-:Y:S01]  /*7330*/  ISETP.GT.U32.AND P4, PT, R246.reuse, R144, PT ;  /* 0x00000090f600720c */ /* 0x040fe20003f84070 */
[----:B------:R-:W-:Y:S02]  /*7340*/  @!P3 IMAD.IADD R145, R145, 0x1, -R246 ;  /* 0x000000019191b824 */ /* 0x000fe400078e0af6 */
[----:B------:R-:W-:Y:S02]  /*7350*/  IMAD R146, R246, R2, R3 ;  /* 0x00000002f6927224 */ /* 0x000fe400078e0203 */
[----:B------:R-:W-:Y:S01]  /*7360*/  IMAD.HI.U32 R2, R248, R147, RZ ;  /* 0x00000093f8027227 */ /* 0x000fe200078e00ff */
[----:B------:R-:W-:-:S03]  /*7370*/  ISETP.GT.U32.AND P3, PT, R246, R145, PT ;  /* 0x00000091f600720c */ /* 0x000fc60003f64070 */
[--C-:B------:R-:W-:Y:S01]  /*7380*/  @!P6 IMAD.IADD R141, R141, 0x1, -R246.reuse ;  /* 0x000000018d8de824 */ /* 0x100fe200078e0af6 */
[----:B------:R-:W-:Y:S01]  /*7390*/  ISETP.GE.AND P6, PT, R148, RZ, PT ;  /* 0x000000ff9400720c */ /* 0x000fe20003fc6270 */
[----:B------:R-:W-:Y:S01]  /*73a0*/  @!P5 IMAD.IADD R143, R143, 0x1, -R246 ;  /* 0x000000018f8fd824 */ /* 0x000fe200078e0af6 */
[----:B------:R-:W-:Y:S01]  /*73b0*/  ISETP.GE.AND P5, PT, R4, RZ, PT ;  /* 0x000000ff0400720c */ /* 0x000fe20003fa6270 */
[----:B------:R-:W-:Y:S01]  /*73c0*/  IMAD.MOV R2, RZ, RZ, -R2 ;  /* 0x000000ffff027224 */ /* 0x000fe200078e0a02 */
[----:B------:R-:W-:Y:S01]  /*73d0*/  LOP3.LUT R4, R250, 0x12c, RZ, 0xfc, !PT ;  /* 0x0000012cfa047812 */ /* 0x000fe200078efcff */
[----:B------:R-:W-:Y:S01]  /*73e0*/  @!P1 IMAD.MOV R141, RZ, RZ, -R141 ;  /* 0x000000ffff8d9224 */ /* 0x000fe200078e0a8d */
[C---:B------:R-:W-:Y:S01]  /*73f0*/  ISETP.GT.U32.AND P1, PT, R246.reuse, R143, PT ;  /* 0x0000008ff600720c */ /* 0x040fe20003f24070 */
[----:B------:R-:W-:Y:S01]  /*7400*/  IMAD R147, R246, R2, R147 ;  /* 0x00000002f6937224 */ /* 0x000fe200078e0293 */
[----:B------:R-:W-:Y:S01]  /*7410*/  IABS R3, R4 ;  /* 0x0000000400037213 */ /* 0x000fe20000000000 */
[----:B------:R-:W-:-:S02]  /*7420*/  @!P3 IMAD.IADD R145, R145, 0x1, -R246 ;  /* 0x000000019191b824 */ /* 0x000fc400078e0af6 */
[----:B------:R-:W-:Y:S01]  /*7430*/  @!P4 IMAD.IADD R144, R144, 0x1, -R246 ;  /* 0x000000019090c824 */ /* 0x000fe200078e0af6 */
[----:B------:R-:W-:Y:S01]  /*7440*/  ISETP.GT.U32.AND P3, PT, R246, R147, PT ;  /* 0x00000093f600720c */ /* 0x000fe20003f64070 */
[----:B------:R-:W-:-:S03]  /*7450*/  IMAD.HI.U32 R2, R248, R3, RZ ;  /* 0x00000003f8027227 */ /* 0x000fc600078e00ff */
[C---:B------:R-:W-:Y:S01]  /*7460*/  ISETP.GT.U32.AND P4, PT, R246.reuse, R144, PT ;  /* 0x00000090f600720c */ /* 0x040fe20003f84070 */
[----:B------:R-:W-:Y:S01]  /*7470*/  @!P2 IMAD.MOV R142, RZ, RZ, -R142 ;  /* 0x000000ffff8ea224 */ /* 0x000fe200078e0a8e */
[----:B------:R-:W-:Y:S01]  /*7480*/  ISETP.GE.AND P2, PT, R149, RZ, PT ;  /* 0x000000ff9500720c */ /* 0x000fe20003f46270 */
[----:B------:R-:W-:Y:S01]  /*7490*/  @!P1 IMAD.IADD R143, R143, 0x1, -R246 ;  /* 0x000000018f8f9824 */ /* 0x000fe200078e0af6 */
[C---:B------:R-:W-:Y:S01]  /*74a0*/  ISETP.GT.U32.AND P1, PT, R246.reuse, R146, PT ;  /* 0x00000092f600720c */ /* 0x040fe20003f24070 */
[----:B------:R-:W-:Y:S01]  /*74b0*/  IMAD.MOV R2, RZ, RZ, -R2 ;  /* 0x000000ffff027224 */ /* 0x000fe200078e0a02 */
[----:B------:R-:W-:Y:S01]  /*74c0*/  IABS R149, R150 ;  /* 0x0000009600957213 */ /* 0x000fe20000000000 */
[----:B------:R-:W-:Y:S02]  /*74d0*/  @!P0 IMAD.MOV R143, RZ, RZ, -R143 ;  /* 0x000000ffff8f8224 */ /* 0x000fe400078e0a8f */
[----:B------:R-:W-:Y:S02]  /*74e0*/  @!P3 IMAD.IADD R147, R147, 0x1, -R246 ;  /* 0x000000019393b824 */ /* 0x000fe400078e0af6 */
[----:B------:R-:W-:-:S02]  /*74f0*/  IMAD R148, R246, R2, R3 ;  /* 0x00000002f6947224 */ /* 0x000fc400078e0203 */
[----:B------:R-:W-:Y:S01]  /*7500*/  IMAD.HI.U32 R2, R248, R149, RZ ;  /* 0x00000095f8027227 */ /* 0x000fe200078e00ff */
[----:B------:R-:W-:-:S03]  /*7510*/  ISETP.GT.U32.AND P3, PT, R246, R147, PT ;  /* 0x00000093f600720c */ /* 0x000fc60003f64070 */
[--C-:B------:R-:W-:Y:S01]  /*7520*/  @!P1 IMAD.IADD R146, R146, 0x1, -R246.reuse ;  /* 0x0000000192929824 */ /* 0x100fe200078e0af6 */
[----:B------:R-:W-:Y:S01]  /*7530*/  ISETP.GE.AND P1, PT, R4, RZ, PT ;  /* 0x000000ff0400720c */ /* 0x000fe20003f26270 */
[----:B------:R-:W-:Y:S01]  /*7540*/  @!P4 IMAD.IADD R144, R144, 0x1, -R246 ;  /* 0x000000019090c824 */ /* 0x000fe200078e0af6 */
[----:B------:R-:W-:Y:S01]  /*7550*/  ISETP.GE.AND P4, PT, R5, RZ, PT ;  /* 0x000000ff0500720c */ /* 0x000fe20003f86270 */
[----:B------:R-:W-:Y:S01]  /*7560*/  IMAD.MOV R2, RZ, RZ, -R2 ;  /* 0x000000ffff027224 */ /* 0x000fe200078e0a02 */
[----:B------:R-:W-:Y:S01]  /*7570*/  IABS R5, R151 ;  /* 0x0000009700057213 */ /* 0x000fe20000000000 */
[----:B------:R-:W-:Y:S01]  /*7580*/  @!P6 IMAD.MOV R144, RZ, RZ, -R144 ;  /* 0x000000ffff90e224 */ /* 0x000fe200078e0a90 */
[C---:B------:R-:W-:Y:S01]  /*7590*/  ISETP.GT.U32.AND P0, PT, R246.reuse, R146, PT ;  /* 0x00000092f600720c */ /* 0x040fe20003f04070 */
[C---:B------:R-:W-:Y:S01]  /*75a0*/  IMAD R149, R246.reuse, R2, R149 ;  /* 0x00000002f6957224 */ /* 0x040fe200078e0295 */
[----:B------:R-:W-:Y:S01]  /*75b0*/  ISETP.GT.U32.AND P6, PT, R246, R148, PT ;  /* 0x00000094f600720c */ /* 0x000fe20003fc4070 */
[----:B------:R-:W-:Y:S01]  /*75c0*/  IMAD.HI.U32 R3, R248, R5, RZ ;  /* 0x00000005f8037227 */ /* 0x000fe200078e00ff */
[----:B------:R-:W-:-:S03]  /*75d0*/  LOP3.LUT R4, R250, 0x132, RZ, 0xfc, !PT ;  /* 0x00000132fa047812 */ /* 0x000fc600078efcff */
[--C-:B------:R-:W-:Y:S01]  /*75e0*/  @!P3 IMAD.IADD R147, R147, 0x1, -R246.reuse ;  /* 0x000000019393b824 */ /* 0x100fe200078e0af6 */
[----:B------:R-:W-:Y:S01]  /*75f0*/  ISETP.GT.U32.AND P3, PT, R246, R149, PT ;  /* 0x00000095f600720c */ /* 0x000fe20003f64070 */
[----:B------:R-:W-:Y:S02]  /*7600*/  IMAD.MOV R3, RZ, RZ, -R3 ;  /* 0x000000ffff037224 */ /* 0x000fe400078e0a03 */
[----:B------:R-:W-:Y:S01]  /*7610*/  @!P5 IMAD.MOV R145, RZ, RZ, -R145 ;  /* 0x000000ffff91d224 */ /* 0x000fe200078e0a91 */
[----:B------:R-:W-:Y:S01]  /*7620*/  ISETP.GE.AND P5, PT, R150, RZ, PT ;  /* 0x000000ff9600720c */ /* 0x000fe20003fa6270 */
[--C-:B------:R-:W-:Y:S01]  /*7630*/  @!P0 IMAD.IADD R146, R146, 0x1, -R246.reuse ;  /* 0x0000000192928824 */ /* 0x100fe200078e0af6 */
[----:B------:R-:W-:Y:S01]  /*7640*/  ISETP.GE.AND P0, PT, R151, RZ, PT ;  /* 0x000000ff9700720c */ /* 0x000fe20003f06270 */
[----:B------:R-:W-:Y:S01]  /*7650*/  IMAD R150, R246, R3, R5 ;  /* 0x00000003f6967224 */ /* 0x000fe200078e0205 */
[----:B------:R-:W-:Y:S01]  /*7660*/  IABS R151, R4 ;  /* 0x0000000400977213 */ /* 0x000fe20000000000 */
[----:B------:R-:W-:Y:S01]  /*7670*/  @!P6 IMAD.IADD R148, R148, 0x1, -R246 ;  /* 0x000000019494e824 */ /* 0x000fe200078e0af6 */
[----:B------:R-:W-:Y:S01]  /*7680*/  LOP3.LUT R3, R250, 0x134, RZ, 0xfc, !PT ;  /* 0x00000134fa037812 */ /* 0x000fe200078efcff */
[----:B------:R-:W-:Y:S01]  /*7690*/  @!P2 IMAD.MOV R146, RZ, RZ, -R146 ;  /* 0x000000ffff92a224 */ /* 0x000fe200078e0a92 */
[C---:B------:R-:W-:Y:S01]  /*76a0*/  ISETP.GT.U32.AND P2, PT, R246.reuse, R150, PT ;  /* 0x00000096f600720c */ /* 0x040fe20003f44070 */
[----:B------:R-:W-:Y:S01]  /*76b0*/  @!P3 IMAD.IADD R149, R149, 0x1, -R246 ;  /* 0x000000019595b824 */ /* 0x000fe200078e0af6 */
[----:B------:R-:W-:Y:S01]  /*76c0*/  ISETP.GT.U32.AND P6, PT, R246, R148, PT ;  /* 0x00000094f600720c */ /* 0x000fe20003fc4070 */
[----:B------:R-:W-:Y:S01]  /*76d0*/  IMAD.HI.U32 R2, R248, R151, RZ ;  /* 0x00000097f8027227 */ /* 0x000fe200078e00ff */
[----:B------:R-:W-:-:S02]  /*76e0*/  IABS R5, R3 ;  /* 0x0000000300057213 */ /* 0x000fc40000000000 */
[----:B------:R-:W-:Y:S01]  /*76f0*/  ISETP.GT.U32.AND P3, PT, R246, R149, PT ;  /* 0x00000095f600720c */ /* 0x000fe20003f64070 */
[----:B------:R-:W-:Y:S01]  /*7700*/  @!P4 IMAD.MOV R147, RZ, RZ, -R147 ;  /* 0x000000ffff93c224 */ /* 0x000fe200078e0a93 */
[----:B------:R-:W-:Y:S01]  /*7710*/  ISETP.GE.AND P4, PT, R4, RZ, PT ;  /* 0x000000ff0400720c */ /* 0x000fe20003f86270 */
[----:B------:R-:W-:Y:S02]  /*7720*/  IMAD.MOV R4, RZ, RZ, -R2 ;  /* 0x000000ffff047224 */ /* 0x000fe400078e0a02 */
[----:B------:R-:W-:-:S04]  /*7730*/  IMAD.HI.U32 R2, R248, R5, RZ ;  /* 0x00000005f8027227 */ /* 0x000fc800078e00ff */
[--C-:B------:R-:W-:Y:S02]  /*7740*/  @!P2 IMAD.IADD R150, R150, 0x1, -R246.reuse ;  /* 0x000000019696a824 */ /* 0x100fe400078e0af6 */
[----:B------:R-:W-:Y:S01]  /*7750*/  @!P6 IMAD.IADD R148, R148, 0x1, -R246 ;  /* 0x000000019494e824 */ /* 0x000fe200078e0af6 */
[----:B------:R-:W-:Y:S01]  /*7760*/  ISETP.GE.AND P6, PT, R3, RZ, PT ;  /* 0x000000ff0300720c */ /* 0x000fe20003fc6270 */
[----:B------:R-:W-:Y:S01]  /*7770*/  IMAD.MOV R2, RZ, RZ, -R2 ;  /* 0x000000ffff027224 */ /* 0x000fe200078e0a02 */
[----:B------:R-:W-:Y:S01]  /*7780*/  ISETP.GT.U32.AND P2, PT, R246, R150, PT ;  /* 0x00000096f600720c */ /* 0x000fe20003f44070 */
[----:B------:R-:W-:Y:S01]  /*7790*/  @!P1 IMAD.MOV R148, RZ, RZ, -R148 ;  /* 0x000000ffff949224 */ /* 0x000fe200078e0a94 */
[----:B------:R-:W-:Y:S01]  /*77a0*/  ISETP.GE.AND P1, PT, R152, RZ, PT ;  /* 0x000000ff9800720c */ /* 0x000fe20003f26270 */
[----:B------:R-:W-:Y:S02]  /*77b0*/  @!P3 IMAD.IADD R149, R149, 0x1, -R246 ;  /* 0x000000019595b824 */ /* 0x000fe400078e0af6 */
[----:B------:R-:W-:Y:S01]  /*77c0*/  IMAD R152, R246, R2, R5 ;  /* 0x00000002f6987224 */ /* 0x000fe200078e0205 */
[----:B------:R-:W-:Y:S01]  /*77d0*/  LOP3.LUT R2, R250, 0x138, RZ, 0xfc, !PT ;  /* 0x00000138fa027812 */ /* 0x000fe200078efcff */
[----:B------:R-:W-:-:S03]  /*77e0*/  IMAD.HI.U32 R3, R248, R153, RZ ;  /* 0x00000099f8037227 */ /* 0x000fc600078e00ff */
[----:B------:R-:W-:Y:S01]  /*77f0*/  IABS R5, R2 ;  /* 0x0000000200057213 */ /* 0x000fe20000000000 */
[----:B------:R-:W-:Y:S01]  /*7800*/  @!P5 IMAD.MOV R149, RZ, RZ, -R149 ;  /* 0x000000ffff95d224 */ /* 0x000fe200078e0a95 */
[C---:B------:R-:W-:Y:S01]  /*7810*/  ISETP.GT.U32.AND P5, PT, R246.reuse, R152, PT ;  /* 0x00000098f600720c */ /* 0x040fe20003fa4070 */
[----:B------:R-:W-:Y:S01]  /*7820*/  IMAD R151, R246, R4, R151 ;  /* 0x00000004f6977224 */ /* 0x000fe200078e0297 */
[----:B------:R-:W-:Y:S01]  /*7830*/  LOP3.LUT R4, R250, 0x13a, RZ, 0xfc, !PT ;  /* 0x0000013afa047812 */ /* 0x000fe200078efcff */
[----:B------:R-:W-:Y:S02]  /*7840*/  IMAD.MOV R3, RZ, RZ, -R3 ;  /* 0x000000ffff037224 */ /* 0x000fe400078e0a03 */
[----:B------:R-:W-:Y:S01]  /*7850*/  @!P2 IMAD.IADD R150, R150, 0x1, -R246 ;  /* 0x000000019696a824 */ /* 0x000fe200078e0af6 */
[C---:B------:R-:W-:Y:S01]  /*7860*/  ISETP.GT.U32.AND P3, PT, R246.reuse, R151, PT ;  /* 0x00000097f600720c */ /* 0x040fe20003f64070 */
[----:B------:R-:W-:Y:S01]  /*7870*/  IMAD R153, R246, R3, R153 ;  /* 0x00000003f6997224 */ /* 0x000fe200078e0299 */
[----:B------:R-:W-:Y:S01]  /*7880*/  ISETP.GE.AND P2, PT, R2, RZ, PT ;  /* 0x000000ff0200720c */ /* 0x000fe20003f46270 */
[----:B------:R-:W-:Y:S01]  /*7890*/  @!P0 IMAD.MOV R150, RZ, RZ, -R150 ;  /* 0x000000ffff968224 */ /* 0x000fe200078e0a96 */
[----:B------:R-:W-:Y:S01]  /*78a0*/  IABS R155, R4 ;  /* 0x00000004009b7213 */ /* 0x000fe20000000000 */
[----:B------:R-:W-:Y:S01]  /*78b0*/  IMAD.HI.U32 R2, R248, R5, RZ ;  /* 0x00000005f8027227 */ /* 0x000fe200078e00ff */
[----:B------:R-:W-:-:S03]  /*78c0*/  ISETP.GT.U32.AND P0, PT, R246, R153, PT ;  /* 0x00000099f600720c */ /* 0x000fc60003f04070 */
[----:B------:R-:W-:Y:S02]  /*78d0*/  @!P5 IMAD.IADD R152, R152, 0x1, -R246 ;  /* 0x000000019898d824 */ /* 0x000fe400078e0af6 */
[----:B------:R-:W-:Y:S02]  /*78e0*/  IMAD.MOV R154, RZ, RZ, -R2 ;  /* 0x000000ffff9a7224 */ /* 0x000fe400078e0a02 */
[----:B------:R-:W-:Y:S01]  /*78f0*/  @!P3 IMAD.IADD R151, R151, 0x1, -R246 ;  /* 0x000000019797b824 */ /* 0x000fe200078e0af6 */
[----:B------:R-:W-:Y:S01]  /*7900*/  ISETP.GT.U32.AND P5, PT, R246, R152, PT ;  /* 0x00000098f600720c */ /* 0x000fe20003fa4070 */
[----:B------:R-:W-:-:S03]  /*7910*/  IMAD.HI.U32 R3, R248, R155, RZ ;  /* 0x0000009bf8037227 */ /* 0x000fc600078e00ff */
[C---:B------:R-:W-:Y:S01]  /*7920*/  ISETP.GT.U32.AND P3, PT, R246.reuse, R151, PT ;  /* 0x00000097f600720c */ /* 0x040fe20003f64070 */
[----:B------:R-:W-:Y:S02]  /*7930*/  @!P0 IMAD.IADD R153, R153, 0x1, -R246 ;  /* 0x0000000199998824 */ /* 0x000fe400078e0af6 */
[C---:B------:R-:W-:Y:S01]  /*7940*/  IMAD R154, R246.reuse, R154, R5 ;  /* 0x0000009af69a7224 */ /* 0x040fe200078e0205 */
[----:B------:R-:W-:Y:S01]  /*7950*/  IABS R5, R161 ;  /* 0x000000a100057213 */ /* 0x000fe20000000000 */
[----:B------:R-:W-:Y:S01]  /*7960*/  IMAD.MOV R3, RZ, RZ, -R3 ;  /* 0x000000ffff037224 */ /* 0x000fe200078e0a03 */
[----:B------:R-:W-:Y:S01]  /*7970*/  ISETP.GT.U32.AND P0, PT, R246, R153, PT ;  /* 0x00000099f600720c */ /* 0x000fe20003f04070 */
[----:B------:R-:W-:-:S04]  /*7980*/  IMAD.HI.U32 R2, R248, R157, RZ ;  /* 0x0000009df8027227 */ /* 0x000fc800078e00ff */
[----:B------:R-:W-:Y:S01]  /*7990*/  @!P5 IMAD.IADD R152, R152, 0x1, -R246 ;  /* 0x000000019898d824 */ /* 0x000fe200078e0af6 */
[C---:B------:R-:W-:Y:S01]  /*79a0*/  ISETP.GT.U32.AND P5, PT, R246.reuse, R154, PT ;  /* 0x0000009af600720c */ /* 0x040fe20003fa4070 */
[----:B------:R-:W-:Y:S02]  /*79b0*/  IMAD R155, R246, R3, R155 ;  /* 0x00000003f69b7224 */ /* 0x000fe400078e029b */
[----:B------:R-:W-:-:S04]  /*79c0*/  IMAD.HI.U32 R3, R248, R159, RZ ;  /* 0x0000009ff8037227 */ /* 0x000fc800078e00ff */
[----:B------:R-:W-:Y:S01]  /*79d0*/  @!P3 IMAD.IADD R151, R151, 0x1, -R246 ;  /* 0x000000019797b824 */ /* 0x000fe200078e0af6 */
[----:B------:R-:W-:Y:S01]  /*79e0*/  ISETP.GE.AND P3, PT, R4, RZ, PT ;  /* 0x000000ff0400720c */ /* 0x000fe20003f66270 */
[----:B------:R-:W-:Y:S01]  /*79f0*/  IMAD.MOV R2, RZ, RZ, -R2 ;  /* 0x000000ffff027224 */ /* 0x000fe200078e0a02 */
[----:B------:R-:W-:Y:S01]  /*7a00*/  LOP3.LUT R4, R250, 0x140, RZ, 0xfc, !PT ;  /* 0x00000140fa047812 */ /* 0x000fe200078efcff */
[----:B------:R-:W-:Y:S02]  /*7a10*/  IMAD.MOV R3, RZ, RZ, -R3 ;  /* 0x000000ffff037224 */ /* 0x000fe400078e0a03 */
[----:B------:R-:W-:Y:S01]  /*7a20*/  @!P6 IMAD.MOV R152, RZ, RZ, -R152 ;  /* 0x000000ffff98e224 */ /* 0x000fe200078e0a98 */
[----:B------:R-:W-:Y:S01]  /*7a30*/  ISETP.GE.AND P6, PT, R156, RZ, PT ;  /* 0x000000ff9c00720c */ /* 0x000fe20003fc6270 */
[----:B------:R-:W-:Y:S01]  /*7a40*/  @!P4 IMAD.MOV R151, RZ, RZ, -R151 ;  /* 0x000000ffff97c224 */ /* 0x000fe200078e0a97 */
[C---:B------:R-:W-:Y:S01]  /*7a50*/  ISETP.GT.U32.AND P4, PT, R246.reuse, R155, PT ;  /* 0x0000009bf600720c */ /* 0x040fe20003f84070 */
[----:B------:R-:W-:-:S02]  /*7a60*/  IMAD R156, R246, R2, R157 ;  /* 0x00000002f69c7224 */ /* 0x000fc400078e029d */
[C---:B------:R-:W-:Y:S01]  /*7a70*/  IMAD R157, R246.reuse, R3, R159 ;  /* 0x00000003f69d7224 */ /* 0x040fe200078e029f */
[----:B------:R-:W-:Y:S01]  /*7a80*/  IABS R3, R4 ;  /* 0x0000000400037213 */ /* 0x000fe20000000000 */
        /* <DEDUP_REMOVED lines=8> */
[----:B------:R-:W-:Y:S02]  /*7b10*/  @!P4 IMAD.IADD R155, R155, 0x1, -R246 ;  /* 0x000000019b9bc824 */ /* 0x000fe400078e0af6 */
[----:B------:R-:W-:Y:S02]  /*7b20*/  IMAD.MOV R2, RZ, RZ, -R2 ;  /* 0x000000ffff027224 */ /* 0x000fe400078e0a02 */
[----:B------:R-:W-:Y:S01]  /*7b30*/  @!P0 IMAD.IADD R156, R156, 0x1, -R246 ;  /* 0x000000019c9c8824 */ /* 0x000fe200078e0af6 */
[----:B------:R-:W-:-:S03]  /*7b40*/  ISETP.GT.U32.AND P4, PT, R246, R155, PT ;  /* 0x0000009bf600720c */ /* 0x000fc60003f84070 */
[--C-:B------:R-:W-:Y:S01]  /*7b50*/  @!P1 IMAD.IADD R157, R157, 0x1, -R246.reuse ;  /* 0x000000019d9d9824 */ /* 0x100fe200078e0af6 */
[----:B------:R-:W-:Y:S01]  /*7b60*/  ISETP.GT.U32.AND P0, PT, R246, R156, PT ;  /* 0x0000009cf600720c */ /* 0x000fe20003f04070 */
[----:B------:R-:W-:Y:S01]  /*7b70*/  @!P5 IMAD.IADD R154, R154, 0x1, -R246 ;  /* 0x000000019a9ad824 */ /* 0x000fe200078e0af6 */
[----:B------:R-:W-:Y:S01]  /*7b80*/  ISETP.GE.AND P5, PT, R158, RZ, PT ;  /* 0x000000ff9e00720c */ /* 0x000fe20003fa6270 */
[C---:B------:R-:W-:Y:S01]  /*7b90*/  IMAD R158, R246.reuse, R2, R3 ;  /* 0x00000002f69e7224 */ /* 0x040fe200078e0203 */
[----:B------:R-:W-:Y:S01]  /*7ba0*/  ISETP.GT.U32.AND P1, PT, R246, R157, PT ;  /* 0x0000009df600720c */ /* 0x000fe20003f24070 */
[----:B------:R-:W-:-:S04]  /*7bb0*/  IMAD.HI.U32 R2, R248, R159, RZ ;  /* 0x0000009ff8027227 */ /* 0x000fc800078e00ff */
[----:B------:R-:W-:Y:S02]  /*7bc0*/  IMAD.MOV R2, RZ, RZ, -R2 ;  /* 0x000000ffff027224 */ /* 0x000fe400078e0a02 */
[----:B------:R-:W-:Y:S01]  /*7bd0*/  @!P4 IMAD.IADD R155, R155, 0x1, -R246 ;  /* 0x000000019b9bc824 */ /* 0x000fe200078e0af6 */
[C---:B------:R-:W-:Y:S01]  /*7be0*/  ISETP.GT.U32.AND P4, PT, R246.reuse, R158, PT ;  /* 0x0000009ef600720c */ /* 0x040fe20003f84070 */
[----:B------:R-:W-:Y:S01]  /*7bf0*/  IMAD R159, R246, R2, R159 ;  /* 0x00000002f69f7224 */ /* 0x000fe200078e029f */
[----:B------:R-:W-:Y:S01]  /*7c00*/  LOP3.LUT R2, R250, 0x146, RZ, 0xfc, !PT ;  /* 0x00000146fa027812 */ /* 0x000fe200078efcff */
[----:B------:R-:W-:-:S04]  /*7c10*/  IMAD.HI.U32 R3, R248, R5, RZ ;  /* 0x00000005f8037227 */ /* 0x000fc800078e00ff */
[--C-:B------:R-:W-:Y:S01]  /*7c20*/  @!P1 IMAD.IADD R157, R157, 0x1, -R246.reuse ;  /* 0x000000019d9d9824 */ /* 0x100fe200078e0af6 */
[----:B------:R-:W-:Y:S01]  /*7c30*/  ISETP.GT.U32.AND P1, PT, R246, R159, PT ;  /* 0x0000009ff600720c */ /* 0x000fe20003f24070 */
[--C-:B------:R-:W-:Y:S01]  /*7c40*/  @!P0 IMAD.IADD R156, R156, 0x1, -R246.reuse ;  /* 0x000000019c9c8824 */ /* 0x100fe200078e0af6 */
[----:B------:R-:W-:Y:S01]  /*7c50*/  ISETP.GE.AND P0, PT, R161, RZ, PT ;  /* 0x000000ffa100720c */ /* 0x000fe20003f06270 */
[----:B------:R-:W-:Y:S01]  /*7c60*/  IMAD.MOV R3, RZ, RZ, -R3 ;  /* 0x000000ffff037224 */ /* 0x000fe200078e0a03 */
[----:B------:R-:W-:Y:S01]  /*7c70*/  IABS R161, R2 ;  /* 0x0000000200a17213 */ /* 0x000fe20000000000 */
[----:B------:R-:W-:Y:S02]  /*7c80*/  @!P4 IMAD.IADD R158, R158, 0x1, -R246 ;  /* 0x000000019e9ec824 */ /* 0x000fe400078e0af6 */
[----:B------:R-:W-:Y:S01]  /*7c90*/  @!P3 IMAD.MOV R155, RZ, RZ, -R155 ;  /* 0x000000ffff9bb224 */ /* 0x000fe200078e0a9b */
[----:B------:R-:W-:Y:S01]  /*7ca0*/  ISETP.GE.AND P3, PT, R160, RZ, PT ;  /* 0x000000ffa000720c */ /* 0x000fe20003f66270 */
[----:B------:R-:W-:Y:S01]  /*7cb0*/  @!P6 IMAD.MOV R156, RZ, RZ, -R156 ;  /* 0x000000ffff9ce224 */ /* 0x000fe200078e0a9c */
[C---:B------:R-:W-:Y:S01]  /*7cc0*/  ISETP.GT.U32.AND P4, PT, R246.reuse, R158, PT ;  /* 0x0000009ef600720c */ /* 0x040fe20003f84070 */
[----:B------:R-:W-:Y:S01]  /*7cd0*/  IMAD R160, R246, R3, R5 ;  /* 0x00000003f6a07224 */ /* 0x000fe200078e0205 */
[----:B------:R-:W-:Y:S01]  /*7ce0*/  ISETP.GE.AND P6, PT, R2, RZ, PT ;  /* 0x000000ff0200720c */ /* 0x000fe20003fc6270 */
[----:B------:R-:W-:Y:S01]  /*7cf0*/  @!P1 IMAD.IADD R159, R159, 0x1, -R246 ;  /* 0x000000019f9f9824 */ /* 0x000fe200078e0af6 */
[----:B------:R-:W-:Y:S01]  /*7d00*/  LOP3.LUT R3, R250, 0x148, RZ, 0xfc, !PT ;  /* 0x00000148fa037812 */ /* 0x000fe200078efcff */
[----:B------:R-:W-:-:S03]  /*7d10*/  IMAD.HI.U32 R2, R248, R161, RZ ;  /* 0x000000a1f8027227 */ /* 0x000fc600078e00ff */
[----:B------:R-:W-:Y:S01]  /*7d20*/  ISETP.GT.U32.AND P1, PT, R246, R159, PT ;  /* 0x0000009ff600720c */ /* 0x000fe20003f24070 */
[----:B------:R-:W-:Y:S01]  /*7d30*/  IMAD.MOV R2, RZ, RZ, -R2 ;  /* 0x000000ffff027224 */ /* 0x000fe200078e0a02 */
[----:B------:R-:W-:Y:S01]  /*7d40*/  IABS R5, R3 ;  /* 0x0000000300057213 */ /* 0x000fe20000000000 */
[----:B------:R-:W-:Y:S01]  /*7d50*/  @!P2 IMAD.MOV R154, RZ, RZ, -R154 ;  /* 0x000000ffff9aa224 */ /* 0x000fe200078e0a9a */
[----:B------:R-:W-:Y:S01]  /*7d60*/  ISETP.GE.AND P2, PT, R4, RZ, PT ;  /* 0x000000ff0400720c */ /* 0x000fe20003f46270 */
[----:B------:R-:W-:Y:S01]  /*7d70*/  @!P4 IMAD.IADD R158, R158, 0x1, -R246 ;  /* 0x000000019e9ec824 */ /* 0x000fe200078e0af6 */
[C---:B------:R-:W-:Y:S01]  /*7d80*/  ISETP.GT.U32.AND P4, PT, R246.reuse, R160, PT ;  /* 0x000000a0f600720c */ /* 0x040fe20003f84070 */
[----:B------:R-:W-:Y:S01]  /*7d90*/  @!P5 IMAD.MOV R157, RZ, RZ, -R157 ;  /* 0x000000ffff9dd224 */ /* 0x000fe200078e0a9d */
[----:B------:R-:W-:Y:S01]  /*7da0*/  ISETP.GE.AND P5, PT, R3, RZ, PT ;  /* 0x000000ff0300720c */ /* 0x000fe20003fa6270 */
[----:B------:R-:W-:Y:S01]  /*7db0*/  IMAD R161, R246, R2, R161 ;  /* 0x00000002f6a17224 */ /* 0x000fe200078e02a1 */
[----:B------:R-:W-:Y:S01]  /*7dc0*/  LOP3.LUT R4, R250, 0x14a, RZ, 0xfc, !PT ;  /* 0x0000014afa047812 */ /* 0x000fe200078efcff */
[----:B------:R-:W-:-:S03]  /*7dd0*/  IMAD.HI.U32 R3, R248, R5, RZ ;  /* 0x00000005f8037227 */ /* 0x000fc600078e00ff */
[----:B------:R-:W-:Y:S01]  /*7de0*/  IABS R163, R4 ;  /* 0x0000000400a37213 */ /* 0x000fe20000000000 */
[--C-:B------:R-:W-:Y:S01]  /*7df0*/  @!P1 IMAD.IADD R159, R159, 0x1, -R246.reuse ;  /* 0x000000019f9f9824 */ /* 0x100fe200078e0af6 */
[----:B------:R-:W-:Y:S01]  /*7e00*/  ISETP.GT.U32.AND P1, PT, R246, R161, PT ;  /* 0x000000a1f600720c */ /* 0x000fe20003f24070 */
[----:B------:R-:W-:Y:S02]  /*7e10*/  IMAD.MOV R3, RZ, RZ, -R3 ;  /* 0x000000ffff037224 */ /* 0x000fe400078e0a03 */
[----:B------:R-:W-:Y:S02]  /*7e20*/  @!P4 IMAD.IADD R160, R160, 0x1, -R246 ;  /* 0x00000001a0a0c824 */ /* 0x000fe400078e0af6 */
[C---:B------:R-:W-:Y:S01]  /*7e30*/  IMAD R162, R246.reuse, R3, R5 ;  /* 0x00000003f6a27224 */ /* 0x040fe200078e0205 */
[----:B------:R-:W-:Y:S01]  /*7e40*/  IABS R5, R172 ;  /* 0x000000ac00057213 */ /* 0x000fe20000000000 */
[----:B------:R-:W-:Y:S01]  /*7e50*/  @!P2 IMAD.MOV R158, RZ, RZ, -R158 ;  /* 0x000000ffff9ea224 */ /* 0x000fe200078e0a9e */
[----:B------:R-:W-:Y:S01]  /*7e60*/  ISETP.GT.U32.AND P4, PT, R246, R160, PT ;  /* 0x000000a0f600720c */ /* 0x000fe20003f84070 */
[----:B------:R-:W-:Y:S01]  /*7e70*/  IMAD.HI.U32 R2, R248, R163, RZ ;  /* 0x000000a3f8027227 */ /* 0x000fe200078e00ff */
[----:B------:R-:W-:-:S03]  /*7e80*/  ISETP.GT.U32.AND P2, PT, R246, R162, PT ;  /* 0x000000a2f600720c */ /* 0x000fc60003f44070 */
[----:B------:R-:W-:Y:S02]  /*7e90*/  @!P1 IMAD.IADD R161, R161, 0x1, -R246 ;  /* 0x00000001a1a19824 */ /* 0x000fe400078e0af6 */
[----:B------:R-:W-:-:S03]  /*7ea0*/  IMAD.HI.U32 R3, R248, R165, RZ ;  /* 0x000000a5f8037227 */ /* 0x000fc600078e00ff */
[----:B------:R-:W-:Y:S01]  /*7eb0*/  ISETP.GT.U32.AND P1, PT, R246, R161, PT ;  /* 0x000000a1f600720c */ /* 0x000fe20003f24070 */
[----:B------:R-:W-:Y:S02]  /*7ec0*/  IMAD.MOV R2, RZ, RZ, -R2 ;  /* 0x000000ffff027224 */ /* 0x000fe400078e0a02 */
[----:B------:R-:W-:Y:S02]  /*7ed0*/  IMAD.MOV R3, RZ, RZ, -R3 ;  /* 0x000000ffff037224 */ /* 0x000fe400078e0a03 */
[--C-:B------:R-:W-:Y:S02]  /*7ee0*/  @!P2 IMAD.IADD R162, R162, 0x1, -R246.reuse ;  /* 0x00000001a2a2a824 */ /* 0x100fe400078e0af6 */
[--C-:B------:R-:W-:Y:S01]  /*7ef0*/  @!P4 IMAD.IADD R160, R160, 0x1, -R246.reuse ;  /* 0x00000001a0a0c824 */ /* 0x100fe200078e0af6 */
[----:B------:R-:W-:Y:S01]  /*7f00*/  ISETP.GE.AND P4, PT, R164, RZ, PT ;  /* 0x000000ffa400720c */ /* 0x000fe20003f86270 */
[C---:B------:R-:W-:Y:S01]  /*7f10*/  IMAD R163, R246.reuse, R2, R163 ;  /* 0x00000002f6a37224 */ /* 0x040fe200078e02a3 */
[C---:B------:R-:W-:Y:S01]  /*7f20*/  ISETP.GT.U32.AND P2, PT, R246.reuse, R162, PT ;  /* 0x000000a2f600720c */ /* 0x040fe20003f44070 */
[C---:B------:R-:W-:Y:S01]  /*7f30*/  IMAD R164, R246.reuse, R3, R165 ;  /* 0x00000003f6a47224 */ /* 0x040fe200078e02a5 */
[----:B------:R-:W-:Y:S01]  /*7f40*/  IABS R165, R170 ;  /* 0x000000aa00a57213 */ /* 0x000fe20000000000 */
[----:B------:R-:W-:Y:S01]  /*7f50*/  @!P1 IMAD.IADD R161, R161, 0x1, -R246 ;  /* 0x00000001a1a19824 */ /* 0x000fe200078e0af6 */
[----:B------:R-:W-:Y:S01]  /*7f60*/  ISETP.GT.U32.AND P1, PT, R246, R163, PT ;  /* 0x000000a3f600720c */ /* 0x000fe20003f24070 */
[----:B------:R-:W-:Y:S01]  /*7f70*/  @!P3 IMAD.MOV R159, RZ, RZ, -R159 ;  /* 0x000000ffff9fb224 */ /* 0x000fe200078e0a9f */
[----:B------:R-:W-:Y:S01]  /*7f80*/  ISETP.GE.AND P3, PT, R4, RZ, PT ;  /* 0x000000ff0400720c */ /* 0x000fe20003f66270 */
[----:B------:R-:W-:-:S04]  /*7f90*/  IMAD.HI.U32 R2, R248, R165, RZ ;  /* 0x000000a5f8027227 */ /* 0x000fc800078e00ff */
[----:B------:R-:W-:Y:S02]  /*7fa0*/  IMAD.MOV R4, RZ, RZ, -R2 ;  /* 0x000000ffff047224 */ /* 0x000fe400078e0a02 */
[----:B------:R-:W-:Y:S01]  /*7fb0*/  @!P2 IMAD.IADD R162, R162, 0x1, -R246 ;  /* 0x00000001a2a2a824 */ /* 0x000fe200078e0af6 */
[C---:B------:R-:W-:Y:S01]  /*7fc0*/  ISETP.GT.U32.AND P2, PT, R246.reuse, R164, PT ;  /* 0x000000a4f600720c */ /* 0x040fe20003f44070 */
[----:B------:R-:W-:Y:S02]  /*7fd0*/  IMAD R165, R246, R4, R165 ;  /* 0x00000004f6a57224 */ /* 0x000fe400078e02a5 */
[----:B------:R-:W-:-:S04]  /*7fe0*/  IMAD.HI.U32 R2, R248, R5, RZ ;  /* 0x00000005f8027227 */ /* 0x000fc800078e00ff */
[----:B------:R-:W-:Y:S01]  /*7ff0*/  @!P1 IMAD.IADD R163, R163, 0x1, -R246 ;  /* 0x00000001a3a39824 */ /* 0x000fe200078e0af6 */
[----:B------:R-:W-:Y:S01]  /*8000*/  ISETP.GT.U32.AND P1, PT, R246, R165, PT ;  /* 0x000000a5f600720c */ /* 0x000fe20003f24070 */
[----:B------:R-:W-:-:S04]  /*8010*/  IMAD.HI.U32 R3, R248, R167, RZ ;  /* 0x000000a7f8037227 */ /* 0x000fc800078e00ff */
[----:B------:R-:W-:Y:S02]  /*8020*/  IMAD.MOV R166, RZ, RZ, -R2 ;  /* 0x000000ffffa67224 */ /* 0x000fe400078e0a02 */
[----:B------:R-:W-:Y:S02]  /*8030*/  IMAD.MOV R3, RZ, RZ, -R3 ;  /* 0x000000ffff037224 */ /* 0x000fe400078e0a03 */
[C---:B------:R-:W-:Y:S02]  /*8040*/  IMAD R166, R246.reuse, R166, R5 ;  /* 0x000000a6f6a67224 */ /* 0x040fe400078e0205 */
[----:B------:R-:W-:Y:S02]  /*8050*/  IMAD R167, R246, R3, R167 ;  /* 0x00000003f6a77224 */ /* 0x000fe400078e02a7 */
[--C-:B------:R-:W-:Y:S01]  /*8060*/  @!P2 IMAD.IADD R164, R164, 0x1, -R246.reuse ;  /* 0x00000001a4a4a824 */ /* 0x100fe200078e0af6 */
[C---:B------:R-:W-:Y:S01]  /*8070*/  ISETP.GT.U32.AND P2, PT, R246.reuse, R166, PT ;  /* 0x000000a6f600720c */ /* 0x040fe20003f44070 */
[----:B------:R-:W-:Y:S01]  /*8080*/  @!P1 IMAD.IADD R165, R165, 0x1, -R246 ;  /* 0x00000001a5a59824 */ /* 0x000fe200078e0af6 */
[C---:B------:R-:W-:Y:S01]  /*8090*/  ISETP.GT.U32.AND P1, PT, R246.reuse, R163, PT ;  /* 0x000000a3f600720c */ /* 0x040fe20003f24070 */
[----:B------:R-:W-:Y:S01]  /*80a0*/  @!P5 IMAD.MOV R162, RZ, RZ, -R162 ;  /* 0x000000ffffa2d224 */ /* 0x000fe200078e0aa2 */
[----:B------:R-:W-:Y:S01]  /*80b0*/  ISETP.GT.U32.AND P5, PT, R246, R167, PT ;  /* 0x000000a7f600720c */ /* 0x000fe20003fa4070 */
[----:B------:R-:W-:-:S04]  /*80c0*/  IMAD.HI.U32 R4, R248, R169, RZ ;  /* 0x000000a9f8047227 */ /* 0x000fc800078e00ff */
[----:B------:R-:W-:Y:S01]  /*80d0*/  @!P6 IMAD.MOV R161, RZ, RZ, -R161 ;  /* 0x000000ffffa1e224 */ /* 0x000fe200078e0aa1 */
[----:B------:R-:W-:Y:S01]  /*80e0*/  ISETP.GT.U32.AND P6, PT, R246, R165, PT ;  /* 0x000000a5f600720c */ /* 0x000fe20003fc4070 */
[----:B------:R-:W-:-:S04]  /*80f0*/  IMAD.HI.U32 R2, R248, R171, RZ ;  /* 0x000000abf8027227 */ /* 0x000fc800078e00ff */
[----:B------:R-:W-:Y:S02]  /*8100*/  IMAD.MOV R4, RZ, RZ, -R4 ;  /* 0x000000ffff047224 */ /* 0x000fe400078e0a04 */
[----:B------:R-:W-:Y:S01]  /*8110*/  @!P0 IMAD.MOV R160, RZ, RZ, -R160 ;  /* 0x000000ffffa08224 */ /* 0x000fe200078e0aa0 */
[C---:B------:R-:W-:Y:S01]  /*8120*/  ISETP.GT.U32.AND P0, PT, R246.reuse, R164, PT ;  /* 0x000000a4f600720c */ /* 0x040fe20003f04070 */
[----:B------:R-:W-:Y:S02]  /*8130*/  IMAD.MOV R2, RZ, RZ, -R2 ;  /* 0x000000ffff027224 */ /* 0x000fe400078e0a02 */
[----:B------:R-:W-:Y:S01]  /*8140*/  IMAD R168, R246, R4, R169 ;  /* 0x00000004f6a87224 */ /* 0x000fe200078e02a9 */
[----:B------:R-:W-:Y:S01]  /*8150*/  LOP3.LUT R4, R250, 0x158, RZ, 0xfc, !PT ;  /* 0x00000158fa047812 */ /* 0x000fe200078efcff */
[--C-:B------:R-:W-:Y:S02]  /*8160*/  @!P2 IMAD.IADD R166, R166, 0x1, -R246.reuse ;  /* 0x00000001a6a6a824 */ /* 0x100fe400078e0af6 */
[C---:B------:R-:W-:Y:S01]  /*8170*/  IMAD R169, R246.reuse, R2, R171 ;  /* 0x00000002f6a97224 */ /* 0x040fe200078e02ab */
[----:B------:R-:W-:Y:S01]  /*8180*/  IABS R171, R176 ;  /* 0x000000b000ab7213 */ /* 0x000fe20000000000 */
[--C-:B------:R-:W-:Y:S01]  /*8190*/  @!P1 IMAD.IADD R163, R163, 0x1, -R246.reuse ;  /* 0x00000001a3a39824 */ /* 0x100fe200078e0af6 */
[C---:B------:R-:W-:Y:S01]  /*81a0*/  ISETP.GT.U32.AND P2, PT, R246.reuse, R166, PT ;  /* 0x000000a6f600720c */ /* 0x040fe20003f44070 */
[--C-:B------:R-:W-:Y:S01]  /*81b0*/  @!P5 IMAD.IADD R167, R167, 0x1, -R246.reuse ;  /* 0x00000001a7a7d824 */ /* 0x100fe200078e0af6 */
[C---:B------:R-:W-:Y:S01]  /*81c0*/  ISETP.GT.U32.AND P1, PT, R246.reuse, R168, PT ;  /* 0x000000a8f600720c */ /* 0x040fe20003f24070 */
[----:B------:R-:W-:Y:S01]  /*81d0*/  @!P6 IMAD.IADD R165, R165, 0x1, -R246 ;  /* 0x00000001a5a5e824 */ /* 0x000fe200078e0af6 */
[----:B------:R-:W-:Y:S01]  /*81e0*/  IABS R5, R4 ;  /* 0x0000000400057213 */ /* 0x000fe20000000000 */
[----:B------:R-:W-:Y:S01]  /*81f0*/  @!P3 IMAD.MOV R163, RZ, RZ, -R163 ;  /* 0x000000ffffa3b224 */ /* 0x000fe200078e0aa3 */
[----:B------:R-:W-:Y:S01]  /*8200*/  ISETP.GT.U32.AND P6, PT, R246, R169, PT ;  /* 0x000000a9f600720c */ /* 0x000fe20003fc4070 */
[----:B------:R-:W-:Y:S01]  /*8210*/  IMAD.HI.U32 R3, R248, R171, RZ ;  /* 0x000000abf8037227 */ /* 0x000fe200078e00ff */
[----:B------:R-:W-:-:S02]  /*8220*/  ISETP.GT.U32.AND P3, PT, R246, R167, PT ;  /* 0x000000a7f600720c */ /* 0x000fc40003f64070 */
[----:B------:R-:W-:Y:S01]  /*8230*/  ISETP.GE.AND P5, PT, R173, RZ, PT ;  /* 0x000000ffad00720c */ /* 0x000fe20003fa6270 */
[----:B------:R-:W-:Y:S01]  /*8240*/  @!P0 IMAD.IADD R164, R164, 0x1, -R246 ;  /* 0x00000001a4a48824 */ /* 0x000fe200078e0af6 */
[----:B------:R-:W-:Y:S01]  /*8250*/  ISETP.GE.AND P0, PT, R170, RZ, PT ;  /* 0x000000ffaa00720c */ /* 0x000fe20003f06270 */
[----:B------:R-:W-:-:S04]  /*8260*/  IMAD.HI.U32 R2, R248, R5, RZ ;  /* 0x00000005f8027227 */ /* 0x000fc800078e00ff */
[----:B------:R-:W-:Y:S02]  /*8270*/  IMAD.MOV R3, RZ, RZ, -R3 ;  /* 0x000000ffff037224 */ /* 0x000fe400078e0a03 */
[----:B------:R-:W-:Y:S01]  /*8280*/  @!P2 IMAD.IADD R166, R166, 0x1, -R246 ;  /* 0x00000001a6a6a824 */ /* 0x000fe200078e0af6 */
[----:B------:R-:W-:Y:S01]  /*8290*/  ISETP.GE.AND P2, PT, R172, RZ, PT ;  /* 0x000000ffac00720c */ /* 0x000fe20003f46270 */
[----:B------:R-:W-:Y:S01]  /*82a0*/  IMAD.MOV R2, RZ, RZ, -R2 ;  /* 0x000000ffff027224 */ /* 0x000fe200078e0a02 */
[----:B------:R-:W-:Y:S01]  /*82b0*/  LOP3.LUT R172, R250, 0x15e, RZ, 0xfc, !PT ;  /* 0x0000015efaac7812 */ /* 0x000fe200078efcff */
[--C-:B------:R-:W-:Y:S01]  /*82c0*/  @!P1 IMAD.IADD R168, R168, 0x1, -R246.reuse ;  /* 0x00000001a8a89824 */ /* 0x100fe200078e0af6 */
[----:B------:R-:W-:Y:S01]  /*82d0*/  ISETP.GE.AND P1, PT, R174, RZ, PT ;  /* 0x000000ffae00720c */ /* 0x000fe20003f26270 */
[----:B------:R-:W-:Y:S01]  /*82e0*/  IMAD R171, R246, R3, R171 ;  /* 0x00000003f6ab7224 */ /* 0x000fe200078e02ab */
[----:B------:R-:W-:Y:S01]  /*82f0*/  LOP3.LUT R3, R250, 0x15c, RZ, 0xfc, !PT ;  /* 0x0000015cfa037812 */ /* 0x000fe200078efcff */
[C---:B------:R-:W-:Y:S01]  /*8300*/  IMAD R170, R246.reuse, R2, R5 ;  /* 0x00000002f6aa7224 */ /* 0x040fe200078e0205 */
[----:B------:R-:W-:Y:S01]  /*8310*/  IABS R173, R172 ;  /* 0x000000ac00ad7213 */ /* 0x000fe20000000000 */
[--C-:B------:R-:W-:Y:S01]  /*8320*/  @!P6 IMAD.IADD R169, R169, 0x1, -R246.reuse ;  /* 0x00000001a9a9e824 */ /* 0x100fe200078e0af6 */
[C---:B------:R-:W-:Y:S01]  /*8330*/  ISETP.GT.U32.AND P6, PT, R246.reuse, R168, PT ;  /* 0x000000a8f600720c */ /* 0x040fe20003fc4070 */
[----:B------:R-:W-:Y:S01]  /*8340*/  @!P3 IMAD.IADD R167, R167, 0x1, -R246 ;  /* 0x00000001a7a7b824 */ /* 0x000fe200078e0af6 */
[C---:B------:R-:W-:Y:S01]  /*8350*/  ISETP.GT.U32.AND P3, PT, R246.reuse, R171, PT ;  /* 0x000000abf600720c */ /* 0x040fe20003f64070 */
[----:B------:R-:W-:Y:S01]  /*8360*/  @!P0 IMAD.MOV R165, RZ, RZ, -R165 ;  /* 0x000000ffffa58224 */ /* 0x000fe200078e0aa5 */
[C---:B------:R-:W-:Y:S01]  /*8370*/  ISETP.GT.U32.AND P0, PT, R246.reuse, R170, PT ;  /* 0x000000aaf600720c */ /* 0x040fe20003f04070 */
[----:B------:R-:W-:Y:S01]  /*8380*/  @!P4 IMAD.MOV R164, RZ, RZ, -R164 ;  /* 0x000000ffffa4c224 */ /* 0x000fe200078e0aa4 */
[----:B------:R-:W-:Y:S01]  /*8390*/  ISETP.GT.U32.AND P4, PT, R246, R169, PT ;  /* 0x000000a9f600720c */ /* 0x000fe20003f84070 */
[----:B------:R-:W-:Y:S01]  /*83a0*/  @!P2 IMAD.MOV R166, RZ, RZ, -R166 ;  /* 0x000000ffffa6a224 */ /* 0x000fe200078e0aa6 */
[----:B------:R-:W-:Y:S01]  /*83b0*/  IABS R5, R3 ;  /* 0x0000000300057213 */ /* 0x000fe20000000000 */
[----:B------:R-:W-:Y:S01]  /*83c0*/  @!P5 IMAD.MOV R167, RZ, RZ, -R167 ;  /* 0x000000ffffa7d224 */ /* 0x000fe200078e0aa7 */
[----:B------:R-:W-:-:S02]  /*83d0*/  ISETP.GE.AND P2, PT, R175, RZ, PT ;  /* 0x000000ffaf00720c */ /* 0x000fc40003f46270 */
[----:B------:R-:W-:Y:S01]  /*83e0*/  LOP3.LUT R174, R250, 0x164, RZ, 0xfc, !PT ;  /* 0x00000164faae7812 */ /* 0x000fe200078efcff */
[----:B------:R-:W-:-:S03]  /*83f0*/  IMAD.HI.U32 R2, R248, R5, RZ ;  /* 0x00000005f8027227 */ /* 0x000fc600078e00ff */
[----:B------:R-:W-:Y:S01]  /*8400*/  IABS R177, R174 ;  /* 0x000000ae00b17213 */ /* 0x000fe20000000000 */
[--C-:B------:R-:W-:Y:S01]  /*8410*/  @!P6 IMAD.IADD R168, R168, 0x1, -R246.reuse ;  /* 0x00000001a8a8e824 */ /* 0x100fe200078e0af6 */
[----:B------:R-:W-:Y:S01]  /*8420*/  ISETP.GE.AND P6, PT, R4, RZ, PT ;  /* 0x000000ff0400720c */ /* 0x000fe20003fc6270 */
[----:B------:R-:W-:Y:S02]  /*8430*/  @!P3 IMAD.IADD R171, R171, 0x1, -R246 ;  /* 0x00000001ababb824 */ /* 0x000fe400078e0af6 */
[----:B------:R-:W-:Y:S02]  /*8440*/  IMAD.MOV R2, RZ, RZ, -R2 ;  /* 0x000000ffff027224 */ /* 0x000fe400078e0a02 */
[----:B------:R-:W-:Y:S01]  /*8450*/  @!P0 IMAD.IADD R170, R170, 0x1, -R246 ;  /* 0x00000001aaaa8824 */ /* 0x000fe200078e0af6 */
[----:B------:R-:W-:Y:S01]  /*8460*/  ISETP.GE.AND P0, PT, R3, RZ, PT ;  /* 0x000000ff0300720c */ /* 0x000fe20003f06270 */
[----:B------:R-:W-:Y:S01]  /*8470*/  @!P1 IMAD.MOV R168, RZ, RZ, -R168 ;  /* 0x000000ffffa89224 */ /* 0x000fe200078e0aa8 */
[----:B------:R-:W-:Y:S01]  /*8480*/  ISETP.GE.AND P1, PT, R172, RZ, PT ;  /* 0x000000ffac00720c */ /* 0x000fe20003f26270 */
[----:B------:R-:W-:Y:S01]  /*8490*/  @!P4 IMAD.IADD R169, R169, 0x1, -R246 ;  /* 0x00000001a9a9c824 */ /* 0x000fe200078e0af6 */
[----:B------:R-:W-:Y:S01]  /*84a0*/  ISETP.GT.U32.AND P5, PT, R246, R171, PT ;  /* 0x000000abf600720c */ /* 0x000fe20003fa4070 */
[----:B------:R-:W-:Y:S01]  /*84b0*/  IMAD.HI.U32 R3, R248, R173, RZ ;  /* 0x000000adf8037227 */ /* 0x000fe200078e00ff */
[----:B------:R-:W-:-:S02]  /*84c0*/  ISETP.GT.U32.AND P3, PT, R246, R170, PT ;  /* 0x000000aaf600720c */ /* 0x000fc40003f64070 */
[----:B------:R-:W-:Y:S01]  /*84d0*/  ISETP.GE.AND P4, PT, R176, RZ, PT ;  /* 0x000000ffb000720c */ /* 0x000fe20003f86270 */
[----:B------:R-:W-:Y:S01]  /*84e0*/  IMAD R172, R246, R2, R5 ;  /* 0x00000002f6ac7224 */ /* 0x000fe200078e0205 */
[----:B------:R-:W-:Y:S01]  /*84f0*/  LOP3.LUT R2, R250, 0x160, RZ, 0xfc, !PT ;  /* 0x00000160fa027812 */ /* 0x000fe200078efcff */
[----:B------:R-:W-:Y:S02]  /*8500*/  IMAD.MOV R3, RZ, RZ, -R3 ;  /* 0x000000ffff037224 */ /* 0x000fe400078e0a03 */
[----:B------:R-:W-:Y:S01]  /*8510*/  @!P2 IMAD.MOV R169, RZ, RZ, -R169 ;  /* 0x000000ffffa9a224 */ /* 0x000fe200078e0aa9 */
[C---:B------:R-:W-:Y:S01]  /*8520*/  ISETP.GT.U32.AND P2, PT, R246.reuse, R172, PT ;  /* 0x000000acf600720c */ /* 0x040fe20003f44070 */
[----:B------:R-:W-:Y:S01]  /*8530*/  IMAD R173, R246, R3, R173 ;  /* 0x00000003f6ad7224 */ /* 0x000fe200078e02ad */
[----:B------:R-:W-:Y:S01]  /*8540*/  IABS R5, R2 ;  /* 0x0000000200057213 */ /* 0x000fe20000000000 */
[--C-:B------:R-:W-:Y:S01]  /*8550*/  @!P5 IMAD.IADD R171, R171, 0x1, -R246.reuse ;  /* 0x00000001ababd824 */ /* 0x100fe200078e0af6 */
[----:B------:R-:W-:Y:S01]  /*8560*/  LOP3.LUT R3, R250, 0x162, RZ, 0xfc, !PT ;  /* 0x00000162fa037812 */ /* 0x000fe200078efcff */
[----:B------:R-:W-:Y:S01]  /*8570*/  @!P3 IMAD.IADD R170, R170, 0x1, -R246 ;  /* 0x00000001aaaab824 */ /* 0x000fe200078e0af6 */
[----:B------:R-:W-:Y:S01]  /*8580*/  ISETP.GT.U32.AND P5, PT, R246, R173, PT ;  /* 0x000000adf600720c */ /* 0x000fe20003fa4070 */
[----:B------:R-:W-:Y:S01]  /*8590*/  @!P4 IMAD.MOV R171, RZ, RZ, -R171 ;  /* 0x000000ffffabc224 */ /* 0x000fe200078e0aab */
[----:B------:R-:W-:Y:S01]  /*85a0*/  ISETP.GE.AND P3, PT, R2, RZ, PT ;  /* 0x000000ff0200720c */ /* 0x000fe20003f66270 */
[----:B------:R-:W-:Y:S01]  /*85b0*/  IMAD.HI.U32 R2, R248, R5, RZ ;  /* 0x00000005f8027227 */ /* 0x000fe200078e00ff */
[----:B------:R-:W-:-:S02]  /*85c0*/  IABS R175, R3 ;  /* 0x0000000300af7213 */ /* 0x000fc40000000000 */
[----:B------:R-:W-:Y:S01]  /*85d0*/  ISETP.GE.AND P4, PT, R174, RZ, PT ;  /* 0x000000ffae00720c */ /* 0x000fe20003f86270 */
[----:B------:R-:W-:Y:S02]  /*85e0*/  @!P2 IMAD.IADD R172, R172, 0x1, -R246 ;  /* 0x00000001acaca824 */ /* 0x000fe400078e0af6 */
[----:B------:R-:W-:Y:S02]  /*85f0*/  IMAD.MOV R2, RZ, RZ, -R2 ;  /* 0x000000ffff027224 */ /* 0x000fe400078e0a02 */
[----:B------:R-:W-:Y:S01]  /*8600*/  @!P6 IMAD.MOV R170, RZ, RZ, -R170 ;  /* 0x000000ffffaae224 */ /* 0x000fe200078e0aaa */
[----:B------:R-:W-:Y:S01]  /*8610*/  ISETP.GT.U32.AND P2, PT, R246, R172, PT ;  /* 0x000000acf600720c */ /* 0x000fe20003f44070 */
[----:B------:R-:W-:Y:S01]  /*8620*/  @!P5 IMAD.IADD R173, R173, 0x1, -R246 ;  /* 0x00000001adadd824 */ /* 0x000fe200078e0af6 */
[----:B------:R-:W-:Y:S01]  /*8630*/  ISETP.GE.AND P6, PT, R3, RZ, PT ;  /* 0x000000ff0300720c */ /* 0x000fe20003fc6270 */
[----:B------:R-:W-:-:S03]  /*8640*/  IMAD.HI.U32 R3, R248, R175, RZ ;  /* 0x000000aff8037227 */ /* 0x000fc600078e00ff */
[C---:B------:R-:W-:Y:S01]  /*8650*/  ISETP.GT.U32.AND P5, PT, R246.reuse, R173, PT ;  /* 0x000000adf600720c */ /* 0x040fe20003fa4070 */
[----:B------:R-:W-:Y:S01]  /*8660*/  IMAD R174, R246, R2, R5 ;  /* 0x00000002f6ae7224 */ /* 0x000fe200078e0205 */
[----:B------:R-:W-:Y:S01]  /*8670*/  IABS R5, R178 ;  /* 0x000000b200057213 */ /* 0x000fe20000000000 */
[----:B------:R-:W-:Y:S02]  /*8680*/  IMAD.MOV R3, RZ, RZ, -R3 ;  /* 0x000000ffff037224 */ /* 0x000fe400078e0a03 */
[----:B------:R-:W-:-:S04]  /*8690*/  IMAD.HI.U32 R4, R248, R177, RZ ;  /* 0x000000b1f8047227 */ /* 0x000fc800078e00ff */
[--C-:B------:R-:W-:Y:S01]  /*86a0*/  @!P2 IMAD.IADD R172, R172, 0x1, -R246.reuse ;  /* 0x00000001acaca824 */ /* 0x100fe200078e0af6 */
[C---:B------:R-:W-:Y:S01]  /*86b0*/  ISETP.GT.U32.AND P2, PT, R246.reuse, R174, PT ;  /* 0x000000aef600720c */ /* 0x040fe20003f44070 */
[----:B------:R-:W-:Y:S01]  /*86c0*/  IMAD R175, R246, R3, R175 ;  /* 0x00000003f6af7224 */ /* 0x000fe200078e02af */
[----:B------:R-:W-:Y:S01]  /*86d0*/  LOP3.LUT R3, R250, 0x166, RZ, 0xfc, !PT ;  /* 0x00000166fa037812 */ /* 0x000fe200078efcff */
[----:B------:R-:W-:Y:S02]  /*86e0*/  @!P5 IMAD.IADD R173, R173, 0x1, -R246 ;  /* 0x00000001adadd824 */ /* 0x000fe400078e0af6 */
[----:B------:R-:W-:Y:S01]  /*86f0*/  IMAD.MOV R4, RZ, RZ, -R4 ;  /* 0x000000ffff047224 */ /* 0x000fe200078e0a04 */
[C---:B------:R-:W-:Y:S01]  /*8700*/  ISETP.GT.U32.AND P5, PT, R246.reuse, R175, PT ;  /* 0x000000aff600720c */ /* 0x040fe20003fa4070 */
[----:B------:R-:W-:Y:S02]  /*8710*/  @!P0 IMAD.MOV R172, RZ, RZ, -R172 ;  /* 0x000000ffffac8224 */ /* 0x000fe400078e0aac */
[----:B------:R-:W-:Y:S01]  /*8720*/  IMAD R176, R246, R4, R177 ;  /* 0x00000004f6b07224 */ /* 0x000fe200078e02b1 */
[----:B------:R-:W-:Y:S01]  /*8730*/  IABS R177, R3 ;  /* 0x0000000300b17213 */ /* 0x000fe20000000000 */
[----:B------:R-:W-:Y:S01]  /*8740*/  @!P1 IMAD.MOV R173, RZ, RZ, -R173 ;  /* 0x000000ffffad9224 */ /* 0x000fe200078e0aad */
[----:B------:R-:W-:Y:S01]  /*8750*/  ISETP.GE.AND P1, PT, R3, RZ, PT ;  /* 0x000000ff0300720c */ /* 0x000fe20003f26270 */
[----:B------:R-:W-:Y:S01]  /*8760*/  @!P2 IMAD.IADD R174, R174, 0x1, -R246 ;  /* 0x00000001aeaea824 */ /* 0x000fe200078e0af6 */
[----:B------:R-:W-:Y:S01]  /*8770*/  ISETP.GT.U32.AND P2, PT, R246, R176, PT ;  /* 0x000000b0f600720c */ /* 0x000fe20003f44070 */
[----:B------:R-:W-:-:S03]  /*8780*/  IMAD.HI.U32 R2, R248, R177, RZ ;  /* 0x000000b1f8027227 */ /* 0x000fc600078e00ff */
[----:B------:R-:W-:Y:S01]  /*8790*/  ISETP.GT.U32.AND P0, PT, R246, R174, PT ;  /* 0x000000aef600720c */ /* 0x000fe20003f04070 */
[----:B------:R-:W-:Y:S02]  /*87a0*/  @!P5 IMAD.IADD R175, R175, 0x1, -R246 ;  /* 0x00000001afafd824 */ /* 0x000fe400078e0af6 */
[----:B------:R-:W-:Y:S02]  /*87b0*/  IMAD.MOV R2, RZ, RZ, -R2 ;  /* 0x000000ffff027224 */ /* 0x000fe400078e0a02 */
[----:B------:R-:W-:Y:S01]  /*87c0*/  IMAD.HI.U32 R3, R248, R179, RZ ;  /* 0x000000b3f8037227 */ /* 0x000fe200078e00ff */
[----:B------:R-:W-:-:S03]  /*87d0*/  ISETP.GT.U32.AND P5, PT, R246, R175, PT ;  /* 0x000000aff600720c */ /* 0x000fc60003fa4070 */
[----:B------:R-:W-:Y:S02]  /*87e0*/  IMAD R177, R246, R2, R177 ;  /* 0x00000002f6b17224 */ /* 0x000fe400078e02b1 */
[--C-:B------:R-:W-:Y:S02]  /*87f0*/  @!P2 IMAD.IADD R176, R176, 0x1, -R246.reuse ;  /* 0x00000001b0b0a824 */ /* 0x100fe400078e0af6 */
[----:B------:R-:W-:Y:S01]  /*8800*/  @!P0 IMAD.IADD R174, R174, 0x1, -R246 ;  /* 0x00000001aeae8824 */ /* 0x000fe200078e0af6 */
[----:B------:R-:W-:Y:S01]  /*8810*/  ISETP.GT.U32.AND P0, PT, R246, R177, PT ;  /* 0x000000b1f600720c */ /* 0x000fe20003f04070 */
[----:B------:R-:W-:Y:S01]  /*8820*/  IMAD.HI.U32 R2, R248, R5, RZ ;  /* 0x00000005f8027227 */ /* 0x000fe200078e00ff */
[----:B------:R-:W-:-:S03]  /*8830*/  ISETP.GT.U32.AND P2, PT, R246, R176, PT ;  /* 0x000000b0f600720c */ /* 0x000fc60003f44070 */
[----:B------:R-:W-:Y:S02]  /*8840*/  IMAD.MOV R2, RZ, RZ, -R2 ;  /* 0x000000ffff027224 */ /* 0x000fe400078e0a02 */
[----:B------:R-:W-:Y:S01]  /*8850*/  @!P5 IMAD.IADD R175, R175, 0x1, -R246 ;  /* 0x00000001afafd824 */ /* 0x000fe200078e0af6 */
[----:B------:R-:W-:Y:S01]  /*8860*/  ISETP.GE.AND P5, PT, R178, RZ, PT ;  /* 0x000000ffb200720c */ /* 0x000fe20003fa6270 */
[----:B------:R-:W-:Y:S02]  /*8870*/  IMAD.MOV R3, RZ, RZ, -R3 ;  /* 0x000000ffff037224 */ /* 0x000fe400078e0a03 */
[----:B------:R-:W-:Y:S01]  /*8880*/  IMAD R178, R246, R2, R5 ;  /* 0x00000002f6b27224 */ /* 0x000fe200078e0205 */
[----:B------:R-:W-:Y:S01]  /*8890*/  LOP3.LUT R5, R250, 0x16e, RZ, 0xfc, !PT ;  /* 0x0000016efa057812 */ /* 0x000fe200078efcff */
[----:B------:R-:W-:-:S04]  /*88a0*/  IMAD.HI.U32 R4, R248, R181, RZ ;  /* 0x000000b5f8047227 */ /* 0x000fc800078e00ff */
[C---:B------:R-:W-:Y:S02]  /*88b0*/  IMAD R179, R246.reuse, R3, R179 ;  /* 0x00000003f6b37224 */ /* 0x040fe400078e02b3 */
[----:B------:R-:W-:Y:S01]  /*88c0*/  @!P0 IMAD.IADD R177, R177, 0x1, -R246 ;  /* 0x00000001b1b18824 */ /* 0x000fe200078e0af6 */
[----:B------:R-:W-:Y:S01]  /*88d0*/  ISETP.GT.U32.AND P0, PT, R246, R178, PT ;  /* 0x000000b2f600720c */ /* 0x000fe20003f04070 */
[----:B------:R-:W-:Y:S02]  /*88e0*/  IMAD.MOV R4, RZ, RZ, -R4 ;  /* 0x000000ffff047224 */ /* 0x000fe400078e0a04 */
[----:B------:R-:W-:Y:S01]  /*88f0*/  @!P2 IMAD.IADD R176, R176, 0x1, -R246 ;  /* 0x00000001b0b0a824 */ /* 0x000fe200078e0af6 */
[C---:B------:R-:W-:Y:S01]  /*8900*/  ISETP.GT.U32.AND P2, PT, R246.reuse, R179, PT ;  /* 0x000000b3f600720c */ /* 0x040fe20003f44070 */
[----:B------:R-:W-:Y:S01]  /*8910*/  IMAD R180, R246, R4, R181 ;  /* 0x00000004f6b47224 */ /* 0x000fe200078e02b5 */
[----:B------:R-:W-:Y:S01]  /*8920*/  IABS R181, R5 ;  /* 0x0000000500b57213 */ /* 0x000fe20000000000 */
[----:B------:R-:W-:Y:S01]  /*8930*/  @!P4 IMAD.MOV R176, RZ, RZ, -R176 ;  /* 0x000000ffffb0c224 */ /* 0x000fe200078e0ab0 */
[----:B------:R-:W-:Y:S01]  /*8940*/  LOP3.LUT R4, R250, 0x170, RZ, 0xfc, !PT ;  /* 0x00000170fa047812 */ /* 0x000fe200078efcff */
[----:B------:R-:W-:Y:S01]  /*8950*/  @!P3 IMAD.MOV R174, RZ, RZ, -R174 ;  /* 0x000000ffffaeb224 */ /* 0x000fe200078e0aae */
[----:B------:R-:W-:Y:S01]  /*8960*/  ISETP.GT.U32.AND P4, PT, R246, R180, PT ;  /* 0x000000b4f600720c */ /* 0x000fe20003f84070 */
[----:B------:R-:W-:Y:S01]  /*8970*/  IMAD.HI.U32 R2, R248, R181, RZ ;  /* 0x000000b5f8027227 */ /* 0x000fe200078e00ff */
[----:B------:R-:W-:-:S02]  /*8980*/  ISETP.GT.U32.AND P3, PT, R246, R177, PT ;  /* 0x000000b1f600720c */ /* 0x000fc40003f64070 */
[----:B------:R-:W-:Y:S01]  /*8990*/  IABS R3, R4 ;  /* 0x0000000400037213 */ /* 0x000fe20000000000 */
[--C-:B------:R-:W-:Y:S01]  /*89a0*/  @!P0 IMAD.IADD R178, R178, 0x1, -R246.reuse ;  /* 0x00000001b2b28824 */ /* 0x100fe200078e0af6 */
[----:B------:R-:W-:Y:S01]  /*89b0*/  ISETP.GE.AND P0, PT, R5, RZ, PT ;  /* 0x000000ff0500720c */ /* 0x000fe20003f06270 */
[----:B------:R-:W-:Y:S01]  /*89c0*/  @!P2 IMAD.IADD R179, R179, 0x1, -R246 ;  /* 0x00000001b3b3a824 */ /* 0x000fe200078e0af6 */
[----:B------:R-:W-:Y:S01]  /*89d0*/  IABS R5, R186 ;  /* 0x000000ba00057213 */ /* 0x000fe20000000000 */
[----:B------:R-:W-:Y:S01]  /*89e0*/  IMAD.MOV R2, RZ, RZ, -R2 ;  /* 0x000000ffff027224 */ /* 0x000fe200078e0a02 */
[----:B------:R-:W-:Y:S01]  /*89f0*/  ISETP.GT.U32.AND P2, PT, R246, R178, PT ;  /* 0x000000b2f600720c */ /* 0x000fe20003f44070 */
[----:B------:R-:W-:Y:S01]  /*8a00*/  @!P6 IMAD.MOV R175, RZ, RZ, -R175 ;  /* 0x000000ffffafe224 */ /* 0x000fe200078e0aaf */
[----:B------:R-:W-:Y:S01]  /*8a10*/  ISETP.GE.AND P6, PT, R182, RZ, PT ;  /* 0x000000ffb600720c */ /* 0x000fe20003fc6270 */
[----:B------:R-:W-:Y:S02]  /*8a20*/  IMAD R181, R246, R2, R181 ;  /* 0x00000002f6b57224 */ /* 0x000fe400078e02b5 */
[----:B------:R-:W-:Y:S01]  /*8a30*/  @!P4 IMAD.IADD R180, R180, 0x1, -R246 ;  /* 0x00000001b4b4c824 */ /* 0x000fe200078e0af6 */
[----:B------:R-:W-:Y:S01]  /*8a40*/  ISETP.GT.U32.AND P4, PT, R246, R179, PT ;  /* 0x000000b3f600720c */ /* 0x000fe20003f84070 */
[----:B------:R-:W-:-:S04]  /*8a50*/  IMAD.HI.U32 R2, R248, R3, RZ ;  /* 0x00000003f8027227 */ /* 0x000fc800078e00ff */
[----:B------:R-:W-:Y:S01]  /*8a60*/  @!P3 IMAD.IADD R177, R177, 0x1, -R246 ;  /* 0x00000001b1b1b824 */ /* 0x000fe200078e0af6 */
[----:B------:R-:W-:Y:S01]  /*8a70*/  ISETP.GE.AND P3, PT, R183, RZ, PT ;  /* 0x000000ffb700720c */ /* 0x000fe20003f66270 */
[----:B------:R-:W-:Y:S01]  /*8a80*/  IMAD.MOV R2, RZ, RZ, -R2 ;  /* 0x000000ffff027224 */ /* 0x000fe200078e0a02 */
[----:B------:R-:W-:Y:S01]  /*8a90*/  IABS R183, R184 ;  /* 0x000000b800b77213 */ /* 0x000fe20000000000 */
[----:B------:R-:W-:Y:S01]  /*8aa0*/  @!P2 IMAD.IADD R178, R178, 0x1, -R246 ;  /* 0x00000001b2b2a824 */ /* 0x000fe200078e0af6 */
[C---:B------:R-:W-:Y:S01]  /*8ab0*/  ISETP.GT.U32.AND P2, PT, R246.reuse, R181, PT ;  /* 0x000000b5f600720c */ /* 0x040fe20003f44070 */
[----:B------:R-:W-:Y:S01]  /*8ac0*/  @!P1 IMAD.MOV R177, RZ, RZ, -R177 ;  /* 0x000000ffffb19224 */ /* 0x000fe200078e0ab1 */
        /* <DEDUP_REMOVED lines=8> */
[----:B------:R-:W-:Y:S02]  /*8b50*/  IMAD R183, R246, R2, R183 ;  /* 0x00000002f6b77224 */ /* 0x000fe400078e02b7 */
[--C-:B------:R-:W-:Y:S01]  /*8b60*/  @!P2 IMAD.IADD R181, R181, 0x1, -R246.reuse ;  /* 0x00000001b5b5a824 */ /* 0x100fe200078e0af6 */
[----:B------:R-:W-:Y:S01]  /*8b70*/  ISETP.GE.AND P2, PT, R184, RZ, PT ;  /* 0x000000ffb800720c */ /* 0x000fe20003f46270 */
[----:B------:R-:W-:Y:S01]  /*8b80*/  @!P1 IMAD.IADD R180, R180, 0x1, -R246 ;  /* 0x00000001b4b49824 */ /* 0x000fe200078e0af6 */
[----:B------:R-:W-:Y:S01]  /*8b90*/  ISETP.GE.AND P1, PT, R4, RZ, PT ;  /* 0x000000ff0400720c */ /* 0x000fe20003f26270 */
[C---:B------:R-:W-:Y:S01]  /*8ba0*/  IMAD R184, R246.reuse, R3, R5 ;  /* 0x00000003f6b87224 */ /* 0x040fe200078e0205 */
[----:B------:R-:W-:Y:S01]  /*8bb0*/  IABS R5, R193 ;  /* 0x000000c100057213 */ /* 0x000fe20000000000 */
[----:B------:R-:W-:Y:S01]  /*8bc0*/  @!P6 IMAD.MOV R179, RZ, RZ, -R179 ;  /* 0x000000ffffb3e224 */ /* 0x000fe200078e0ab3 */
[----:B------:R-:W-:Y:S01]  /*8bd0*/  ISETP.GT.U32.AND P6, PT, R246, R183, PT ;  /* 0x000000b7f600720c */ /* 0x000fe20003fc4070 */
[----:B------:R-:W-:-:S04]  /*8be0*/  IMAD.HI.U32 R4, R248, R185, RZ ;  /* 0x000000b9f8047227 */ /* 0x000fc800078e00ff */
[----:B------:R-:W-:Y:S01]  /*8bf0*/  @!P3 IMAD.MOV R180, RZ, RZ, -R180 ;  /* 0x000000ffffb4b224 */ /* 0x000fe200078e0ab4 */
[----:B------:R-:W-:Y:S01]  /*8c00*/  ISETP.GT.U32.AND P3, PT, R246, R184, PT ;  /* 0x000000b8f600720c */ /* 0x000fe20003f64070 */
[----:B------:R-:W-:Y:S02]  /*8c10*/  @!P4 IMAD.IADD R182, R182, 0x1, -R246 ;  /* 0x00000001b6b6c824 */ /* 0x000fe400078e0af6 */
[----:B------:R-:W-:Y:S02]  /*8c20*/  IMAD.MOV R4, RZ, RZ, -R4 ;  /* 0x000000ffff047224 */ /* 0x000fe400078e0a04 */
[----:B------:R-:W-:Y:S01]  /*8c30*/  @!P5 IMAD.MOV R178, RZ, RZ, -R178 ;  /* 0x000000ffffb2d224 */ /* 0x000fe200078e0ab2 */
[C---:B------:R-:W-:Y:S01]  /*8c40*/  ISETP.GT.U32.AND P5, PT, R246.reuse, R181, PT ;  /* 0x000000b5f600720c */ /* 0x040fe20003fa4070 */
[C---:B------:R-:W-:Y:S01]  /*8c50*/  IMAD R185, R246.reuse, R4, R185 ;  /* 0x00000004f6b97224 */ /* 0x040fe200078e02b9 */
[----:B------:R-:W-:Y:S01]  /*8c60*/  ISETP.GT.U32.AND P4, PT, R246, R182, PT ;  /* 0x000000b6f600720c */ /* 0x000fe20003f84070 */
[----:B------:R-:W-:Y:S01]  /*8c70*/  @!P6 IMAD.IADD R183, R183, 0x1, -R246 ;  /* 0x00000001b7b7e824 */ /* 0x000fe200078e0af6 */
[----:B------:R-:W-:-:S02]  /*8c80*/  LOP3.LUT R4, R250, 0x178, RZ, 0xfc, !PT ;  /* 0x00000178fa047812 */ /* 0x000fc400078efcff */
[----:B------:R-:W-:Y:S01]  /*8c90*/  ISETP.GE.AND P6, PT, R188, RZ, PT ;  /* 0x000000ffbc00720c */ /* 0x000fe20003fc6270 */
[----:B------:R-:W-:Y:S01]  /*8ca0*/  @!P3 IMAD.IADD R184, R184, 0x1, -R246 ;  /* 0x00000001b8b8b824 */ /* 0x000fe200078e0af6 */
[----:B------:R-:W-:Y:S02]  /*8cb0*/  IABS R3, R4 ;  /* 0x0000000400037213 */ /* 0x000fe40000000000 */
[----:B------:R-:W-:-:S03]  /*8cc0*/  ISETP.GT.U32.AND P3, PT, R246, R183, PT ;  /* 0x000000b7f600720c */ /* 0x000fc60003f64070 */
[----:B------:R-:W-:-:S04]  /*8cd0*/  IMAD.HI.U32 R2, R248, R3, RZ ;  /* 0x00000003f8027227 */ /* 0x000fc800078e00ff */
[--C-:B------:R-:W-:Y:S01]  /*8ce0*/  @!P5 IMAD.IADD R181, R181, 0x1, -R246.reuse ;  /* 0x00000001b5b5d824 */ /* 0x100fe200078e0af6 */
[----:B------:R-:W-:Y:S01]  /*8cf0*/  ISETP.GE.AND P5, PT, R186, RZ, PT ;  /* 0x000000ffba00720c */ /* 0x000fe20003fa6270 */
[----:B------:R-:W-:Y:S01]  /*8d00*/  @!P4 IMAD.IADD R182, R182, 0x1, -R246 ;  /* 0x00000001b6b6c824 */ /* 0x000fe200078e0af6 */
[C---:B------:R-:W-:Y:S01]  /*8d10*/  ISETP.GT.U32.AND P4, PT, R246.reuse, R185, PT ;  /* 0x000000b9f600720c */ /* 0x040fe20003f84070 */
[----:B------:R-:W-:Y:S02]  /*8d20*/  IMAD.MOV R186, RZ, RZ, -R2 ;  /* 0x000000ffffba7224 */ /* 0x000fe400078e0a02 */
[----:B------:R-:W-:Y:S02]  /*8d30*/  @!P3 IMAD.IADD R183, R183, 0x1, -R246 ;  /* 0x00000001b7b7b824 */ /* 0x000fe400078e0af6 */
[----:B------:R-:W-:Y:S01]  /*8d40*/  IMAD R186, R246, R186, R3 ;  /* 0x000000baf6ba7224 */ /* 0x000fe200078e0203 */
[----:B------:R-:W-:Y:S01]  /*8d50*/  IABS R3, R191 ;  /* 0x000000bf00037213 */ /* 0x000fe20000000000 */
[----:B------:R-:W-:-:S03]  /*8d60*/  IMAD.HI.U32 R2, R248, R187, RZ ;  /* 0x000000bbf8027227 */ /* 0x000fc600078e00ff */
[C---:B------:R-:W-:Y:S01]  /*8d70*/  ISETP.GT.U32.AND P3, PT, R246.reuse, R186, PT ;  /* 0x000000baf600720c */ /* 0x040fe20003f64070 */
[----:B------:R-:W-:Y:S02]  /*8d80*/  IMAD.MOV R2, RZ, RZ, -R2 ;  /* 0x000000ffff027224 */ /* 0x000fe400078e0a02 */
[----:B------:R-:W-:Y:S01]  /*8d90*/  @!P4 IMAD.IADD R185, R185, 0x1, -R246 ;  /* 0x00000001b9b9c824 */ /* 0x000fe200078e0af6 */
[C---:B------:R-:W-:Y:S01]  /*8da0*/  ISETP.GT.U32.AND P4, PT, R246.reuse, R184, PT ;  /* 0x000000b8f600720c */ /* 0x040fe20003f84070 */
[----:B------:R-:W-:Y:S02]  /*8db0*/  IMAD R187, R246, R2, R187 ;  /* 0x00000002f6bb7224 */ /* 0x000fe400078e02bb */
[----:B------:R-:W-:-:S04]  /*8dc0*/  IMAD.HI.U32 R2, R248, R3, RZ ;  /* 0x00000003f8027227 */ /* 0x000fc800078e00ff */
[----:B------:R-:W-:Y:S02]  /*8dd0*/  @!P1 IMAD.MOV R182, RZ, RZ, -R182 ;  /* 0x000000ffffb69224 */ /* 0x000fe400078e0ab6 */
[----:B------:R-:W-:Y:S01]  /*8de0*/  @!P3 IMAD.IADD R186, R186, 0x1, -R246 ;  /* 0x00000001babab824 */ /* 0x000fe200078e0af6 */
[----:B------:R-:W-:Y:S01]  /*8df0*/  ISETP.GE.AND P3, PT, R190, RZ, PT ;  /* 0x000000ffbe00720c */ /* 0x000fe20003f66270 */
[----:B------:R-:W-:Y:S02]  /*8e00*/  IMAD.MOV R188, RZ, RZ, -R2 ;  /* 0x000000ffffbc7224 */ /* 0x000fe400078e0a02 */
[----:B------:R-:W-:Y:S01]  /*8e10*/  @!P4 IMAD.IADD R184, R184, 0x1, -R246 ;  /* 0x00000001b8b8c824 */ /* 0x000fe200078e0af6 */
[----:B------:R-:W-:Y:S01]  /*8e20*/  ISETP.GT.U32.AND P1, PT, R246, R186, PT ;  /* 0x000000baf600720c */ /* 0x000fe20003f24070 */
[----:B------:R-:W-:Y:S01]  /*8e30*/  IMAD.HI.U32 R2, R248, R189, RZ ;  /* 0x000000bdf8027227 */ /* 0x000fe200078e00ff */
[----:B------:R-:W-:-:S03]  /*8e40*/  ISETP.GT.U32.AND P4, PT, R246, R187, PT ;  /* 0x000000bbf600720c */ /* 0x000fc60003f84070 */
[C---:B------:R-:W-:Y:S02]  /*8e50*/  IMAD R188, R246.reuse, R188, R3 ;  /* 0x000000bcf6bc7224 */ /* 0x040fe400078e0203 */
[----:B------:R-:W-:Y:S02]  /*8e60*/  IMAD.MOV R3, RZ, RZ, -R2 ;  /* 0x000000ffff037224 */ /* 0x000fe400078e0a02 */
[----:B------:R-:W-:Y:S01]  /*8e70*/  @!P2 IMAD.MOV R183, RZ, RZ, -R183 ;  /* 0x000000ffffb7a224 */ /* 0x000fe200078e0ab7 */
[C---:B------:R-:W-:Y:S01]  /*8e80*/  ISETP.GT.U32.AND P2, PT, R246.reuse, R188, PT ;  /* 0x000000bcf600720c */ /* 0x040fe20003f44070 */
[----:B------:R-:W-:Y:S01]  /*8e90*/  IMAD R189, R246, R3, R189 ;  /* 0x00000003f6bd7224 */ /* 0x000fe200078e02bd */
[----:B------:R-:W-:Y:S01]  /*8ea0*/  LOP3.LUT R3, R250, 0x182, RZ, 0xfc, !PT ;  /* 0x00000182fa037812 */ /* 0x000fe200078efcff */
[--C-:B------:R-:W-:Y:S02]  /*8eb0*/  @!P1 IMAD.IADD R186, R186, 0x1, -R246.reuse ;  /* 0x00000001baba9824 */ /* 0x100fe400078e0af6 */
[----:B------:R-:W-:Y:S01]  /*8ec0*/  @!P4 IMAD.IADD R187, R187, 0x1, -R246 ;  /* 0x00000001bbbbc824 */ /* 0x000fe200078e0af6 */
[----:B------:R-:W-:Y:S01]  /*8ed0*/  ISETP.GT.U32.AND P1, PT, R246, R189, PT ;  /* 0x000000bdf600720c */ /* 0x000fe20003f24070 */
[----:B------:R-:W-:-:S03]  /*8ee0*/  IMAD.HI.U32 R2, R248, R5, RZ ;  /* 0x00000005f8027227 */ /* 0x000fc600078e00ff */
[----:B------:R-:W-:Y:S01]  /*8ef0*/  ISETP.GT.U32.AND P4, PT, R246, R187, PT ;  /* 0x000000bbf600720c */ /* 0x000fe20003f84070 */
[----:B------:R-:W-:Y:S01]  /*8f00*/  @!P5 IMAD.MOV R184, RZ, RZ, -R184 ;  /* 0x000000ffffb8d224 */ /* 0x000fe200078e0ab8 */
[----:B------:R-:W-:Y:S01]  /*8f10*/  ISETP.GE.AND P5, PT, R191, RZ, PT ;  /* 0x000000ffbf00720c */ /* 0x000fe20003fa6270 */
[----:B------:R-:W-:Y:S01]  /*8f20*/  @!P2 IMAD.IADD R188, R188, 0x1, -R246 ;  /* 0x00000001bcbca824 */ /* 0x000fe200078e0af6 */
[----:B------:R-:W-:Y:S01]  /*8f30*/  IABS R191, R3 ;  /* 0x0000000300bf7213 */ /* 0x000fe20000000000 */
[----:B------:R-:W-:Y:S01]  /*8f40*/  IMAD.MOV R2, RZ, RZ, -R2 ;  /* 0x000000ffff027224 */ /* 0x000fe200078e0a02 */
[----:B------:R-:W-:Y:S01]  /*8f50*/  ISETP.GE.AND P2, PT, R3, RZ, PT ;  /* 0x000000ff0300720c */ /* 0x000fe20003f46270 */
[----:B------:R-:W-:Y:S01]  /*8f60*/  @!P0 IMAD.MOV R181, RZ, RZ, -R181 ;  /* 0x000000ffffb58224 */ /* 0x000fe200078e0ab5 */
[C---:B------:R-:W-:Y:S01]  /*8f70*/  ISETP.GT.U32.AND P0, PT, R246.reuse, R185, PT ;  /* 0x000000b9f600720c */ /* 0x040fe20003f04070 */
[----:B------:R-:W-:Y:S01]  /*8f80*/  @!P1 IMAD.IADD R189, R189, 0x1, -R246 ;  /* 0x00000001bdbd9824 */ /* 0x000fe200078e0af6 */
[C---:B------:R-:W-:Y:S01]  /*8f90*/  ISETP.GT.U32.AND P1, PT, R246.reuse, R188, PT ;  /* 0x000000bcf600720c */ /* 0x040fe20003f24070 */
[----:B------:R-:W-:-:S02]  /*8fa0*/  IMAD R190, R246, R2, R5 ;  /* 0x00000002f6be7224 */ /* 0x000fc400078e0205 */
[----:B------:R-:W-:-:S04]  /*8fb0*/  IMAD.HI.U32 R2, R248, R191, RZ ;  /* 0x000000bff8027227 */ /* 0x000fc800078e00ff */
[----:B------:R-:W-:Y:S01]  /*8fc0*/  @!P4 IMAD.IADD R187, R187, 0x1, -R246 ;  /* 0x00000001bbbbc824 */ /* 0x000fe200078e0af6 */
[----:B------:R-:W-:Y:S01]  /*8fd0*/  ISETP.GE.AND P4, PT, R193, RZ, PT ;  /* 0x000000ffc100720c */ /* 0x000fe20003f86270 */
[----:B------:R-:W-:Y:S01]  /*8fe0*/  IMAD.MOV R2, RZ, RZ, -R2 ;  /* 0x000000ffff027224 */ /* 0x000fe200078e0a02 */
[----:B------:R-:W-:Y:S01]  /*8ff0*/  IABS R193, R194 ;  /* 0x000000c200c17213 */ /* 0x000fe20000000000 */
[----:B------:R-:W-:Y:S01]  /*9000*/  @!P3 IMAD.MOV R187, RZ, RZ, -R187 ;  /* 0x000000ffffbbb224 */ /* 0x000fe200078e0abb */
[C---:B------:R-:W-:Y:S01]  /*9010*/  ISETP.GT.U32.AND P3, PT, R246.reuse, R190, PT ;  /* 0x000000bef600720c */ /* 0x040fe20003f64070 */
[----:B------:R-:W-:Y:S02]  /*9020*/  IMAD R191, R246, R2, R191 ;  /* 0x00000002f6bf7224 */ /* 0x000fe400078e02bf */
[--C-:B------:R-:W-:Y:S02]  /*9030*/  @!P1 IMAD.IADD R188, R188, 0x1, -R246.reuse ;  /* 0x00000001bcbc9824 */ /* 0x100fe400078e0af6 */
[----:B------:R-:W-:Y:S01]  /*9040*/  @!P0 IMAD.IADD R185, R185, 0x1, -R246 ;  /* 0x00000001b9b98824 */ /* 0x000fe200078e0af6 */
[----:B------:R-:W-:Y:S01]  /*9050*/  ISETP.GT.U32.AND P1, PT, R246, R191, PT ;  /* 0x000000bff600720c */ /* 0x000fe20003f24070 */
[----:B------:R-:W-:Y:S01]  /*9060*/  @!P5 IMAD.MOV R188, RZ, RZ, -R188 ;  /* 0x000000ffffbcd224 */ /* 0x000fe200078e0abc */
[----:B------:R-:W-:Y:S01]  /*9070*/  ISETP.GE.AND P0, PT, R4, RZ, PT ;  /* 0x000000ff0400720c */ /* 0x000fe20003f06270 */
[----:B------:R-:W-:Y:S01]  /*9080*/  IMAD.HI.U32 R3, R248, R193, RZ ;  /* 0x000000c1f8037227 */ /* 0x000fe200078e00ff */
[----:B------:R-:W-:-:S03]  /*9090*/  LOP3.LUT R4, R250, 0x184, RZ, 0xfc, !PT ;  /* 0x00000184fa047812 */ /* 0x000fc600078efcff */
[--C-:B------:R-:W-:Y:S01]  /*90a0*/  @!P3 IMAD.IADD R190, R190, 0x1, -R246.reuse ;  /* 0x00000001bebeb824 */ /* 0x100fe200078e0af6 */
[----:B------:R-:W-:Y:S01]  /*90b0*/  IABS R5, R4 ;  /* 0x0000000400057213 */ /* 0x000fe20000000000 */
[----:B------:R-:W-:Y:S01]  /*90c0*/  @!P6 IMAD.MOV R185, RZ, RZ, -R185 ;  /* 0x000000ffffb9e224 */ /* 0x000fe200078e0ab9 */
[----:B------:R-:W-:Y:S01]  /*90d0*/  ISETP.GE.AND P6, PT, R192, RZ, PT ;  /* 0x000000ffc000720c */ /* 0x000fe20003fc6270 */
[----:B------:R-:W-:Y:S01]  /*90e0*/  IMAD.MOV R3, RZ, RZ, -R3 ;  /* 0x000000ffff037224 */ /* 0x000fe200078e0a03 */
[----:B------:R-:W-:Y:S01]  /*90f0*/  ISETP.GT.U32.AND P5, PT, R246, R190, PT ;  /* 0x000000bef600720c */ /* 0x000fe20003fa4070 */
[----:B------:R-:W-:Y:S01]  /*9100*/  @!P1 IMAD.IADD R191, R191, 0x1, -R246 ;  /* 0x00000001bfbf9824 */ /* 0x000fe200078e0af6 */
[----:B------:R-:W-:Y:S01]  /*9110*/  ISETP.GE.AND P3, PT, R194, RZ, PT ;  /* 0x000000ffc200720c */ /* 0x000fe20003f66270 */
[----:B------:R-:W-:-:S03]  /*9120*/  IMAD.HI.U32 R2, R248, R5, RZ ;  /* 0x00000005f8027227 */ /* 0x000fc600078e00ff */
[C---:B------:R-:W-:Y:S01]  /*9130*/  ISETP.GT.U32.AND P1, PT, R246.reuse, R191, PT ;  /* 0x000000bff600720c */ /* 0x040fe20003f24070 */
[----:B------:R-:W-:Y:S01]  /*9140*/  @!P0 IMAD.MOV R186, RZ, RZ, -R186 ;  /* 0x000000ffffba8224 */ /* 0x000fe200078e0aba */
[----:B------:R-:W-:Y:S01]  /*9150*/  ISETP.GT.U32.AND P0, PT, R246, R189, PT ;  /* 0x000000bdf600720c */ /* 0x000fe20003f04070 */
[----:B------:R-:W-:Y:S02]  /*9160*/  IMAD.MOV R192, RZ, RZ, -R2 ;  /* 0x000000ffffc07224 */ /* 0x000fe400078e0a02 */
[----:B------:R-:W-:-:S04]  /*9170*/  IMAD.HI.U32 R2, R248, R195, RZ ;  /* 0x000000c3f8027227 */ /* 0x000fc800078e00ff */
[----:B------:R-:W-:Y:S02]  /*9180*/  IMAD.MOV R2, RZ, RZ, -R2 ;  /* 0x000000ffff027224 */ /* 0x000fe400078e0a02 */
[C---:B------:R-:W-:Y:S02]  /*9190*/  IMAD R193, R246.reuse, R3, R193 ;  /* 0x00000003f6c17224 */ /* 0x040fe400078e02c1 */
[----:B------:R-:W-:Y:S02]  /*91a0*/  IMAD R194, R246, R2, R195 ;  /* 0x00000002f6c27224 */ /* 0x000fe400078e02c3 */
[--C-:B------:R-:W-:Y:S01]  /*91b0*/  @!P5 IMAD.IADD R190, R190, 0x1, -R246.reuse ;  /* 0x00000001bebed824 */ /* 0x100fe200078e0af6 */
[----:B------:R-:W-:Y:S01]  /*91c0*/  ISETP.GT.U32.AND P5, PT, R246, R193, PT ;  /* 0x000000c1f600720c */ /* 0x000fe20003fa4070 */
[--C-:B------:R-:W-:Y:S01]  /*91d0*/  @!P0 IMAD.IADD R189, R189, 0x1, -R246.reuse ;  /* 0x00000001bdbd8824 */ /* 0x100fe200078e0af6 */
[----:B------:R-:W-:Y:S01]  /*91e0*/  ISETP.GE.AND P0, PT, R4, RZ, PT ;  /* 0x000000ff0400720c */ /* 0x000fe20003f06270 */
[C---:B------:R-:W-:Y:S01]  /*91f0*/  IMAD R192, R246.reuse, R192, R5 ;  /* 0x000000c0f6c07224 */ /* 0x040fe200078e0205 */
[----:B------:R-:W-:Y:S01]  /*9200*/  IABS R5, R198 ;  /* 0x000000c600057213 */ /* 0x000fe20000000000 */
[----:B------:R-:W-:Y:S01]  /*9210*/  @!P1 IMAD.IADD R191, R191, 0x1, -R246 ;  /* 0x00000001bfbf9824 */ /* 0x000fe200078e0af6 */
[C---:B------:R-:W-:Y:S01]  /*9220*/  ISETP.GT.U32.AND P1, PT, R246.reuse, R194, PT ;  /* 0x000000c2f600720c */ /* 0x040fe20003f24070 */
[----:B------:R-:W-:Y:S01]  /*9230*/  @!P6 IMAD.MOV R189, RZ, RZ, -R189 ;  /* 0x000000ffffbde224 */ /* 0x000fe200078e0abd */
[----:B------:R-:W-:Y:S01]  /*9240*/  ISETP.GT.U32.AND P6, PT, R246, R192, PT ;  /* 0x000000c0f600720c */ /* 0x000fe20003fc4070 */
[----:B------:R-:W-:Y:S01]  /*9250*/  IMAD.HI.U32 R3, R248, R5, RZ ;  /* 0x00000005f8037227 */ /* 0x000fe200078e00ff */
[----:B------:R-:W-:-:S03]  /*9260*/  LOP3.LUT R4, R250, 0x18a, RZ, 0xfc, !PT ;  /* 0x0000018afa047812 */ /* 0x000fc600078efcff */
[----:B------:R-:W-:Y:S01]  /*9270*/  @!P5 IMAD.IADD R193, R193, 0x1, -R246 ;  /* 0x00000001c1c1d824 */ /* 0x000fe200078e0af6 */
[----:B------:R-:W-:Y:S01]  /*9280*/  IABS R195, R4 ;  /* 0x0000000400c37213 */ /* 0x000fe20000000000 */
[----:B------:R-:W-:Y:S02]  /*9290*/  IMAD.MOV R3, RZ, RZ, -R3 ;  /* 0x000000ffff037224 */ /* 0x000fe400078e0a03 */
[----:B------:R-:W-:Y:S02]  /*92a0*/  @!P4 IMAD.MOV R190, RZ, RZ, -R190 ;  /* 0x000000ffffbec224 */ /* 0x000fe400078e0abe */
[--C-:B------:R-:W-:Y:S01]  /*92b0*/  @!P1 IMAD.IADD R194, R194, 0x1, -R246.reuse ;  /* 0x00000001c2c29824 */ /* 0x100fe200078e0af6 */
[----:B------:R-:W-:Y:S01]  /*92c0*/  ISETP.GT.U32.AND P1, PT, R246, R193, PT ;  /* 0x000000c1f600720c */ /* 0x000fe20003f24070 */
[----:B------:R-:W-:Y:S01]  /*92d0*/  @!P6 IMAD.IADD R192, R192, 0x1, -R246 ;  /* 0x00000001c0c0e824 */ /* 0x000fe200078e0af6 */
[----:B------:R-:W-:Y:S01]  /*92e0*/  ISETP.GE.AND P6, PT, R196, RZ, PT ;  /* 0x000000ffc400720c */ /* 0x000fe20003fc6270 */
[----:B------:R-:W-:Y:S01]  /*92f0*/  IMAD.HI.U32 R2, R248, R195, RZ ;  /* 0x000000c3f8027227 */ /* 0x000fe200078e00ff */
[----:B------:R-:W-:-:S02]  /*9300*/  ISETP.GT.U32.AND P4, PT, R246, R194, PT ;  /* 0x000000c2f600720c */ /* 0x000fc40003f84070 */
[C---:B------:R-:W-:Y:S01]  /*9310*/  ISETP.GT.U32.AND P5, PT, R246.reuse, R192, PT ;  /* 0x000000c0f600720c */ /* 0x040fe20003fa4070 */
[----:B------:R-:W-:Y:S01]  /*9320*/  IMAD R196, R246, R3, R5 ;  /* 0x00000003f6c47224 */ /* 0x000fe200078e0205 */
[----:B------:R-:W-:Y:S01]  /*9330*/  LOP3.LUT R5, R250, 0x192, RZ, 0xfc, !PT ;  /* 0x00000192fa057812 */ /* 0x000fe200078efcff */
[----:B------:R-:W-:Y:S02]  /*9340*/  IMAD.MOV R2, RZ, RZ, -R2 ;  /* 0x000000ffff027224 */ /* 0x000fe400078e0a02 */
[----:B------:R-:W-:-:S04]  /*9350*/  IMAD.HI.U32 R3, R248, R199, RZ ;  /* 0x000000c7f8037227 */ /* 0x000fc800078e00ff */
[--C-:B------:R-:W-:Y:S01]  /*9360*/  @!P1 IMAD.IADD R193, R193, 0x1, -R246.reuse ;  /* 0x00000001c1c19824 */ /* 0x100fe200078e0af6 */
[C---:B------:R-:W-:Y:S01]  /*9370*/  ISETP.GT.U32.AND P1, PT, R246.reuse, R196, PT ;  /* 0x000000c4f600720c */ /* 0x040fe20003f24070 */
[----:B------:R-:W-:Y:S02]  /*9380*/  IMAD R195, R246, R2, R195 ;  /* 0x00000002f6c37224 */ /* 0x000fe400078e02c3 */
[----:B------:R-:W-:Y:S02]  /*9390*/  @!P5 IMAD.IADD R192, R192, 0x1, -R246 ;  /* 0x00000001c0c0d824 */ /* 0x000fe400078e0af6 */
[----:B------:R-:W-:Y:S01]  /*93a0*/  @!P2 IMAD.MOV R191, RZ, RZ, -R191 ;  /* 0x000000ffffbfa224 */ /* 0x000fe200078e0abf */
[----:B------:R-:W-:Y:S01]  /*93b0*/  ISETP.GT.U32.AND P5, PT, R246, R195, PT ;  /* 0x000000c3f600720c */ /* 0x000fe20003fa4070 */
[----:B------:R-:W-:Y:S01]  /*93c0*/  IMAD.HI.U32 R2, R248, R197, RZ ;  /* 0x000000c5f8027227 */ /* 0x000fe200078e00ff */
[----:B------:R-:W-:Y:S02]  /*93d0*/  ISETP.GE.AND P2, PT, R4, RZ, PT ;  /* 0x000000ff0400720c */ /* 0x000fe40003f46270 */
[----:B------:R-:W-:Y:S01]  /*93e0*/  IABS R4, R5 ;  /* 0x0000000500047213 */ /* 0x000fe20000000000 */
[----:B------:R-:W-:-:S02]  /*93f0*/  IMAD.MOV R3, RZ, RZ, -R3 ;  /* 0x000000ffff037224 */ /* 0x000fc400078e0a03 */
[----:B------:R-:W-:Y:S01]  /*9400*/  @!P4 IMAD.IADD R194, R194, 0x1, -R246 ;  /* 0x00000001c2c2c824 */ /* 0x000fe200078e0af6 */
[----:B------:R-:W-:Y:S01]  /*9410*/  ISETP.GE.AND P4, PT, R198, RZ, PT ;  /* 0x000000ffc600720c */ /* 0x000fe20003f86270 */
[----:B------:R-:W-:Y:S02]  /*9420*/  IMAD.MOV R2, RZ, RZ, -R2 ;  /* 0x000000ffff027224 */ /* 0x000fe400078e0a02 */
[----:B------:R-:W-:Y:S02]  /*9430*/  @!P1 IMAD.IADD R196, R196, 0x1, -R246 ;  /* 0x00000001c4c49824 */ /* 0x000fe400078e0af6 */
[----:B------:R-:W-:Y:S01]  /*9440*/  IMAD R198, R246, R3, R199 ;  /* 0x00000003f6c67224 */ /* 0x000fe200078e02c7 */
[----:B------:R-:W-:Y:S01]  /*9450*/  IABS R3, R202 ;  /* 0x000000ca00037213 */ /* 0x000fe20000000000 */
[----:B------:R-:W-:Y:S01]  /*9460*/  IMAD.MOV.U32 R199, RZ, RZ, R4 ;  /* 0x000000ffffc77224 */ /* 0x000fe200078e0004 */
[----:B------:R-:W-:Y:S01]  /*9470*/  LOP3.LUT R4, R250, 0x19a, RZ, 0xfc, !PT ;  /* 0x0000019afa047812 */ /* 0x000fe200078efcff */
[----:B------:R-:W-:-:S02]  /*9480*/  IMAD R197, R246, R2, R197 ;  /* 0x00000002f6c57224 */ /* 0x000fc400078e02c5 */
[----:B------:R-:W-:Y:S01]  /*9490*/  @!P0 IMAD.MOV R192, RZ, RZ, -R192 ;  /* 0x000000ffffc08224 */ /* 0x000fe200078e0ac0 */
[----:B------:R-:W-:Y:S01]  /*94a0*/  ISETP.GT.U32.AND P0, PT, R246, R196, PT ;  /* 0x000000c4f600720c */ /* 0x000fe20003f04070 */
[----:B------:R-:W-:Y:S01]  /*94b0*/  IMAD.HI.U32 R2, R248, R199, RZ ;  /* 0x000000c7f8027227 */ /* 0x000fe200078e00ff */
[----:B------:R-:W-:-:S03]  /*94c0*/  IABS R205, R4 ;  /* 0x0000000400cd7213 */ /* 0x000fc60000000000 */
[----:B------:R-:W-:Y:S01]  /*94d0*/  @!P5 IMAD.IADD R195, R195, 0x1, -R246 ;  /* 0x00000001c3c3d824 */ /* 0x000fe200078e0af6 */
[C---:B------:R-:W-:Y:S01]  /*94e0*/  ISETP.GT.U32.AND P5, PT, R246.reuse, R197, PT ;  /* 0x000000c5f600720c */ /* 0x040fe20003fa4070 */
[----:B------:R-:W-:Y:S02]  /*94f0*/  IMAD.MOV R2, RZ, RZ, -R2 ;  /* 0x000000ffff027224 */ /* 0x000fe400078e0a02 */
[----:B------:R-:W-:Y:S01]  /*9500*/  @!P6 IMAD.MOV R194, RZ, RZ, -R194 ;  /* 0x000000ffffc2e224 */ /* 0x000fe200078e0ac2 */
[C---:B------:R-:W-:Y:S01]  /*9510*/  ISETP.GT.U32.AND P1, PT, R246.reuse, R195, PT ;  /* 0x000000c3f600720c */ /* 0x040fe20003f24070 */
[----:B------:R-:W-:Y:S02]  /*9520*/  IMAD R199, R246, R2, R199 ;  /* 0x00000002f6c77224 */ /* 0x000fe400078e02c7 */
[----:B------:R-:W-:Y:S02]  /*9530*/  @!P0 IMAD.IADD R196, R196, 0x1, -R246 ;  /* 0x00000001c4c48824 */ /* 0x000fe400078e0af6 */
[----:B------:R-:W-:Y:S01]  /*9540*/  @!P3 IMAD.MOV R193, RZ, RZ, -R193 ;  /* 0x000000ffffc1b224 */ /* 0x000fe200078e0ac1 */
[----:B------:R-:W-:Y:S01]  /*9550*/  ISETP.GT.U32.AND P0, PT, R246, R199, PT ;  /* 0x000000c7f600720c */ /* 0x000fe20003f04070 */
[----:B------:R-:W-:Y:S01]  /*9560*/  IMAD.HI.U32 R2, R248, R3, RZ ;  /* 0x00000003f8027227 */ /* 0x000fe200078e00ff */
[----:B------:R-:W-:-:S03]  /*9570*/  ISETP.GT.U32.AND P3, PT, R246, R198, PT ;  /* 0x000000c6f600720c */ /* 0x000fc60003f64070 */
[----:B------:R-:W-:Y:S01]  /*9580*/  @!P5 IMAD.IADD R197, R197, 0x1, -R246 ;  /* 0x00000001c5c5d824 */ /* 0x000fe200078e0af6 */
[----:B------:R-:W-:Y:S01]  /*9590*/  ISETP.GE.AND P5, PT, R200, RZ, PT ;  /* 0x000000ffc800720c */ /* 0x000fe20003fa6270 */
[----:B------:R-:W-:Y:S02]  /*95a0*/  IMAD.MOV R2, RZ, RZ, -R2 ;  /* 0x000000ffff027224 */ /* 0x000fe400078e0a02 */
[--C-:B------:R-:W-:Y:S01]  /*95b0*/  @!P1 IMAD.IADD R195, R195, 0x1, -R246.reuse ;  /* 0x00000001c3c39824 */ /* 0x100fe200078e0af6 */
[C---:B------:R-:W-:Y:S01]  /*95c0*/  ISETP.GT.U32.AND P6, PT, R246.reuse, R197, PT ;  /* 0x000000c5f600720c */ /* 0x040fe20003fc4070 */
[----:B------:R-:W-:Y:S01]  /*95d0*/  IMAD R200, R246, R2, R3 ;  /* 0x00000002f6c87224 */ /* 0x000fe200078e0203 */
[----:B------:R-:W-:Y:S01]  /*95e0*/  LOP3.LUT R2, R250, 0x196, RZ, 0xfc, !PT ;  /* 0x00000196fa027812 */ /* 0x000fe200078efcff */
[--C-:B------:R-:W-:Y:S01]  /*95f0*/  @!P0 IMAD.IADD R199, R199, 0x1, -R246.reuse ;  /* 0x00000001c7c78824 */ /* 0x100fe200078e0af6 */
[----:B------:R-:W-:Y:S01]  /*9600*/  ISETP.GE.AND P1, PT, R201, RZ, PT ;  /* 0x000000ffc900720c */ /* 0x000fe20003f26270 */
[----:B------:R-:W-:Y:S01]  /*9610*/  @!P3 IMAD.IADD R198, R198, 0x1, -R246 ;  /* 0x00000001c6c6b824 */ /* 0x000fe200078e0af6 */
[----:B------:R-:W-:Y:S01]  /*9620*/  IABS R201, R2 ;  /* 0x0000000200c97213 */ /* 0x000fe20000000000 */
[----:B------:R-:W-:Y:S01]  /*9630*/  @!P2 IMAD.MOV R195, RZ, RZ, -R195 ;  /* 0x000000ffffc3a224 */ /* 0x000fe200078e0ac3 */
[----:B------:R-:W-:Y:S01]  /*9640*/  ISETP.GT.U32.AND P0, PT, R246, R199, PT ;  /* 0x000000c7f600720c */ /* 0x000fe20003f04070 */
[----:B------:R-:W-:Y:S01]  /*9650*/  @!P4 IMAD.MOV R196, RZ, RZ, -R196 ;  /* 0x000000ffffc4c224 */ /* 0x000fe200078e0ac4 */
[----:B------:R-:W-:-:S02]  /*9660*/  ISETP.GE.AND P2, PT, R5, RZ, PT ;  /* 0x000000ff0500720c */ /* 0x000fc40003f46270 */
[----:B------:R-:W-:Y:S01]  /*9670*/  ISETP.GT.U32.AND P3, PT, R246, R198, PT ;  /* 0x000000c6f600720c */ /* 0x000fe20003f64070 */
[--C-:B------:R-:W-:Y:S01]  /*9680*/  @!P6 IMAD.IADD R197, R197, 0x1, -R246.reuse ;  /* 0x00000001c5c5e824 */ /* 0x100fe200078e0af6 */
[----:B------:R-:W-:Y:S02]  /*9690*/  LOP3.LUT R5, R250, 0x19c, RZ, 0xfc, !PT ;  /* 0x0000019cfa057812 */ /* 0x000fe400078efcff */
[----:B------:R-:W-:Y:S01]  /*96a0*/  ISETP.GE.AND P4, PT, R2, RZ, PT ;  /* 0x000000ff0200720c */ /* 0x000fe20003f86270 */
[----:B------:R-:W-:Y:S01]  /*96b0*/  @!P5 IMAD.MOV R197, RZ, RZ, -R197 ;  /* 0x000000ffffc5d224 */ /* 0x000fe200078e0ac5 */
[----:B------:R-:W-:Y:S01]  /*96c0*/  ISETP.GT.U32.AND P5, PT, R246, R200, PT ;  /* 0x000000c8f600720c */ /* 0x000fe20003fa4070 */
[----:B------:R-:W-:Y:S01]  /*96d0*/  IMAD.HI.U32 R2, R248, R201, RZ ;  /* 0x000000c9f8027227 */ /* 0x000fe200078e00ff */
[----:B------:R-:W-:Y:S02]  /*96e0*/  IABS R207, R5 ;  /* 0x0000000500cf7213 */ /* 0x000fe40000000000 */
[----:B------:R-:W-:Y:S01]  /*96f0*/  LOP3.LUT R3, R250, 0x198, RZ, 0xfc, !PT ;  /* 0x00000198fa037812 */ /* 0x000fe200078efcff */
[----:B------:R-:W-:Y:S01]  /*9700*/  @!P0 IMAD.IADD R199, R199, 0x1, -R246 ;  /* 0x00000001c7c78824 */ /* 0x000fe200078e0af6 */
[----:B------:R-:W-:Y:S01]  /*9710*/  ISETP.GE.AND P0, PT, R5, RZ, PT ;  /* 0x000000ff0500720c */ /* 0x000fe20003f06270 */
[----:B------:R-:W-:Y:S01]  /*9720*/  IMAD.MOV R5, RZ, RZ, -R2 ;  /* 0x000000ffff057224 */ /* 0x000fe200078e0a02 */
[----:B------:R-:W-:Y:S01]  /*9730*/  IABS R203, R3 ;  /* 0x0000000300cb7213 */ /* 0x000fe20000000000 */
[--C-:B------:R-:W-:Y:S01]  /*9740*/  @!P3 IMAD.IADD R198, R198, 0x1, -R246.reuse ;  /* 0x00000001c6c6b824 */ /* 0x100fe200078e0af6 */
[----:B------:R-:W-:Y:S01]  /*9750*/  ISETP.GE.AND P3, PT, R3, RZ, PT ;  /* 0x000000ff0300720c */ /* 0x000fe20003f66270 */
[----:B------:R-:W-:Y:S01]  /*9760*/  IMAD R201, R246, R5, R201 ;  /* 0x00000005f6c97224 */ /* 0x000fe200078e02c9 */
[----:B------:R-:W-:Y:S01]  /*9770*/  ISETP.GE.AND P6, PT, R202, RZ, PT ;  /* 0x000000ffca00720c */ /* 0x000fe20003fc6270 */
[----:B------:R-:W-:-:S02]  /*9780*/  @!P5 IMAD.IADD R200, R200, 0x1, -R246 ;  /* 0x00000001c8c8d824 */ /* 0x000fc400078e0af6 */
[----:B------:R-:W-:Y:S01]  /*9790*/  @!P2 IMAD.MOV R199, RZ, RZ, -R199 ;  /* 0x000000ffffc7a224 */ /* 0x000fe200078e0ac7 */
[----:B------:R-:W-:Y:S01]  /*97a0*/  ISETP.GT.U32.AND P2, PT, R246, R201, PT ;  /* 0x000000c9f600720c */ /* 0x000fe20003f44070 */
[----:B------:R-:W-:Y:S01]  /*97b0*/  IMAD.HI.U32 R2, R248, R203, RZ ;  /* 0x000000cbf8027227 */ /* 0x000fe200078e00ff */
[----:B------:R-:W-:-:S03]  /*97c0*/  ISETP.GT.U32.AND P5, PT, R246, R200, PT ;  /* 0x000000c8f600720c */ /* 0x000fc60003fa4070 */
[----:B------:R-:W-:-:S04]  /*97d0*/  IMAD.HI.U32 R3, R248, R205, RZ ;  /* 0x000000cdf8037227 */ /* 0x000fc800078e00ff */
[----:B------:R-:W-:Y:S02]  /*97e0*/  IMAD.MOV R2, RZ, RZ, -R2 ;  /* 0x000000ffff027224 */ /* 0x000fe400078e0a02 */
[----:B------:R-:W-:Y:S02]  /*97f0*/  IMAD.MOV R3, RZ, RZ, -R3 ;  /* 0x000000ffff037224 */ /* 0x000fe400078e0a03 */
[C---:B------:R-:W-:Y:S02]  /*9800*/  IMAD R202, R246.reuse, R2, R203 ;  /* 0x00000002f6ca7224 */ /* 0x040fe400078e02cb */
[----:B------:R-:W-:Y:S01]  /*9810*/  IMAD R203, R246, R3, R205 ;  /* 0x00000003f6cb7224 */ /* 0x000fe200078e02cd */
[----:B------:R-:W-:Y:S01]  /*9820*/  IABS R205, R206 ;  /* 0x000000ce00cd7213 */ /* 0x000fe20000000000 */
[--C-:B------:R-:W-:Y:S02]  /*9830*/  @!P2 IMAD.IADD R201, R201, 0x1, -R246.reuse ;  /* 0x00000001c9c9a824 */ /* 0x100fe400078e0af6 */
[----:B------:R-:W-:Y:S01]  /*9840*/  @!P5 IMAD.IADD R200, R200, 0x1, -R246 ;  /* 0x00000001c8c8d824 */ /* 0x000fe200078e0af6 */
[C---:B------:R-:W-:Y:S01]  /*9850*/  ISETP.GT.U32.AND P2, PT, R246.reuse, R203, PT ;  /* 0x000000cbf600720c */ /* 0x040fe20003f44070 */
[----:B------:R-:W-:Y:S01]  /*9860*/  @!P1 IMAD.MOV R198, RZ, RZ, -R198 ;  /* 0x000000ffffc69224 */ /* 0x000fe200078e0ac6 */
[----:B------:R-:W-:Y:S01]  /*9870*/  ISETP.GT.U32.AND P5, PT, R246, R202, PT ;  /* 0x000000caf600720c */ /* 0x000fe20003fa4070 */
[----:B------:R-:W-:Y:S01]  /*9880*/  @!P6 IMAD.MOV R200, RZ, RZ, -R200 ;  /* 0x000000ffffc8e224 */ /* 0x000fe200078e0ac8 */
[----:B------:R-:W-:Y:S01]  /*9890*/  ISETP.GE.AND P1, PT, R4, RZ, PT ;  /* 0x000000ff0400720c */ /* 0x000fe20003f26270 */
[----:B------:R-:W-:Y:S01]  /*98a0*/  IMAD.HI.U32 R4, R248, R207, RZ ;  /* 0x000000cff8047227 */ /* 0x000fe200078e00ff */
[----:B------:R-:W-:-:S03]  /*98b0*/  ISETP.GT.U32.AND P6, PT, R246, R201, PT ;  /* 0x000000c9f600720c */ /* 0x000fc60003fc4070 */
[----:B------:R-:W-:Y:S02]  /*98c0*/  IMAD.MOV R4, RZ, RZ, -R4 ;  /* 0x000000ffff047224 */ /* 0x000fe400078e0a04 */
[----:B------:R-:W-:-:S04]  /*98d0*/  IMAD.HI.U32 R2, R248, R205, RZ ;  /* 0x000000cdf8027227 */ /* 0x000fc800078e00ff */
[--C-:B------:R-:W-:Y:S02]  /*98e0*/  @!P2 IMAD.IADD R203, R203, 0x1, -R246.reuse ;  /* 0x00000001cbcba824 */ /* 0x100fe400078e0af6 */
[----:B------:R-:W-:Y:S02]  /*98f0*/  @!P5 IMAD.IADD R202, R202, 0x1, -R246 ;  /* 0x00000001cacad824 */ /* 0x000fe400078e0af6 */
[C---:B------:R-:W-:Y:S01]  /*9900*/  IMAD R204, R246.reuse, R4, R207 ;  /* 0x00000004f6cc7224 */ /* 0x040fe200078e02cf */
[C---:B------:R-:W-:Y:S01]  /*9910*/  ISETP.GT.U32.AND P2, PT, R246.reuse, R203, PT ;  /* 0x000000cbf600720c */ /* 0x040fe20003f44070 */
[----:B------:R-:W-:Y:S01]  /*9920*/  IMAD.MOV R2, RZ, RZ, -R2 ;  /* 0x000000ffff027224 */ /* 0x000fe200078e0a02 */
[C---:B------:R-:W-:Y:S01]  /*9930*/  ISETP.GT.U32.AND P5, PT, R246.reuse, R202, PT ;  /* 0x000000caf600720c */ /* 0x040fe20003fa4070 */
[----:B------:R-:W-:Y:S01]  /*9940*/  @!P6 IMAD.IADD R201, R201, 0x1, -R246 ;  /* 0x00000001c9c9e824 */ /* 0x000fe200078e0af6 */
[----:B------:R-:W-:Y:S01]  /*9950*/  IABS R207, R214 ;  /* 0x000000d600cf7213 */ /* 0x000fe20000000000 */
[C---:B------:R-:W-:Y:S01]  /*9960*/  IMAD R205, R246.reuse, R2, R205 ;  /* 0x00000002f6cd7224 */ /* 0x040fe200078e02cd */
[----:B------:R-:W-:Y:S01]  /*9970*/  ISETP.GT.U32.AND P6, PT, R246, R204, PT ;  /* 0x000000ccf600720c */ /* 0x000fe20003fc4070 */
[----:B------:R-:W-:-:S04]  /*9980*/  IMAD.HI.U32 R4, R248, R209, RZ ;  /* 0x000000d1f8047227 */ /* 0x000fc800078e00ff */
[----:B------:R-:W-:-:S04]  /*9990*/  IMAD.HI.U32 R3, R248, R207, RZ ;  /* 0x000000cff8037227 */ /* 0x000fc800078e00ff */
[----:B------:R-:W-:Y:S02]  /*99a0*/  IMAD.MOV R3, RZ, RZ, -R3 ;  /* 0x000000ffff037224 */ /* 0x000fe400078e0a03 */
[--C-:B------:R-:W-:Y:S01]  /*99b0*/  @!P2 IMAD.IADD R203, R203, 0x1, -R246.reuse ;  /* 0x00000001cbcba824 */ /* 0x100fe200078e0af6 */
[----:B------:R-:W-:Y:S01]  /*99c0*/  ISETP.GT.U32.AND P2, PT, R246, R205, PT ;  /* 0x000000cdf600720c */ /* 0x000fe20003f44070 */
[----:B------:R-:W-:Y:S01]  /*99d0*/  @!P5 IMAD.IADD R202, R202, 0x1, -R246 ;  /* 0x00000001cacad824 */ /* 0x000fe200078e0af6 */
[----:B------:R-:W-:Y:S01]  /*99e0*/  ISETP.GE.AND P5, PT, R206, RZ, PT ;  /* 0x000000ffce00720c */ /* 0x000fe20003fa6270 */
[----:B------:R-:W-:Y:S02]  /*99f0*/  IMAD R206, R246, R3, R207 ;  /* 0x00000003f6ce7224 */ /* 0x000fe400078e02cf */
[----:B------:R-:W-:Y:S02]  /*9a00*/  IMAD.MOV R4, RZ, RZ, -R4 ;  /* 0x000000ffff047224 */ /* 0x000fe400078e0a04 */
[----:B------:R-:W-:Y:S01]  /*9a10*/  @!P6 IMAD.IADD R204, R204, 0x1, -R246 ;  /* 0x00000001cccce824 */ /* 0x000fe200078e0af6 */
[----:B------:R-:W-:Y:S01]  /*9a20*/  ISETP.GT.U32.AND P6, PT, R246, R206, PT ;  /* 0x000000cef600720c */ /* 0x000fe20003fc4070 */
[----:B------:R-:W-:-:S04]  /*9a30*/  IMAD.HI.U32 R5, R248, R211, RZ ;  /* 0x000000d3f8057227 */ /* 0x000fc800078e00ff */
[C---:B------:R-:W-:Y:S01]  /*9a40*/  IMAD R207, R246.reuse, R4, R209 ;  /* 0x00000004f6cf7224 */ /* 0x040fe200078e02d1 */
[----:B------:R-:W-:Y:S01]  /*9a50*/  IABS R209, R221 ;  /* 0x000000dd00d17213 */ /* 0x000fe20000000000 */
[----:B------:R-:W-:Y:S02]  /*9a60*/  IMAD.MOV R5, RZ, RZ, -R5 ;  /* 0x000000ffff057224 */ /* 0x000fe400078e0a05 */
[--C-:B------:R-:W-:Y:S01]  /*9a70*/  @!P2 IMAD.IADD R205, R205, 0x1, -R246.reuse ;  /* 0x00000001cdcda824 */ /* 0x100fe200078e0af6 */
[C---:B------:R-:W-:Y:S01]  /*9a80*/  ISETP.GT.U32.AND P2, PT, R246.reuse, R207, PT ;  /* 0x000000cff600720c */ /* 0x040fe20003f44070 */
[----:B------:R-:W-:Y:S01]  /*9a90*/  IMAD R208, R246, R5, R211 ;  /* 0x00000005f6d07224 */ /* 0x000fe200078e02d3 */
[----:B------:R-:W-:Y:S01]  /*9aa0*/  IABS R211, R220 ;  /* 0x000000dc00d37213 */ /* 0x000fe20000000000 */
[----:B------:R-:W-:Y:S02]  /*9ab0*/  @!P6 IMAD.IADD R206, R206, 0x1, -R246 ;  /* 0x00000001cecee824 */ /* 0x000fe400078e0af6 */
[----:B------:R-:W-:Y:S01]  /*9ac0*/  IMAD.HI.U32 R2, R248, R209, RZ ;  /* 0x000000d1f8027227 */ /* 0x000fe200078e00ff */
[----:B------:R-:W-:-:S03]  /*9ad0*/  ISETP.GT.U32.AND P6, PT, R246, R208, PT ;  /* 0x000000d0f600720c */ /* 0x000fc60003fc4070 */
[----:B------:R-:W-:Y:S02]  /*9ae0*/  IMAD.MOV R2, RZ, RZ, -R2 ;  /* 0x000000ffff027224 */ /* 0x000fe400078e0a02 */
[----:B------:R-:W-:Y:S01]  /*9af0*/  @!P4 IMAD.MOV R201, RZ, RZ, -R201 ;  /* 0x000000ffffc9c224 */ /* 0x000fe200078e0ac9 */
[C---:B------:R-:W-:Y:S01]  /*9b00*/  ISETP.GT.U32.AND P4, PT, R246.reuse, R205, PT ;  /* 0x000000cdf600720c */ /* 0x040fe20003f84070 */
[--C-:B------:R-:W-:Y:S01]  /*9b10*/  @!P2 IMAD.IADD R207, R207, 0x1, -R246.reuse ;  /* 0x00000001cfcfa824 */ /* 0x100fe200078e0af6 */
[C---:B------:R-:W-:Y:S01]  /*9b20*/  ISETP.GT.U32.AND P2, PT, R246.reuse, R204, PT ;  /* 0x000000ccf600720c */ /* 0x040fe20003f44070 */
[----:B------:R-:W-:Y:S02]  /*9b30*/  IMAD R209, R246, R2, R209 ;  /* 0x00000002f6d17224 */ /* 0x000fe400078e02d1 */
[----:B------:R-:W-:Y:S02]  /*9b40*/  @!P1 IMAD.MOV R203, RZ, RZ, -R203 ;  /* 0x000000ffffcb9224 */ /* 0x000fe400078e0acb */
[----:B------:R-:W-:Y:S01]  /*9b50*/  @!P6 IMAD.IADD R208, R208, 0x1, -R246 ;  /* 0x00000001d0d0e824 */ /* 0x000fe200078e0af6 */
[----:B------:R-:W-:Y:S01]  /*9b60*/  ISETP.GT.U32.AND P6, PT, R246, R207, PT ;  /* 0x000000cff600720c */ /* 0x000fe20003fc4070 */
[----:B------:R-:W-:-:S03]  /*9b70*/  IMAD.HI.U32 R3, R248, R211, RZ ;  /* 0x000000d3f8037227 */ /* 0x000fc600078e00ff */
[----:B------:R-:W-:Y:S01]  /*9b80*/  ISETP.GT.U32.AND P1, PT, R246, R208, PT ;  /* 0x000000d0f600720c */ /* 0x000fe20003f24070 */
[----:B------:R-:W-:-:S04]  /*9b90*/  IMAD.HI.U32 R5, R248, R219, RZ ;  /* 0x000000dbf8057227 */ /* 0x000fc800078e00ff */
[----:B------:R-:W-:Y:S01]  /*9ba0*/  @!P2 IMAD.IADD R204, R204, 0x1, -R246 ;  /* 0x00000001cccca824 */ /* 0x000fe200078e0af6 */
[----:B------:R-:W-:Y:S01]  /*9bb0*/  ISETP.GT.U32.AND P2, PT, R246, R209, PT ;  /* 0x000000d1f600720c */ /* 0x000fe20003f44070 */
[----:B------:R-:W-:-:S04]  /*9bc0*/  IMAD.HI.U32 R4, R248, R217, RZ ;  /* 0x000000d9f8047227 */ /* 0x000fc800078e00ff */
[----:B------:R-:W-:Y:S02]  /*9bd0*/  IMAD.MOV R3, RZ, RZ, -R3 ;  /* 0x000000ffff037224 */ /* 0x000fe400078e0a03 */
[----:B------:R-:W-:Y:S02]  /*9be0*/  IMAD.MOV R5, RZ, RZ, -R5 ;  /* 0x000000ffff057224 */ /* 0x000fe400078e0a05 */
[----:B------:R-:W-:Y:S01]  /*9bf0*/  @!P3 IMAD.MOV R202, RZ, RZ, -R202 ;  /* 0x000000ffffcab224 */ /* 0x000fe200078e0aca */
[C---:B------:R-:W-:Y:S01]  /*9c00*/  ISETP.GT.U32.AND P3, PT, R246.reuse, R206, PT ;  /* 0x000000cef600720c */ /* 0x040fe20003f64070 */
[----:B------:R-:W-:Y:S02]  /*9c10*/  IMAD.MOV R4, RZ, RZ, -R4 ;  /* 0x000000ffff047224 */ /* 0x000fe400078e0a04 */
[C---:B------:R-:W-:Y:S02]  /*9c20*/  IMAD R210, R246.reuse, R3, R211 ;  /* 0x00000003f6d27224 */ /* 0x040fe400078e02d3 */
[----:B------:R-:W-:-:S02]  /*9c30*/  IMAD R212, R246, R5, R219 ;  /* 0x00000005f6d47224 */ /* 0x000fc400078e02db */
[----:B------:R-:W-:Y:S01]  /*9c40*/  IMAD R211, R246, R4, R217 ;  /* 0x00000004f6d37224 */ /* 0x000fe200078e02d9 */
[----:B------:R-:W-:Y:S01]  /*9c50*/  LOP3.LUT R4, R250, 0x1ae, RZ, 0xfc, !PT ;  /* 0x000001aefa047812 */ /* 0x000fe200078efcff */
[--C-:B------:R-:W-:Y:S01]  /*9c60*/  @!P4 IMAD.IADD R205, R205, 0x1, -R246.reuse ;  /* 0x00000001cdcdc824 */ /* 0x100fe200078e0af6 */
[----:B------:R-:W-:Y:S01]  /*9c70*/  ISETP.GT.U32.AND P4, PT, R246, R210, PT ;  /* 0x000000d2f600720c */ /* 0x000fe20003f84070 */
[--C-:B------:R-:W-:Y:S01]  /*9c80*/  @!P1 IMAD.IADD R208, R208, 0x1, -R246.reuse ;  /* 0x00000001d0d09824 */ /* 0x100fe200078e0af6 */
[----:B------:R-:W-:Y:S01]  /*9c90*/  ISETP.GT.U32.AND P1, PT, R246, R212, PT ;  /* 0x000000d4f600720c */ /* 0x000fe20003f24070 */
[--C-:B------:R-:W-:Y:S01]  /*9ca0*/  @!P2 IMAD.IADD R209, R209, 0x1, -R246.reuse ;  /* 0x00000001d1d1a824 */ /* 0x100fe200078e0af6 */
[----:B------:R-:W-:Y:S01]  /*9cb0*/  IABS R3, R4 ;  /* 0x0000000400037213 */ /* 0x000fe20000000000 */
[--C-:B------:R-:W-:Y:S01]  /*9cc0*/  @!P6 IMAD.IADD R207, R207, 0x1, -R246.reuse ;  /* 0x00000001cfcfe824 */ /* 0x100fe200078e0af6 */
[----:B------:R-:W-:Y:S01]  /*9cd0*/  ISETP.GE.AND P6, PT, R214, RZ, PT ;  /* 0x000000ffd600720c */ /* 0x000fe20003fc6270 */
[----:B------:R-:W-:Y:S01]  /*9ce0*/  @!P3 IMAD.IADD R206, R206, 0x1, -R246 ;  /* 0x00000001ceceb824 */ /* 0x000fe200078e0af6 */
[C---:B------:R-:W-:Y:S01]  /*9cf0*/  ISETP.GT.U32.AND P3, PT, R246.reuse, R211, PT ;  /* 0x000000d3f600720c */ /* 0x040fe20003f64070 */
[----:B------:R-:W-:Y:S01]  /*9d00*/  @!P0 IMAD.MOV R204, RZ, RZ, -R204 ;  /* 0x000000ffffcc8224 */ /* 0x000fe200078e0acc */
[----:B------:R-:W-:Y:S01]  /*9d10*/  ISETP.GT.U32.AND P0, PT, R246, R209, PT ;  /* 0x000000d1f600720c */ /* 0x000fe20003f04070 */
[----:B------:R-:W-:Y:S01]  /*9d20*/  IMAD.HI.U32 R2, R248, R3, RZ ;  /* 0x00000003f8027227 */ /* 0x000fe200078e00ff */
[----:B------:R-:W-:-:S02]  /*9d30*/  ISETP.GE.AND P2, PT, R213, RZ, PT ;  /* 0x000000ffd500720c */ /* 0x000fc40003f46270 */
[----:B------:R-:W-:Y:S01]  /*9d40*/  LOP3.LUT R214, R250, 0x1b0, RZ, 0xfc, !PT ;  /* 0x000001b0fad67812 */ /* 0x000fe200078efcff */
[----:B------:R-:W-:Y:S02]  /*9d50*/  IMAD.MOV R2, RZ, RZ, -R2 ;  /* 0x000000ffff027224 */ /* 0x000fe400078e0a02 */
[--C-:B------:R-:W-:Y:S01]  /*9d60*/  @!P4 IMAD.IADD R210, R210, 0x1, -R246.reuse ;  /* 0x00000001d2d2c824 */ /* 0x100fe200078e0af6 */
[----:B------:R-:W-:Y:S01]  /*9d70*/  ISETP.GE.AND P4, PT, R215, RZ, PT ;  /* 0x000000ffd700720c */ /* 0x000fe20003f86270 */
[----:B------:R-:W-:Y:S01]  /*9d80*/  @!P1 IMAD.IADD R212, R212, 0x1, -R246 ;  /* 0x00000001d4d49824 */ /* 0x000fe200078e0af6 */
[----:B------:R-:W-:Y:S01]  /*9d90*/  IABS R5, R214 ;  /* 0x000000d600057213 */ /* 0x000fe20000000000 */
[C---:B------:R-:W-:Y:S01]  /*9da0*/  IMAD R213, R246.reuse, R2, R3 ;  /* 0x00000002f6d57224 */ /* 0x040fe200078e0203 */
[C---:B------:R-:W-:Y:S01]  /*9db0*/  ISETP.GT.U32.AND P1, PT, R246.reuse, R210, PT ;  /* 0x000000d2f600720c */ /* 0x040fe20003f24070 */
[----:B------:R-:W-:Y:S01]  /*9dc0*/  @!P6 IMAD.MOV R206, RZ, RZ, -R206 ;  /* 0x000000ffffcee224 */ /* 0x000fe200078e0ace */
[C---:B------:R-:W-:Y:S01]  /*9dd0*/  ISETP.GT.U32.AND P6, PT, R246.reuse, R212, PT ;  /* 0x000000d4f600720c */ /* 0x040fe20003fc4070 */
[--C-:B------:R-:W-:Y:S01]  /*9de0*/  @!P3 IMAD.IADD R211, R211, 0x1, -R246.reuse ;  /* 0x00000001d3d3b824 */ /* 0x100fe200078e0af6 */
[----:B------:R-:W-:Y:S01]  /*9df0*/  ISETP.GE.AND P3, PT, R221, RZ, PT ;  /* 0x000000ffdd00720c */ /* 0x000fe20003f66270 */
[----:B------:R-:W-:Y:S01]  /*9e00*/  @!P0 IMAD.IADD R209, R209, 0x1, -R246 ;  /* 0x00000001d1d18824 */ /* 0x000fe200078e0af6 */
[C---:B------:R-:W-:Y:S01]  /*9e10*/  ISETP.GT.U32.AND P0, PT, R246.reuse, R213, PT ;  /* 0x000000d5f600720c */ /* 0x040fe20003f04070 */
[----:B------:R-:W-:Y:S01]  /*9e20*/  @!P5 IMAD.MOV R205, RZ, RZ, -R205 ;  /* 0x000000ffffcdd224 */ /* 0x000fe200078e0acd */
[----:B------:R-:W-:Y:S01]  /*9e30*/  ISETP.GT.U32.AND P5, PT, R246, R211, PT ;  /* 0x000000d3f600720c */ /* 0x000fe20003fa4070 */
[----:B------:R-:W-:Y:S01]  /*9e40*/  IMAD.HI.U32 R2, R248, R5, RZ ;  /* 0x00000005f8027227 */ /* 0x000fe200078e00ff */
[----:B------:R-:W-:-:S03]  /*9e50*/  LOP3.LUT R3, R250, 0x1b4, RZ, 0xfc, !PT ;  /* 0x000001b4fa037812 */ /* 0x000fc600078efcff */
[----:B------:R-:W-:Y:S01]  /*9e60*/  @!P4 IMAD.MOV R208, RZ, RZ, -R208 ;  /* 0x000000ffffd0c224 */ /* 0x000fe200078e0ad0 */
[----:B------:R-:W-:Y:S01]  /*9e70*/  ISETP.GE.AND P4, PT, R218, RZ, PT ;  /* 0x000000ffda00720c */ /* 0x000fe20003f86270 */
[----:B------:R-:W-:Y:S01]  /*9e80*/  IMAD.MOV R2, RZ, RZ, -R2 ;  /* 0x000000ffff027224 */ /* 0x000fe200078e0a02 */
[----:B------:R-:W-:Y:S01]  /*9e90*/  IABS R217, R3 ;  /* 0x0000000300d97213 */ /* 0x000fe20000000000 */
[--C-:B------:R-:W-:Y:S01]  /*9ea0*/  @!P6 IMAD.IADD R212, R212, 0x1, -R246.reuse ;  /* 0x00000001d4d4e824 */ /* 0x100fe200078e0af6 */
[----:B------:R-:W-:Y:S01]  /*9eb0*/  ISETP.GE.AND P6, PT, R214, RZ, PT ;  /* 0x000000ffd600720c */ /* 0x000fe20003fc6270 */
[----:B------:R-:W-:Y:S01]  /*9ec0*/  IMAD R214, R246, R2, R5 ;  /* 0x00000002f6d67224 */ /* 0x000fe200078e0205 */
[C---:B------:R-:W-:Y:S01]  /*9ed0*/  LOP3.LUT R2, R250.reuse, 0x1b2, RZ, 0xfc, !PT ;  /* 0x000001b2fa027812 */ /* 0x040fe200078efcff */
[--C-:B------:R-:W-:Y:S01]  /*9ee0*/  @!P0 IMAD.IADD R213, R213, 0x1, -R246.reuse ;  /* 0x00000001d5d58824 */ /* 0x100fe200078e0af6 */
[----:B------:R-:W-:Y:S01]  /*9ef0*/  LOP3.LUT R5, R250, 0x1b8, RZ, 0xfc, !PT ;  /* 0x000001b8fa057812 */ /* 0x000fe200078efcff */
[----:B------:R-:W-:Y:S01]  /*9f00*/  @!P5 IMAD.IADD R211, R211, 0x1, -R246 ;  /* 0x00000001d3d3d824 */ /* 0x000fe200078e0af6 */
[----:B------:R-:W-:Y:S01]  /*9f10*/  IABS R215, R2 ;  /* 0x0000000200d77213 */ /* 0x000fe20000000000 */
[----:B------:R-:W-:Y:S01]  /*9f20*/  @!P3 IMAD.MOV R209, RZ, RZ, -R209 ;  /* 0x000000ffffd1b224 */ /* 0x000fe200078e0ad1 */
[----:B------:R-:W-:Y:S01]  /*9f30*/  ISETP.GT.U32.AND P3, PT, R246, R213, PT ;  /* 0x000000d5f600720c */ /* 0x000fe20003f64070 */
[----:B------:R-:W-:Y:S01]  /*9f40*/  @!P4 IMAD.MOV R211, RZ, RZ, -R211 ;  /* 0x000000ffffd3c224 */ /* 0x000fe200078e0ad3 */
[----:B------:R-:W-:Y:S01]  /*9f50*/  ISETP.GE.AND P5, PT, R4, RZ, PT ;  /* 0x000000ff0400720c */ /* 0x000fe20003fa6270 */
[----:B------:R-:W-:Y:S01]  /*9f60*/  @!P2 IMAD.MOV R207, RZ, RZ, -R207 ;  /* 0x000000ffffcfa224 */ /* 0x000fe200078e0acf */
[----:B------:R-:W-:Y:S01]  /*9f70*/  ISETP.GE.AND P0, PT, R2, RZ, PT ;  /* 0x000000ff0200720c */ /* 0x000fe20003f06270 */
[----:B------:R-:W-:Y:S01]  /*9f80*/  IMAD.HI.U32 R2, R248, R215, RZ ;  /* 0x000000d7f8027227 */ /* 0x000fe200078e00ff */
[----:B------:R-:W-:-:S02]  /*9f90*/  ISETP.GT.U32.AND P4, PT, R246, R214, PT ;  /* 0x000000d6f600720c */ /* 0x000fc40003f84070 */
[----:B------:R-:W-:Y:S01]  /*9fa0*/  ISETP.GE.AND P2, PT, R220, RZ, PT ;  /* 0x000000ffdc00720c */ /* 0x000fe20003f46270 */
[----:B------:R-:W-:Y:S01]  /*9fb0*/  IMAD.MOV R2, RZ, RZ, -R2 ;  /* 0x000000ffff027224 */ /* 0x000fe200078e0a02 */
[----:B------:R-:W-:Y:S01]  /*9fc0*/  LOP3.LUT R4, R250, 0x1b6, RZ, 0xfc, !PT ;  /* 0x000001b6fa047812 */ /* 0x000fe200078efcff */
[--C-:B------:R-:W-:Y:S01]  /*9fd0*/  @!P1 IMAD.IADD R210, R210, 0x1, -R246.reuse ;  /* 0x00000001d2d29824 */ /* 0x100fe200078e0af6 */
[----:B------:R-:W-:Y:S01]  /*9fe0*/  ISETP.GE.AND P1, PT, R216, RZ, PT ;  /* 0x000000ffd800720c */ /* 0x000fe20003f26270 */
[--C-:B------:R-:W-:Y:S01]  /*9ff0*/  @!P3 IMAD.IADD R213, R213, 0x1, -R246.reuse ;  /* 0x00000001d5d5b824 */ /* 0x100fe200078e0af6 */
[----:B------:R-:W-:Y:S01]  /*a000*/  IABS R219, R4 ;  /* 0x0000000400db7213 */ /* 0x000fe20000000000 */
        /* <DEDUP_REMOVED lines=9> */
[----:B------:R-:W-:-:S02]  /*a0a0*/  ISETP.GT.U32.AND P4, PT, R246, R214, PT ;  /* 0x000000d6f600720c */ /* 0x000fc40003f84070 */
[----:B------:R-:W-:Y:S01]  /*a0b0*/  ISETP.GE.AND P3, PT, R5, RZ, PT ;  /* 0x000000ff0500720c */ /* 0x000fe20003f66270 */
[----:B------:R-:W-:Y:S02]  /*a0c0*/  IMAD.MOV R3, RZ, RZ, -R3 ;  /* 0x000000ffff037224 */ /* 0x000fe400078e0a03 */
[----:B------:R-:W-:Y:S01]  /*a0d0*/  @!P1 IMAD.MOV R212, RZ, RZ, -R212 ;  /* 0x000000ffffd49224 */ /* 0x000fe200078e0ad4 */
[----:B------:R-:W-:Y:S01]  /*a0e0*/  ISETP.GE.AND P1, PT, R4, RZ, PT ;  /* 0x000000ff0400720c */ /* 0x000fe20003f26270 */
[----:B------:R-:W-:Y:S01]  /*a0f0*/  IMAD R216, R246, R3, R217 ;  /* 0x00000003f6d87224 */ /* 0x000fe200078e02d9 */
[----:B------:R-:W-:Y:S01]  /*a100*/  IABS R3, R228 ;  /* 0x000000e400037213 */ /* 0x000fe20000000000 */
[----:B------:R-:W-:Y:S02]  /*a110*/  @!P5 IMAD.IADD R215, R215, 0x1, -R246 ;  /* 0x00000001d7d7d824 */ /* 0x000fe400078e0af6 */
[----:B------:R-:W-:-:S03]  /*a120*/  IMAD.HI.U32 R4, R248, R219, RZ ;  /* 0x000000dbf8047227 */ /* 0x000fc600078e00ff */
[----:B------:R-:W-:Y:S01]  /*a130*/  ISETP.GT.U32.AND P5, PT, R246, R215, PT ;  /* 0x000000d7f600720c */ /* 0x000fe20003fa4070 */
[----:B------:R-:W-:Y:S01]  /*a140*/  @!P4 IMAD.IADD R214, R214, 0x1, -R246 ;  /* 0x00000001d6d6c824 */ /* 0x000fe200078e0af6 */
[----:B------:R-:W-:Y:S01]  /*a150*/  ISETP.GE.AND P4, PT, R2, RZ, PT ;  /* 0x000000ff0200720c */ /* 0x000fe20003f86270 */
[----:B------:R-:W-:Y:S02]  /*a160*/  IMAD.MOV R4, RZ, RZ, -R4 ;  /* 0x000000ffff047224 */ /* 0x000fe400078e0a04 */
[----:B------:R-:W-:Y:S01]  /*a170*/  @!P6 IMAD.MOV R214, RZ, RZ, -R214 ;  /* 0x000000ffffd6e224 */ /* 0x000fe200078e0ad6 */
[C---:B------:R-:W-:Y:S01]  /*a180*/  ISETP.GT.U32.AND P6, PT, R246.reuse, R216, PT ;  /* 0x000000d8f600720c */ /* 0x040fe20003fc4070 */
[----:B------:R-:W-:Y:S01]  /*a190*/  IMAD R217, R246, R4, R219 ;  /* 0x00000004f6d97224 */ /* 0x000fe200078e02db */
[----:B------:R-:W-:Y:S01]  /*a1a0*/  IABS R219, R2 ;  /* 0x0000000200db7213 */ /* 0x000fe20000000000 */
[----:B------:R-:W-:-:S04]  /*a1b0*/  IMAD.HI.U32 R5, R248, R221, RZ ;  /* 0x000000ddf8057227 */ /* 0x000fc800078e00ff */
[----:B------:R-:W-:Y:S01]  /*a1c0*/  @!P5 IMAD.IADD R215, R215, 0x1, -R246 ;  /* 0x00000001d7d7d824 */ /* 0x000fe200078e0af6 */
[----:B------:R-:W-:Y:S01]  /*a1d0*/  ISETP.GT.U32.AND P5, PT, R246, R217, PT ;  /* 0x000000d9f600720c */ /* 0x000fe20003fa4070 */
[----:B------:R-:W-:Y:S02]  /*a1e0*/  IMAD.MOV R5, RZ, RZ, -R5 ;  /* 0x000000ffff057224 */ /* 0x000fe400078e0a05 */
[----:B------:R-:W-:-:S04]  /*a1f0*/  IMAD.HI.U32 R2, R248, R219, RZ ;  /* 0x000000dbf8027227 */ /* 0x000fc800078e00ff */
[----:B------:R-:W-:Y:S02]  /*a200*/  @!P6 IMAD.IADD R216, R216, 0x1, -R246 ;  /* 0x00000001d8d8e824 */ /* 0x000fe400078e0af6 */
[C---:B------:R-:W-:Y:S01]  /*a210*/  IMAD R218, R246.reuse, R5, R221 ;  /* 0x00000005f6da7224 */ /* 0x040fe200078e02dd */
[----:B------:R-:W-:Y:S01]  /*a220*/  IABS R221, R230 ;  /* 0x000000e600dd7213 */ /* 0x000fe20000000000 */
[----:B------:R-:W-:Y:S01]  /*a230*/  IMAD.MOV R2, RZ, RZ, -R2 ;  /* 0x000000ffff027224 */ /* 0x000fe200078e0a02 */
[----:B------:R-:W-:Y:S01]  /*a240*/  ISETP.GT.U32.AND P6, PT, R246, R216, PT ;  /* 0x000000d8f600720c */ /* 0x000fe20003fc4070 */
[----:B------:R-:W-:Y:S01]  /*a250*/  @!P5 IMAD.IADD R217, R217, 0x1, -R246 ;  /* 0x00000001d9d9d824 */ /* 0x000fe200078e0af6 */
[----:B------:R-:W-:Y:S01]  /*a260*/  IABS R5, R229 ;  /* 0x000000e500057213 */ /* 0x000fe20000000000 */
[----:B------:R-:W-:-:S03]  /*a270*/  IMAD.HI.U32 R4, R248, R221, RZ ;  /* 0x000000ddf8047227 */ /* 0x000fc600078e00ff */
        /* <DEDUP_REMOVED lines=8> */
[----:B------:R-:W-:Y:S02]  /*a300*/  IMAD.MOV R224, RZ, RZ, -R220 ;  /* 0x000000ffffe07224 */ /* 0x000fe400078e0adc */
[----:B------:R-:W-:Y:S01]  /*a310*/  IMAD R221, R246, R4, R221 ;  /* 0x00000004f6dd7224 */ /* 0x000fe200078e02dd */
[----:B------:R-:W-:Y:S01]  /*a320*/  LOP3.LUT R4, R250, 0x1c8, RZ, 0xfc, !PT ;  /* 0x000001c8fa047812 */ /* 0x000fe200078efcff */
[----:B------:R-:W-:Y:S01]  /*a330*/  IMAD R220, R246, R2, R5 ;  /* 0x00000002f6dc7224 */ /* 0x000fe200078e0205 */
[----:B------:R-:W-:Y:S01]  /*a340*/  LOP3.LUT R2, R250, 0x1c4, RZ, 0xfc, !PT ;  /* 0x000001c4fa027812 */ /* 0x000fe200078efcff */
[----:B------:R-:W-:Y:S01]  /*a350*/  @!P0 IMAD.MOV R215, RZ, RZ, -R215 ;  /* 0x000000ffffd78224 */ /* 0x000fe200078e0ad7 */
[C---:B------:R-:W-:Y:S01]  /*a360*/  ISETP.GT.U32.AND P0, PT, R246.reuse, R219, PT ;  /* 0x000000dbf600720c */ /* 0x040fe20003f04070 */
[----:B------:R-:W-:Y:S01]  /*a370*/  IMAD R222, R246, R224, R3 ;  /* 0x000000e0f6de7224 */ /* 0x000fe200078e0203 */
[----:B------:R-:W-:Y:S01]  /*a380*/  LOP3.LUT R3, R250, 0x1c6, RZ, 0xfc, !PT ;  /* 0x000001c6fa037812 */ /* 0x000fe200078efcff */
[----:B------:R-:W-:Y:S01]  /*a390*/  @!P5 IMAD.IADD R217, R217, 0x1, -R246 ;  /* 0x00000001d9d9d824 */ /* 0x000fe200078e0af6 */
[C---:B------:R-:W-:Y:S01]  /*a3a0*/  ISETP.GT.U32.AND P5, PT, R246.reuse, R221, PT ;  /* 0x000000ddf600720c */ /* 0x040fe20003fa4070 */
[----:B------:R-:W-:Y:S01]  /*a3b0*/  @!P2 IMAD.MOV R216, RZ, RZ, -R216 ;  /* 0x000000ffffd8a224 */ /* 0x000fe200078e0ad8 */
[----:B------:R-:W-:Y:S01]  /*a3c0*/  ISETP.GT.U32.AND P2, PT, R246, R220, PT ;  /* 0x000000dcf600720c */ /* 0x000fe20003f44070 */
[----:B------:R-:W-:Y:S01]  /*a3d0*/  @!P6 IMAD.IADD R218, R218, 0x1, -R246 ;  /* 0x00000001dadae824 */ /* 0x000fe200078e0af6 */
[----:B------:R-:W-:Y:S01]  /*a3e0*/  ISETP.GT.U32.AND P6, PT, R246, R222, PT ;  /* 0x000000def600720c */ /* 0x000fe20003fc4070 */
[----:B------:R-:W-:Y:S01]  /*a3f0*/  @!P1 IMAD.MOV R217, RZ, RZ, -R217 ;  /* 0x000000ffffd99224 */ /* 0x000fe200078e0ad9 */
[----:B------:R-:W-:-:S02]  /*a400*/  IABS R231, R2 ;  /* 0x0000000200e77213 */ /* 0x000fc40000000000 */
[----:B------:R-:W-:Y:S01]  /*a410*/  IABS R225, R3 ;  /* 0x0000000300e17213 */ /* 0x000fe20000000000 */
[----:B------:R-:W-:Y:S01]  /*a420*/  @!P0 IMAD.IADD R219, R219, 0x1, -R246 ;  /* 0x00000001dbdb8824 */ /* 0x000fe200078e0af6 */
[----:B------:R-:W-:Y:S01]  /*a430*/  ISETP.GT.U32.AND P0, PT, R246, R218, PT ;  /* 0x000000daf600720c */ /* 0x000fe20003f04070 */
[----:B------:R-:W-:-:S04]  /*a440*/  IMAD.HI.U32 R5, R248, R231, RZ ;  /* 0x000000e7f8057227 */ /* 0x000fc800078e00ff */
[--C-:B------:R-:W-:Y:S02]  /*a450*/  @!P5 IMAD.IADD R221, R221, 0x1, -R246.reuse ;  /* 0x00000001ddddd824 */ /* 0x100fe400078e0af6 */
[--C-:B------:R-:W-:Y:S01]  /*a460*/  @!P2 IMAD.IADD R220, R220, 0x1, -R246.reuse ;  /* 0x00000001dcdca824 */ /* 0x100fe200078e0af6 */
[----:B------:R-:W-:Y:S01]  /*a470*/  ISETP.GT.U32.AND P2, PT, R246, R219, PT ;  /* 0x000000dbf600720c */ /* 0x000fe20003f44070 */
[----:B------:R-:W-:Y:S01]  /*a480*/  @!P6 IMAD.IADD R222, R222, 0x1, -R246 ;  /* 0x00000001dedee824 */ /* 0x000fe200078e0af6 */
[----:B------:R-:W-:Y:S01]  /*a490*/  ISETP.GT.U32.AND P6, PT, R246, R221, PT ;  /* 0x000000ddf600720c */ /* 0x000fe20003fc4070 */
[----:B------:R-:W-:Y:S01]  /*a4a0*/  IMAD.HI.U32 R227, R248, R225, RZ ;  /* 0x000000e1f8e37227 */ /* 0x000fe200078e00ff */
[C---:B------:R-:W-:Y:S02]  /*a4b0*/  ISETP.GT.U32.AND P5, PT, R246.reuse, R220, PT ;  /* 0x000000dcf600720c */ /* 0x040fe40003fa4070 */
[----:B------:R-:W-:Y:S01]  /*a4c0*/  ISETP.GT.U32.AND P1, PT, R246, R222, PT ;  /* 0x000000def600720c */ /* 0x000fe20003f24070 */
[----:B------:R-:W-:-:S02]  /*a4d0*/  IMAD.MOV R5, RZ, RZ, -R5 ;  /* 0x000000ffff057224 */ /* 0x000fc400078e0a05 */
[----:B------:R-:W-:Y:S02]  /*a4e0*/  IMAD.MOV R227, RZ, RZ, -R227 ;  /* 0x000000ffffe37224 */ /* 0x000fe400078e0ae3 */
[C---:B------:R-:W-:Y:S01]  /*a4f0*/  IMAD R224, R246.reuse, R5, R231 ;  /* 0x00000005f6e07224 */ /* 0x040fe200078e02e7 */
[----:B------:R-:W-:Y:S01]  /*a500*/  IABS R231, R4 ;  /* 0x0000000400e77213 */ /* 0x000fe20000000000 */
[----:B------:R-:W-:Y:S01]  /*a510*/  IMAD R225, R246, R227, R225 ;  /* 0x000000e3f6e17224 */ /* 0x000fe200078e02e1 */
[----:B------:R-:W-:Y:S01]  /*a520*/  LOP3.LUT R5, R250, 0x1ca, RZ, 0xfc, !PT ;  /* 0x000001cafa057812 */ /* 0x000fe200078efcff */
[--C-:B------:R-:W-:Y:S01]  /*a530*/  @!P2 IMAD.IADD R219, R219, 0x1, -R246.reuse ;  /* 0x00000001dbdba824 */ /* 0x100fe200078e0af6 */
[----:B------:R-:W-:Y:S01]  /*a540*/  ISETP.GT.U32.AND P2, PT, R246, R224, PT ;  /* 0x000000e0f600720c */ /* 0x000fe20003f44070 */
[--C-:B------:R-:W-:Y:S01]  /*a550*/  @!P0 IMAD.IADD R218, R218, 0x1, -R246.reuse ;  /* 0x00000001dada8824 */ /* 0x100fe200078e0af6 */
[C---:B------:R-:W-:Y:S01]  /*a560*/  ISETP.GT.U32.AND P0, PT, R246.reuse, R223, PT ;  /* 0x000000dff600720c */ /* 0x040fe20003f04070 */
[--C-:B------:R-:W-:Y:S01]  /*a570*/  @!P6 IMAD.IADD R221, R221, 0x1, -R246.reuse ;  /* 0x00000001dddde824 */ /* 0x100fe200078e0af6 */
[----:B------:R-:W-:Y:S01]  /*a580*/  ISETP.GT.U32.AND P6, PT, R246, R225, PT ;  /* 0x000000e1f600720c */ /* 0x000fe20003fc4070 */
[----:B------:R-:W-:Y:S01]  /*a590*/  @!P5 IMAD.IADD R220, R220, 0x1, -R246 ;  /* 0x00000001dcdcd824 */ /* 0x000fe200078e0af6 */
[----:B------:R-:W-:Y:S01]  /*a5a0*/  ISETP.GE.AND P5, PT, R229, RZ, PT ;  /* 0x000000ffe500720c */ /* 0x000fe20003fa6270 */
[----:B------:R-:W-:Y:S01]  /*a5b0*/  IMAD.HI.U32 R229, R248, R231, RZ ;  /* 0x000000e7f8e57227 */ /* 0x000fe200078e00ff */
[----:B------:R-:W-:-:S03]  /*a5c0*/  IABS R227, R5 ;  /* 0x0000000500e37213 */ /* 0x000fc60000000000 */
[----:B------:R-:W-:Y:S02]  /*a5d0*/  IMAD.MOV R229, RZ, RZ, -R229 ;  /* 0x000000ffffe57224 */ /* 0x000fe400078e0ae5 */
[--C-:B------:R-:W-:Y:S01]  /*a5e0*/  @!P2 IMAD.IADD R224, R224, 0x1, -R246.reuse ;  /* 0x00000001e0e0a824 */ /* 0x100fe200078e0af6 */
[----:B------:R-:W-:Y:S01]  /*a5f0*/  ISETP.GE.AND P2, PT, R226, RZ, PT ;  /* 0x000000ffe200720c */ /* 0x000fe20003f46270 */
[--C-:B------:R-:W-:Y:S01]  /*a600*/  @!P1 IMAD.IADD R222, R222, 0x1, -R246.reuse ;  /* 0x00000001dede9824 */ /* 0x100fe200078e0af6 */
[----:B------:R-:W-:Y:S01]  /*a610*/  ISETP.GE.AND P1, PT, R230, RZ, PT ;  /* 0x000000ffe600720c */ /* 0x000fe20003f26270 */
[--C-:B------:R-:W-:Y:S01]  /*a620*/  @!P0 IMAD.IADD R223, R223, 0x1, -R246.reuse ;  /* 0x00000001dfdf8824 */ /* 0x100fe200078e0af6 */
[----:B------:R-:W-:Y:S01]  /*a630*/  ISETP.GE.AND P0, PT, R228, RZ, PT ;  /* 0x000000ffe400720c */ /* 0x000fe20003f06270 */
[----:B------:R-:W-:Y:S01]  /*a640*/  IMAD R226, R246, R229, R231 ;  /* 0x000000e5f6e27224 */ /* 0x000fe200078e02e7 */
[----:B------:R-:W-:Y:S01]  /*a650*/  LOP3.LUT R228, R250, 0x1cc, RZ, 0xfc, !PT ;  /* 0x000001ccfae47812 */ /* 0x000fe200078efcff */
[----:B------:R-:W-:Y:S01]  /*a660*/  @!P6 IMAD.IADD R225, R225, 0x1, -R246 ;  /* 0x00000001e1e1e824 */ /* 0x000fe200078e0af6 */
[----:B------:R-:W-:Y:S01]  /*a670*/  IABS R229, R233 ;  /* 0x000000e900e57213 */ /* 0x000fe20000000000 */
[----:B------:R-:W-:Y:S01]  /*a680*/  @!P3 IMAD.MOV R218, RZ, RZ, -R218 ;  /* 0x000000ffffdab224 */ /* 0x000fe200078e0ada */
[C---:B------:R-:W-:Y:S01]  /*a690*/  ISETP.GT.U32.AND P3, PT, R246.reuse, R223, PT ;  /* 0x000000dff600720c */ /* 0x040fe20003f64070 */
[----:B------:R-:W-:Y:S01]  /*a6a0*/  @!P5 IMAD.MOV R220, RZ, RZ, -R220 ;  /* 0x000000ffffdcd224 */ /* 0x000fe200078e0adc */
[----:B------:R-:W-:Y:S01]  /*a6b0*/  ISETP.GT.U32.AND P5, PT, R246, R225, PT ;  /* 0x000000e1f600720c */ /* 0x000fe20003fa4070 */
[----:B------:R-:W-:Y:S01]  /*a6c0*/  IMAD.HI.U32 R232, R248, R227, RZ ;  /* 0x000000e3f8e87227 */ /* 0x000fe200078e00ff */
[----:B------:R-:W-:-:S03]  /*a6d0*/  ISETP.GT.U32.AND P6, PT, R246, R226, PT ;  /* 0x000000e2f600720c */ /* 0x000fc60003fc4070 */
[----:B------:R-:W-:Y:S01]  /*a6e0*/  @!P1 IMAD.MOV R221, RZ, RZ, -R221 ;  /* 0x000000ffffdd9224 */ /* 0x000fe200078e0add */
[----:B------:R-:W-:Y:S01]  /*a6f0*/  ISETP.GE.AND P1, PT, R2, RZ, PT ;  /* 0x000000ff0200720c */ /* 0x000fe20003f26270 */
[----:B------:R-:W-:Y:S01]  /*a700*/  IMAD.MOV R232, RZ, RZ, -R232 ;  /* 0x000000ffffe87224 */ /* 0x000fe200078e0ae8 */
[----:B------:R-:W-:Y:S01]  /*a710*/  IABS R2, R228 ;  /* 0x000000e400027213 */ /* 0x000fe20000000000 */
[----:B------:R-:W-:Y:S02]  /*a720*/  @!P0 IMAD.MOV R222, RZ, RZ, -R222 ;  /* 0x000000ffffde8224 */ /* 0x000fe400078e0ade */
[----:B------:R-:W-:Y:S02]  /*a730*/  IMAD R227, R246, R232, R227 ;  /* 0x000000e8f6e37224 */ /* 0x000fe400078e02e3 */
[--C-:B------:R-:W-:Y:S01]  /*a740*/  @!P3 IMAD.IADD R223, R223, 0x1, -R246.reuse ;  /* 0x00000001dfdfb824 */ /* 0x100fe200078e0af6 */
[----:B------:R-:W-:Y:S01]  /*a750*/  ISETP.GE.AND P3, PT, R3, RZ, PT ;  /* 0x000000ff0300720c */ /* 0x000fe20003f66270 */
[--C-:B------:R-:W-:Y:S01]  /*a760*/  @!P5 IMAD.IADD R225, R225, 0x1, -R246.reuse ;  /* 0x00000001e1e1d824 */ /* 0x100fe200078e0af6 */
[----:B------:R-:W-:Y:S01]  /*a770*/  ISETP.GE.AND P5, PT, R5, RZ, PT ;  /* 0x000000ff0500720c */ /* 0x000fe20003fa6270 */
[----:B------:R-:W-:Y:S01]  /*a780*/  @!P6 IMAD.IADD R226, R226, 0x1, -R246 ;  /* 0x00000001e2e2e824 */ /* 0x000fe200078e0af6 */
[----:B------:R-:W-:Y:S01]  /*a790*/  ISETP.GT.U32.AND P0, PT, R246, R227, PT ;  /* 0x000000e3f600720c */ /* 0x000fe20003f04070 */
[----:B------:R-:W-:Y:S01]  /*a7a0*/  IMAD.MOV.U32 R5, RZ, RZ, R2 ;  /* 0x000000ffff057224 */ /* 0x000fe200078e0002 */
[----:B------:R-:W-:Y:S01]  /*a7b0*/  ISETP.GE.AND P6, PT, R228, RZ, PT ;  /* 0x000000ffe400720c */ /* 0x000fe20003fc6270 */
[----:B------:R-:W-:Y:S01]  /*a7c0*/  @!P2 IMAD.MOV R223, RZ, RZ, -R223 ;  /* 0x000000ffffdfa224 */ /* 0x000fe200078e0adf */
[----:B------:R-:W-:Y:S01]  /*a7d0*/  ISETP.GT.U32.AND P2, PT, R246, R226, PT ;  /* 0x000000e2f600720c */ /* 0x000fe20003f44070 */
[----:B------:R-:W-:Y:S01]  /*a7e0*/  IMAD.HI.U32 R2, R248, R5, RZ ;  /* 0x00000005f8027227 */ /* 0x000fe200078e00ff */
[----:B------:R-:W-:-:S03]  /*a7f0*/  LOP3.LUT R3, R250, 0x1d2, RZ, 0xfc, !PT ;  /* 0x000001d2fa037812 */ /* 0x000fc600078efcff */
[----:B------:R-:W-:Y:S01]  /*a800*/  IMAD.MOV R228, RZ, RZ, -R2 ;  /* 0x000000ffffe47224 */ /* 0x000fe200078e0a02 */
[----:B------:R-:W-:Y:S01]  /*a810*/  LOP3.LUT R2, R250, 0x1d0, RZ, 0xfc, !PT ;  /* 0x000001d0fa027812 */ /* 0x000fe200078efcff */
[----:B------:R-:W-:Y:S01]  /*a820*/  @!P4 IMAD.MOV R219, RZ, RZ, -R219 ;  /* 0x000000ffffdbc224 */ /* 0x000fe200078e0adb */
[C---:B------:R-:W-:Y:S01]  /*a830*/  ISETP.GT.U32.AND P4, PT, R246.reuse, R224, PT ;  /* 0x000000e0f600720c */ /* 0x040fe20003f84070 */
[----:B------:R-:W-:Y:S01]  /*a840*/  IMAD R228, R246, R228, R5 ;  /* 0x000000e4f6e47224 */ /* 0x000fe200078e0205 */
[----:B------:R-:W-:Y:S01]  /*a850*/  IABS R230, R2 ;  /* 0x0000000200e67213 */ /* 0x000fe20000000000 */
[--C-:B------:R-:W-:Y:S01]  /*a860*/  @!P0 IMAD.IADD R227, R227, 0x1, -R246.reuse ;  /* 0x00000001e3e38824 */ /* 0x100fe200078e0af6 */
[----:B------:R-:W-:Y:S01]  /*a870*/  IABS R231, R3 ;  /* 0x0000000300e77213 */ /* 0x000fe20000000000 */
[----:B------:R-:W-:Y:S01]  /*a880*/  @!P2 IMAD.IADD R226, R226, 0x1, -R246 ;  /* 0x00000001e2e2a824 */ /* 0x000fe200078e0af6 */
[----:B------:R-:W-:Y:S01]  /*a890*/  ISETP.GT.U32.AND P2, PT, R246, R228, PT ;  /* 0x000000e4f600720c */ /* 0x000fe20003f44070 */
[----:B------:R-:W-:Y:S01]  /*a8a0*/  IMAD.HI.U32 R5, R248, R229, RZ ;  /* 0x000000e5f8057227 */ /* 0x000fe200078e00ff */
[----:B------:R-:W-:-:S03]  /*a8b0*/  ISETP.GT.U32.AND P0, PT, R246, R227, PT ;  /* 0x000000e3f600720c */ /* 0x000fc60003f04070 */
[----:B------:R-:W-:Y:S02]  /*a8c0*/  IMAD.MOV R5, RZ, RZ, -R5 ;  /* 0x000000ffff057224 */ /* 0x000fe400078e0a05 */
[----:B------:R-:W-:-:S04]  /*a8d0*/  IMAD.HI.U32 R234, R248, R230, RZ ;  /* 0x000000e6f8ea7227 */ /* 0x000fc800078e00ff */
[----:B------:R-:W-:Y:S01]  /*a8e0*/  IMAD R229, R246, R5, R229 ;  /* 0x00000005f6e57224 */ /* 0x000fe200078e02e5 */
[----:B------:R-:W-:Y:S01]  /*a8f0*/  LOP3.LUT R5, R250, 0x1d6, RZ, 0xfc, !PT ;  /* 0x000001d6fa057812 */ /* 0x000fe200078efcff */
[--C-:B------:R-:W-:Y:S02]  /*a900*/  @!P2 IMAD.IADD R228, R228, 0x1, -R246.reuse ;  /* 0x00000001e4e4a824 */ /* 0x100fe400078e0af6 */
[--C-:B------:R-:W-:Y:S01]  /*a910*/  @!P4 IMAD.IADD R224, R224, 0x1, -R246.reuse ;  /* 0x00000001e0e0c824 */ /* 0x100fe200078e0af6 */
[----:B------:R-:W-:Y:S01]  /*a920*/  ISETP.GT.U32.AND P2, PT, R246, R229, PT ;  /* 0x000000e5f600720c */ /* 0x000fe20003f44070 */
[----:B------:R-:W-:Y:S01]  /*a930*/  @!P0 IMAD.IADD R227, R227, 0x1, -R246 ;  /* 0x00000001e3e38824 */ /* 0x000fe200078e0af6 */
[----:B------:R-:W-:Y:S01]  /*a940*/  ISETP.GE.AND P4, PT, R4, RZ, PT ;  /* 0x000000ff0400720c */ /* 0x000fe20003f86270 */
[----:B------:R-:W-:Y:S01]  /*a950*/  IMAD.MOV R234, RZ, RZ, -R234 ;  /* 0x000000ffffea7224 */ /* 0x000fe200078e0aea */
[----:B------:R-:W-:Y:S01]  /*a960*/  ISETP.GE.AND P0, PT, R233, RZ, PT ;  /* 0x000000ffe900720c */ /* 0x000fe20003f06270 */
[----:B------:R-:W-:Y:S01]  /*a970*/  IMAD.HI.U32 R233, R248, R231, RZ ;  /* 0x000000e7f8e97227 */ /* 0x000fe200078e00ff */
[----:B------:R-:W-:-:S03]  /*a980*/  LOP3.LUT R4, R250, 0x1d4, RZ, 0xfc, !PT ;  /* 0x000001d4fa047812 */ /* 0x000fc600078efcff */
[----:B------:R-:W-:Y:S01]  /*a990*/  IMAD.MOV R233, RZ, RZ, -R233 ;  /* 0x000000ffffe97224 */ /* 0x000fe200078e0ae9 */
[----:B------:R-:W-:Y:S01]  /*a9a0*/  IABS R232, R4 ;  /* 0x0000000400e87213 */ /* 0x000fe20000000000 */
[C---:B------:R-:W-:Y:S01]  /*a9b0*/  IMAD R230, R246.reuse, R234, R230 ;  /* 0x000000eaf6e67224 */ /* 0x040fe200078e02e6 */
[----:B------:R-:W-:Y:S01]  /*a9c0*/  IABS R234, R5 ;  /* 0x0000000500ea7213 */ /* 0x000fe20000000000 */
[C---:B------:R-:W-:Y:S01]  /*a9d0*/  IMAD R231, R246.reuse, R233, R231 ;  /* 0x000000e9f6e77224 */ /* 0x040fe200078e02e7 */
[----:B------:R-:W-:Y:S01]  /*a9e0*/  IABS R233, R237 ;  /* 0x000000ed00e97213 */ /* 0x000fe20000000000 */
[----:B------:R-:W-:Y:S01]  /*a9f0*/  @!P2 IMAD.IADD R229, R229, 0x1, -R246 ;  /* 0x00000001e5e5a824 */ /* 0x000fe200078e0af6 */
[C---:B------:R-:W-:Y:S01]  /*aa00*/  ISETP.GT.U32.AND P2, PT, R246.reuse, R230, PT ;  /* 0x000000e6f600720c */ /* 0x040fe20003f44070 */
        /* <DEDUP_REMOVED lines=8> */
[--C-:B------:R-:W-:Y:S01]  /*aa90*/  @!P2 IMAD.IADD R230, R230, 0x1, -R246.reuse ;  /* 0x00000001e6e6a824 */ /* 0x100fe200078e0af6 */
[----:B------:R-:W-:Y:S01]  /*aaa0*/  ISETP.GE.AND P2, PT, R4, RZ, PT ;  /* 0x000000ff0400720c */ /* 0x000fe20003f46270 */
[----:B------:R-:W-:Y:S02]  /*aab0*/  @!P4 IMAD.IADD R231, R231, 0x1, -R246 ;  /* 0x00000001e7e7c824 */ /* 0x000fe400078e0af6 */
        /* <DEDUP_REMOVED lines=9> */
[----:B------:R-:W-:Y:S01]  /*ab50*/  @!P5 IMAD.MOV R227, RZ, RZ, -R227 ;  /* 0x000000ffffe3d224 */ /* 0x000fe200078e0ae3 */
[----:B------:R-:W-:Y:S01]  /*ab60*/  ISETP.GE.AND P5, PT, R2, RZ, PT ;  /* 0x000000ff0200720c */ /* 0x000fe20003fa6270 */
[C---:B------:R-:W-:Y:S01]  /*ab70*/  IMAD R4, R246.reuse, R235, R234 ;  /* 0x000000ebf6047224 */ /* 0x040fe200078e02ea */
[----:B------:R-:W-:Y:S01]  /*ab80*/  IABS R234, R3 ;  /* 0x0000000300ea7213 */ /* 0x000fe20000000000 */
[----:B------:R-:W-:Y:S01]  /*ab90*/  @!P6 IMAD.MOV R228, RZ, RZ, -R228 ;  /* 0x000000ffffe4e224 */ /* 0x000fe200078e0ae4 */
[----:B------:R-:W-:Y:S01]  /*aba0*/  ISETP.GT.U32.AND P6, PT, R246, R231, PT ;  /* 0x000000e7f600720c */ /* 0x000fe20003fc4070 */
[----:B------:R-:W-:-:S04]  /*abb0*/  IMAD.HI.U32 R2, R248, R233, RZ ;  /* 0x000000e9f8027227 */ /* 0x000fc800078e00ff */
[----:B------:R-:W-:Y:S01]  /*abc0*/  @!P4 IMAD.IADD R230, R230, 0x1, -R246 ;  /* 0x00000001e6e6c824 */ /* 0x000fe200078e0af6 */
[----:B------:R-:W-:Y:S01]  /*abd0*/  ISETP.GT.U32.AND P4, PT, R246, R4, PT ;  /* 0x00000004f600720c */ /* 0x000fe20003f84070 */
[----:B------:R-:W-:-:S04]  /*abe0*/  IMAD.HI.U32 R238, R248, R234, RZ ;  /* 0x000000eaf8ee7227 */ /* 0x000fc800078e00ff */
[----:B------:R-:W-:Y:S02]  /*abf0*/  IMAD.MOV R2, RZ, RZ, -R2 ;  /* 0x000000ffff027224 */ /* 0x000fe400078e0a02 */
[----:B------:R-:W-:Y:S02]  /*ac00*/  @!P1 IMAD.IADD R232, R232, 0x1, -R246 ;  /* 0x00000001e8e89824 */ /* 0x000fe400078e0af6 */
[----:B------:R-:W-:Y:S02]  /*ac10*/  IMAD.MOV R238, RZ, RZ, -R238 ;  /* 0x000000ffffee7224 */ /* 0x000fe400078e0aee */
[C---:B------:R-:W-:Y:S01]  /*ac20*/  IMAD R233, R246.reuse, R2, R233 ;  /* 0x00000002f6e97224 */ /* 0x040fe200078e02e9 */
[C---:B------:R-:W-:Y:S01]  /*ac30*/  ISETP.GT.U32.AND P1, PT, R246.reuse, R232, PT ;  /* 0x000000e8f600720c */ /* 0x040fe20003f24070 */
[----:B------:R-:W-:Y:S01]  /*ac40*/  IMAD R234, R246, R238, R234 ;  /* 0x000000eef6ea7224 */ /* 0x000fe200078e02ea */
[----:B------:R-:W-:Y:S01]  /*ac50*/  LOP3.LUT R2, R250, 0x1dc, RZ, 0xfc, !PT ;  /* 0x000001dcfa027812 */ /* 0x000fe200078efcff */
[--C-:B------:R-:W-:Y:S01]  /*ac60*/  @!P6 IMAD.IADD R231, R231, 0x1, -R246.reuse ;  /* 0x00000001e7e7e824 */ /* 0x100fe200078e0af6 */
[----:B------:R-:W-:Y:S01]  /*ac70*/  ISETP.GT.U32.AND P6, PT, R246, R233, PT ;  /* 0x000000e9f600720c */ /* 0x000fe20003fc4070 */
[----:B------:R-:W-:Y:S01]  /*ac80*/  @!P4 IMAD.IADD R4, R4, 0x1, -R246 ;  /* 0x000000010404c824 */ /* 0x000fe200078e0af6 */
[C---:B------:R-:W-:Y:S01]  /*ac90*/  ISETP.GT.U32.AND P4, PT, R246.reuse, R234, PT ;  /* 0x000000eaf600720c */ /* 0x040fe20003f84070 */
[----:B------:R-:W-:Y:S01]  /*aca0*/  @!P0 IMAD.MOV R229, RZ, RZ, -R229 ;  /* 0x000000ffffe58224 */ /* 0x000fe200078e0ae5 */
[----:B------:R-:W-:Y:S01]  /*acb0*/  IABS R235, R2 ;  /* 0x0000000200eb7213 */ /* 0x000fe20000000000 */
[----:B------:R-:W-:Y:S01]  /*acc0*/  @!P5 IMAD.MOV R230, RZ, RZ, -R230 ;  /* 0x000000ffffe6d224 */ /* 0x000fe200078e0ae6 */
[----:B------:R-:W-:Y:S01]  /*acd0*/  ISETP.GT.U32.AND P0, PT, R246, R4, PT ;  /* 0x00000004f600720c */ /* 0x000fe20003f04070 */
[----:B------:R-:W-:Y:S01]  /*ace0*/  @!P3 IMAD.MOV R231, RZ, RZ, -R231 ;  /* 0x000000ffffe7b224 */ /* 0x000fe200078e0ae7 */
[----:B------:R-:W-:Y:S01]  /*acf0*/  ISETP.GE.AND P5, PT, R237, RZ, PT ;  /* 0x000000ffed00720c */ /* 0x000fe20003fa6270 */
[----:B------:R-:W-:Y:S01]  /*ad00*/  @!P1 IMAD.IADD R232, R232, 0x1, -R246 ;  /* 0x00000001e8e89824 */ /* 0x000fe200078e0af6 */
[----:B------:R-:W-:Y:S01]  /*ad10*/  ISETP.GE.AND P1, PT, R5, RZ, PT ;  /* 0x000000ff0500720c */ /* 0x000fe20003f26270 */
[----:B------:R-:W-:-:S04]  /*ad20*/  IMAD.HI.U32 R238, R248, R235, RZ ;  /* 0x000000ebf8ee7227 */ /* 0x000fc800078e00ff */
[----:B------:R-:W-:-:S04]  /*ad30*/  IMAD.HI.U32 R5, R248, R236, RZ ;  /* 0x000000ecf8057227 */ /* 0x000fc800078e00ff */
[----:B------:R-:W-:Y:S02]  /*ad40*/  @!P6 IMAD.IADD R233, R233, 0x1, -R246 ;  /* 0x00000001e9e9e824 */ /* 0x000fe400078e0af6 */
[----:B------:R-:W-:Y:S02]  /*ad50*/  IMAD.MOV R238, RZ, RZ, -R238 ;  /* 0x000000ffffee7224 */ /* 0x000fe400078e0aee */
[----:B------:R-:W-:Y:S01]  /*ad60*/  @!P4 IMAD.IADD R234, R234, 0x1, -R246 ;  /* 0x00000001eaeac824 */ /* 0x000fe200078e0af6 */
[C---:B------:R-:W-:Y:S01]  /*ad70*/  ISETP.GT.U32.AND P6, PT, R246.reuse, R233, PT ;  /* 0x000000e9f600720c */ /* 0x040fe20003fc4070 */
[----:B------:R-:W-:Y:S02]  /*ad80*/  IMAD.MOV R5, RZ, RZ, -R5 ;  /* 0x000000ffff057224 */ /* 0x000fe400078e0a05 */
[----:B------:R-:W-:Y:S01]  /*ad90*/  IMAD.MOV.U32 R237, RZ, RZ, R239 ;  /* 0x000000ffffed7224 */ /* 0x000fe200078e00ef */
[C---:B------:R-:W-:Y:S01]  /*ada0*/  ISETP.GT.U32.AND P4, PT, R246.reuse, R234, PT ;  /* 0x000000eaf600720c */ /* 0x040fe20003f84070 */
[C---:B------:R-:W-:Y:S01]  /*adb0*/  IMAD R235, R246.reuse, R238, R235 ;  /* 0x000000eef6eb7224 */ /* 0x040fe200078e02eb */
[----:B------:R-:W-:Y:S01]  /*adc0*/  IABS R239, R243 ;  /* 0x000000f300ef7213 */ /* 0x000fe20000000000 */
[----:B------:R-:W-:Y:S01]  /*add0*/  IMAD R236, R246, R5, R236 ;  /* 0x00000005f6ec7224 */ /* 0x000fe200078e02ec */
[----:B------:R-:W-:Y:S01]  /*ade0*/  IABS R238, R242 ;  /* 0x000000f200ee7213 */ /* 0x000fe20000000000 */
[----:B------:R-:W-:-:S04]  /*adf0*/  IMAD.HI.U32 R5, R248, R237, RZ ;  /* 0x000000edf8057227 */ /* 0x000fc800078e00ff */
[--C-:B------:R-:W-:Y:S01]  /*ae00*/  @!P0 IMAD.IADD R4, R4, 0x1, -R246.reuse ;  /* 0x0000000104048824 */ /* 0x100fe200078e0af6 */
[C---:B------:R-:W-:Y:S01]  /*ae10*/  ISETP.GT.U32.AND P0, PT, R246.reuse, R235, PT ;  /* 0x000000ebf600720c */ /* 0x040fe20003f04070 */
[----:B------:R-:W-:Y:S02]  /*ae20*/  IMAD.MOV R5, RZ, RZ, -R5 ;  /* 0x000000ffff057224 */ /* 0x000fe400078e0a05 */
[--C-:B------:R-:W-:Y:S01]  /*ae30*/  @!P6 IMAD.IADD R233, R233, 0x1, -R246.reuse ;  /* 0x00000001e9e9e824 */ /* 0x100fe200078e0af6 */
[C---:B------:R-:W-:Y:S01]  /*ae40*/  ISETP.GT.U32.AND P6, PT, R246.reuse, R236, PT ;  /* 0x000000ecf600720c */ /* 0x040fe20003fc4070 */
[----:B------:R-:W-:Y:S02]  /*ae50*/  IMAD R237, R246, R5, R237 ;  /* 0x00000005f6ed7224 */ /* 0x000fe400078e02ed */
[----:B------:R-:W-:Y:S02]  /*ae60*/  @!P4 IMAD.IADD R234, R234, 0x1, -R246 ;  /* 0x00000001eaeac824 */ /* 0x000fe400078e0af6 */
[----:B------:R-:W-:Y:S01]  /*ae70*/  IMAD.HI.U32 R5, R248, R238, RZ ;  /* 0x000000eef8057227 */ /* 0x000fe200078e00ff */
[----:B------:R-:W-:-:S03]  /*ae80*/  ISETP.GT.U32.AND P4, PT, R246, R237, PT ;  /* 0x000000edf600720c */ /* 0x000fc60003f84070 */
[----:B------:R-:W-:Y:S01]  /*ae90*/  @!P0 IMAD.IADD R235, R235, 0x1, -R246 ;  /* 0x00000001ebeb8824 */ /* 0x000fe200078e0af6 */
[----:B------:R-:W-:Y:S01]  /*aea0*/  ISETP.GE.AND P0, PT, R3, RZ, PT ;  /* 0x000000ff0300720c */ /* 0x000fe20003f06270 */
[----:B------:R-:W-:-:S03]  /*aeb0*/  IMAD.HI.U32 R3, R248, R239, RZ ;  /* 0x000000eff8037227 */ /* 0x000fc600078e00ff */
[----:B------:R-:W-:Y:S01]  /*aec0*/  ISETP.GT.U32.AND P3, PT, R246, R235, PT ;  /* 0x000000ebf600720c */ /* 0x000fe20003f64070 */
[--C-:B------:R-:W-:Y:S01]  /*aed0*/  @!P6 IMAD.IADD R236, R236, 0x1, -R246.reuse ;  /* 0x00000001ecece824 */ /* 0x100fe200078e0af6 */
[----:B------:R-:W-:Y:S01]  /*aee0*/  ISETP.GE.AND P6, PT, R2, RZ, PT ;  /* 0x000000ff0200720c */ /* 0x000fe20003fc6270 */
[----:B------:R-:W-:Y:S01]  /*aef0*/  IMAD.MOV R2, RZ, RZ, -R3 ;  /* 0x000000ffff027224 */ /* 0x000fe200078e0a03 */
[----:B------:R-:W-:Y:S01]  /*af00*/  LOP3.LUT R3, R250, 0x1ea, RZ, 0xfc, !PT ;  /* 0x000001eafa037812 */ /* 0x000fe200078efcff */
[----:B------:R-:W-:Y:S02]  /*af10*/  @!P4 IMAD.IADD R237, R237, 0x1, -R246 ;  /* 0x00000001ededc824 */ /* 0x000fe400078e0af6 */
[----:B------:R-:W-:Y:S02]  /*af20*/  @!P1 IMAD.MOV R4, RZ, RZ, -R4 ;  /* 0x000000ffff049224 */ /* 0x000fe400078e0a04 */
[C---:B------:R-:W-:Y:S01]  /*af30*/  IMAD R239, R246.reuse, R2, R239 ;  /* 0x00000002f6ef7224 */ /* 0x040fe200078e02ef */
[----:B------:R-:W-:Y:S01]  /*af40*/  ISETP.GT.U32.AND P1, PT, R246, R237, PT ;  /* 0x000000edf600720c */ /* 0x000fe20003f24070 */
[----:B------:R-:W-:-:S02]  /*af50*/  IMAD.MOV R5, RZ, RZ, -R5 ;  /* 0x000000ffff057224 */ /* 0x000fc400078e0a05 */
[----:B------:R-:W-:Y:S01]  /*af60*/  @!P0 IMAD.MOV R234, RZ, RZ, -R234 ;  /* 0x000000ffffea8224 */ /* 0x000fe200078e0aea */
[----:B------:R-:W-:Y:S01]  /*af70*/  ISETP.GE.AND P0, PT, R245, RZ, PT ;  /* 0x000000fff500720c */ /* 0x000fe20003f06270 */
[----:B------:R-:W-:Y:S01]  /*af80*/  @!P3 IMAD.IADD R235, R235, 0x1, -R246 ;  /* 0x00000001ebebb824 */ /* 0x000fe200078e0af6 */
[----:B------:R-:W-:Y:S01]  /*af90*/  ISETP.GT.U32.AND P3, PT, R246, R239, PT ;  /* 0x000000eff600720c */ /* 0x000fe20003f64070 */
[----:B------:R-:W-:-:S04]  /*afa0*/  IMAD.HI.U32 R2, R248, R240, RZ ;  /* 0x000000f0f8027227 */ /* 0x000fc800078e00ff */
[----:B------:R-:W-:Y:S01]  /*afb0*/  IMAD R238, R246, R5, R238 ;  /* 0x00000005f6ee7224 */ /* 0x000fe200078e02ee */
[----:B------:R-:W-:Y:S01]  /*afc0*/  LOP3.LUT R5, R250, 0x1ec, RZ, 0xfc, !PT ;  /* 0x000001ecfa057812 */ /* 0x000fe200078efcff */
[----:B------:R-:W-:Y:S02]  /*afd0*/  IMAD.MOV R2, RZ, RZ, -R2 ;  /* 0x000000ffff027224 */ /* 0x000fe400078e0a02 */
[----:B------:R-:W-:Y:S01]  /*afe0*/  @!P2 IMAD.MOV R232, RZ, RZ, -R232 ;  /* 0x000000ffffe8a224 */ /* 0x000fe200078e0ae8 */
[C---:B------:R-:W-:Y:S01]  /*aff0*/  ISETP.GT.U32.AND P4, PT, R246.reuse, R238, PT ;  /* 0x000000eef600720c */ /* 0x040fe20003f84070 */
[----:B------:R-:W-:Y:S01]  /*b000*/  @!P1 IMAD.IADD R237, R237, 0x1, -R246 ;  /* 0x00000001eded9824 */ /* 0x000fe200078e0af6 */
[C---:B------:R-:W-:Y:S01]  /*b010*/  ISETP.GT.U32.AND P2, PT, R246.reuse, R236, PT ;  /* 0x000000ecf600720c */ /* 0x040fe20003f44070 */
[----:B------:R-:W-:Y:S01]  /*b020*/  IMAD R240, R246, R2, R240 ;  /* 0x00000002f6f07224 */ /* 0x000fe200078e02f0 */
[----:B------:R-:W-:Y:S01]  /*b030*/  LOP3.LUT R2, R250, 0x1e8, RZ, 0xfc, !PT ;  /* 0x000001e8fa027812 */ /* 0x000fe200078efcff */
[----:B------:R-:W-:Y:S01]  /*b040*/  @!P5 IMAD.MOV R233, RZ, RZ, -R233 ;  /* 0x000000ffffe9d224 */ /* 0x000fe200078e0ae9 */
[----:B------:R-:W-:Y:S01]  /*b050*/  ISETP.GE.AND P5, PT, R244, RZ, PT ;  /* 0x000000fff400720c */ /* 0x000fe20003fa6270 */
[--C-:B------:R-:W-:Y:S01]  /*b060*/  @!P3 IMAD.IADD R239, R239, 0x1, -R246.reuse ;  /* 0x00000001efefb824 */ /* 0x100fe200078e0af6 */
[----:B------:R-:W-:Y:S01]  /*b070*/  ISETP.GE.AND P1, PT, R243, RZ, PT ;  /* 0x000000fff300720c */ /* 0x000fe20003f26270 */
[----:B------:R-:W-:Y:S01]  /*b080*/  @!P0 IMAD.MOV R237, RZ, RZ, -R237 ;  /* 0x000000ffffed8224 */ /* 0x000fe200078e0aed */
[C---:B------:R-:W-:Y:S01]  /*b090*/  ISETP.GT.U32.AND P0, PT, R246.reuse, R240, PT ;  /* 0x000000f0f600720c */ /* 0x040fe20003f04070 */
[----:B------:R-:W-:Y:S01]  /*b0a0*/  @!P6 IMAD.MOV R235, RZ, RZ, -R235 ;  /* 0x000000ffffebe224 */ /* 0x000fe200078e0aeb */
[----:B------:R-:W-:Y:S01]  /*b0b0*/  ISETP.GT.U32.AND P6, PT, R246, R239, PT ;  /* 0x000000eff600720c */ /* 0x000fe20003fc4070 */
[--C-:B------:R-:W-:Y:S01]  /*b0c0*/  @!P4 IMAD.IADD R238, R238, 0x1, -R246.reuse ;  /* 0x00000001eeeec824 */ /* 0x100fe200078e0af6 */
[----:B------:R-:W-:Y:S01]  /*b0d0*/  ISETP.GE.AND P4, PT, R241, RZ, PT ;  /* 0x000000fff100720c */ /* 0x000fe20003f86270 */
[----:B------:R-:W-:Y:S01]  /*b0e0*/  @!P2 IMAD.IADD R236, R236, 0x1, -R246 ;  /* 0x00000001ececa824 */ /* 0x000fe200078e0af6 */
[----:B------:R-:W-:-:S02]  /*b0f0*/  IABS R241, R2 ;  /* 0x0000000200f17213 */ /* 0x000fc40000000000 */
[----:B------:R-:W-:Y:S01]  /*b100*/  IABS R243, R5 ;  /* 0x0000000500f37213 */ /* 0x000fe20000000000 */
[----:B------:R-:W-:Y:S01]  /*b110*/  @!P5 IMAD.MOV R236, RZ, RZ, -R236 ;  /* 0x000000ffffecd224 */ /* 0x000fe200078e0aec */
[----:B------:R-:W-:Y:S01]  /*b120*/  ISETP.GE.AND P5, PT, R2, RZ, PT ;  /* 0x000000ff0200720c */ /* 0x000fe20003fa6270 */
[----:B------:R-:W-:Y:S01]  /*b130*/  IMAD.HI.U32 R2, R248, R241, RZ ;  /* 0x000000f1f8027227 */ /* 0x000fe200078e00ff */
[----:B------:R-:W-:Y:S02]  /*b140*/  ISETP.GT.U32.AND P3, PT, R246, R238, PT ;  /* 0x000000eef600720c */ /* 0x000fe40003f64070 */
[----:B------:R-:W-:Y:S01]  /*b150*/  IABS R244, R0 ;  /* 0x0000000000f47213 */ /* 0x000fe20000000000 */
[--C-:B------:R-:W-:Y:S01]  /*b160*/  @!P0 IMAD.IADD R240, R240, 0x1, -R246.reuse ;  /* 0x00000001f0f08824 */ /* 0x100fe200078e0af6 */
[----:B-1----:R-:W-:Y:S01]  /*b170*/  LOP3.LUT R0, R250, 0x1f0, RZ, 0xfc, !PT ;  /* 0x000001f0fa007812 */ /* 0x002fe200078efcff */
[----:B------:R-:W-:Y:S01]  /*b180*/  @!P6 IMAD.IADD R239, R239, 0x1, -R246 ;  /* 0x00000001efefe824 */ /* 0x000fe200078e0af6 */
[----:B------:R-:W-:Y:S01]  /*b190*/  ISETP.GE.AND P6, PT, R5, RZ, PT ;  /* 0x000000ff0500720c */ /* 0x000fe20003fc6270 */
[----:B------:R-:W-:Y:S01]  /*b1a0*/  IMAD.MOV R2, RZ, RZ, -R2 ;  /* 0x000000ffff027224 */ /* 0x000fe200078e0a02 */
[----:B------:R-:W-:Y:S01]  /*b1b0*/  ISETP.GT.U32.AND P0, PT, R246, R240, PT ;  /* 0x000000f0f600720c */ /* 0x000fe20003f04070 */
[----:B------:R-:W-:Y:S01]  /*b1c0*/  IMAD.HI.U32 R5, R248, R243, RZ ;  /* 0x000000f3f8057227 */ /* 0x000fe200078e00ff */
[----:B------:R-:W-:Y:S01]  /*b1d0*/  ISETP.GE.AND P2, PT, R242, RZ, PT ;  /* 0x000000fff200720c */ /* 0x000fe20003f46270 */
[----:B------:R1:W-:Y:S01]  /*b1e0*/  STL [R1+0x30], R0 ;  /* 0x0000300001007387 */ /* 0x0003e20000100800 */
[----:B------:R-:W-:Y:S01]  /*b1f0*/  IABS R242, R3 ;  /* 0x0000000300f27213 */ /* 0x000fe20000000000 */
[----:B------:R-:W-:Y:S01]  /*b200*/  IMAD R241, R246, R2, R241 ;  /* 0x00000002f6f17224 */ /* 0x000fe200078e02f1 */
[----:B------:R-:W-:Y:S01]  /*b210*/  IABS R245, R0 ;  /* 0x0000000000f57213 */ /* 0x000fe20000000000 */
[----:B------:R-:W-:Y:S01]  /*b220*/  IMAD.MOV R2, RZ, RZ, -R5 ;  /* 0x000000ffff027224 */ /* 0x000fe200078e0a05 */
[----:B------:R2:W-:Y:S01]  /*b230*/  STL [R1+0x2c], R247 ;  /* 0x00002cf701007387 */ /* 0x0005e20000100800 */
[--C-:B------:R-:W-:Y:S01]  /*b240*/  @!P3 IMAD.IADD R238, R238, 0x1, -R246.reuse ;  /* 0x00000001eeeeb824 */ /* 0x100fe200078e0af6 */
[----:B------:R-:W-:Y:S01]  /*b250*/  ISETP.GE.AND P3, PT, R3, RZ, PT ;  /* 0x000000ff0300720c */ /* 0x000fe20003f66270 */
[----:B------:R-:W-:Y:S01]  /*b260*/  IMAD R243, R246, R2, R243 ;  /* 0x00000002f6f37224 */ /* 0x000fe200078e02f3 */
[----:B------:R-:W-:Y:S01]  /*b270*/  IABS R5, R249 ;  /* 0x000000f900057213 */ /* 0x000fe20000000000 */
[----:B------:R-:W-:Y:S01]  /*b280*/  IMAD.HI.U32 R2, R248, R244, RZ ;  /* 0x000000f4f8027227 */ /* 0x000fe200078e00ff */
[----:B-1----:R-:W-:Y:S01]  /*b290*/  LOP3.LUT R0, R250, 0x1f6, RZ, 0xfc, !PT ;  /* 0x000001f6fa007812 */ /* 0x002fe200078efcff */
[----:B------:R1:W-:Y:S02]  /*b2a0*/  STL [R1+0x34], R249 ;  /* 0x000034f901007387 */ /* 0x0003e40000100800 */
[----:B------:R-:W-:Y:S01]  /*b2b0*/  @!P0 IMAD.IADD R240, R240, 0x1, -R246 ;  /* 0x00000001f0f08824 */ /* 0x000fe200078e0af6 */
[----:B------:R-:W-:Y:S01]  /*b2c0*/  ISETP.GT.U32.AND P0, PT, R246, R241, PT ;  /* 0x000000f1f600720c */ /* 0x000fe20003f04070 */
[----:B------:R-:W-:Y:S01]  /*b2d0*/  IMAD.MOV R2, RZ, RZ, -R2 ;  /* 0x000000ffff027224 */ /* 0x000fe200078e0a02 */
[----:B--2---:R-:W-:Y:S01]  /*b2e0*/  IABS R247, R247 ;  /* 0x000000f700f77213 */ /* 0x004fe20000000000 */
[----:B------:R-:W-:Y:S01]  /*b2f0*/  IMAD.HI.U32 R3, R248, R242, RZ ;  /* 0x000000f2f8037227 */ /* 0x000fe200078e00ff */
[----:B------:R-:W-:Y:S03]  /*b300*/  STL [R1+0x40], R0 ;  /* 0x0000400001007387 */ /* 0x000fe60000100800 */
[----:B------:R-:W-:Y:S01]  /*b310*/  IMAD R244, R246, R2, R244 ;  /* 0x00000002f6f47224 */ /* 0x000fe200078e02f4 */
[----:B-1----:R-:W-:Y:S01]  /*b320*/  LOP3.LUT R249, R250, 0x1f8, RZ, 0xfc, !PT ;  /* 0x000001f8faf97812 */ /* 0x002fe200078efcff */
[----:B------:R-:W-:-:S02]  /*b330*/  IMAD.MOV R3, RZ, RZ, -R3 ;  /* 0x000000ffff037224 */ /* 0x000fc400078e0a03 */
[----:B------:R-:W-:Y:S02]  /*b340*/  IMAD.MOV.U32 R2, RZ, RZ, R5 ;  /* 0x000000ffff027224 */ /* 0x000fe400078e0005 */
[C---:B------:R-:W-:Y:S01]  /*b350*/  IMAD.HI.U32 R5, R248.reuse, R245, RZ ;  /* 0x000000f5f8057227 */ /* 0x040fe200078e00ff */
[----:B------:R1:W-:Y:S03]  /*b360*/  STL [R1+0x38], R249 ;  /* 0x000038f901007387 */ /* 0x0003e60000100800 */
[----:B------:R-:W-:-:S04]  /*b370*/  IMAD.HI.U32 R251, R248, R247, RZ ;  /* 0x000000f7f8fb7227 */ /* 0x000fc800078e00ff */
[C---:B------:R-:W-:Y:S01]  /*b380*/  IMAD R242, R246.reuse, R3, R242 ;  /* 0x00000003f6f27224 */ /* 0x040fe200078e02f2 */
[----:B------:R-:W-:Y:S01]  /*b390*/  IABS R3, R0 ;  /* 0x0000000000037213 */ /* 0x000fe20000000000 */
[----:B------:R-:W-:Y:S02]  /*b3a0*/  IMAD.MOV R5, RZ, RZ, -R5 ;  /* 0x000000ffff057224 */ /* 0x000fe400078e0a05 */
[----:B-1----:R-:W-:Y:S02]  /*b3b0*/  IMAD.MOV R249, RZ, RZ, -R251 ;  /* 0x000000fffff97224 */ /* 0x002fe400078e0afb */
[----:B------:R-:W-:Y:S01]  /*b3c0*/  @!P0 IMAD.IADD R241, R241, 0x1, -R246 ;  /* 0x00000001f1f18824 */ /* 0x000fe200078e0af6 */
[C---:B------:R-:W-:Y:S01]  /*b3d0*/  ISETP.GT.U32.AND P0, PT, R246.reuse, R242, PT ;  /* 0x000000f2f600720c */ /* 0x040fe20003f04070 */
[----:B------:R-:W-:Y:S01]  /*b3e0*/  IMAD R245, R246, R5, R245 ;  /* 0x00000005f6f57224 */ /* 0x000fe200078e02f5 */
[----:B------:R-:W-:Y:S01]  /*b3f0*/  LOP3.LUT R5, R250, 0x1f8, RZ, 0xfc, !PT ;  /* 0x000001f8fa057812 */ /* 0x000fe200078efcff */
[----:B------:R-:W-:Y:S01]  /*b400*/  IMAD R247, R246, R249, R247 ;  /* 0x000000f9f6f77224 */ /* 0x000fe200078e02f7 */
[----:B------:R-:W-:Y:S01]  /*b410*/  LOP3.LUT R246, R250, 0x1fa, RZ, 0xfc, !PT ;  /* 0x000001fafaf67812 */ /* 0x000fe200078efcff */
[----:B------:R-:W-:Y:S01]  /*b420*/  IMAD.HI.U32 R251, R248, R2, RZ ;  /* 0x00000002f8fb7227 */ /* 0x000fe200078e00ff */
[----:B------:R-:W2:Y:S01]  /*b430*/  LDL.LU R249, [R1+0x1174] ;  /* 0x0011740001f97983 */ /* 0x000ea20000300800 */
[----:B------:R-:W-:-:S02]  /*b440*/  IABS R5, R5 ;  /* 0x0000000500057213 */ /* 0x000fc40000000000 */
[----:B------:R-:W-:Y:S01]  /*b450*/  IMAD.HI.U32 R0, R248, R3, RZ ;  /* 0x00000003f8007227 */ /* 0x000fe200078e00ff */
[----:B------:R1:W-:Y:S03]  /*b460*/  STL [R1+0x28], R246 ;  /* 0x000028f601007387 */ /* 0x0003e60000100800 */
[----:B------:R-:W-:Y:S02]  /*b470*/  IMAD.MOV R251, RZ, RZ, -R251 ;  /* 0x000000fffffb7224 */ /* 0x000fe400078e0afb */
[----:B------:R-:W-:Y:S01]  /*b480*/  IMAD.MOV R0, RZ, RZ, -R0 ;  /* 0x000000ffff007224 */ /* 0x000fe200078e0a00 */
[----:B-1----:R-:W-:-:S05]  /*b490*/  IABS R246, c[0x0][0x17c] ;  /* 0x00005f0000f67a13 */ /* 0x002fca0000000000 */
[----:B------:R-:W-:Y:S02]  /*b4a0*/  IMAD R2, R246, R251, R2 ;  /* 0x000000fbf6027224 */ /* 0x000fe400078e0202 */
[----:B------:R-:W-:-:S04]  /*b4b0*/  IMAD.HI.U32 R251, R248, R5, RZ ;  /* 0x00000005f8fb7227 */ /* 0x000fc800078e00ff */
[----:B------:R-:W-:Y:S02]  /*b4c0*/  IMAD R3, R246, R0, R3 ;  /* 0x00000000f6037224 */ /* 0x000fe400078e0203 */
[----:B------:R-:W-:Y:S01]  /*b4d0*/  IMAD.MOV R0, RZ, RZ, -R251 ;  /* 0x000000ffff007224 */ /* 0x000fe200078e0afb */
[----:B------:R-:W-:-:S04]  /*b4e0*/  LOP3.LUT R251, R250, 0x1fa, RZ, 0xfc, !PT ;  /* 0x000001fafafb7812 */ /* 0x000fc800078efcff */
[----:B------:R-:W-:Y:S01]  /*b4f0*/  IABS R251, R251 ;  /* 0x000000fb00fb7213 */ /* 0x000fe20000000000 */
[----:B------:R-:W-:Y:S01]  /*b500*/  IMAD R5, R246, R0, R5 ;  /* 0x00000000f6057224 */ /* 0x000fe200078e0205 */
[----:B------:R-:W-:-:S03]  /*b510*/  LOP3.LUT R0, R250, 0x1fc, RZ, 0xfc, !PT ;  /* 0x000001fcfa007812 */ /* 0x000fc600078efcff */
[----:B------:R-:W-:Y:S02]  /*b520*/  IMAD.HI.U32 R250, R248, R251, RZ ;  /* 0x000000fbf8fa7227 */ /* 0x000fe400078e00ff */
[----:B------:R1:W-:Y:S02]  /*b530*/  STL [R1+0x24], R0 ;  /* 0x0000240001007387 */ /* 0x0003e40000100800 */
[----:B------:R-:W-:-:S04]  /*b540*/  IMAD.MOV R250, RZ, RZ, -R250 ;  /* 0x000000fffffa7224 */ /* 0x000fc800078e0afa */
[----:B------:R-:W-:Y:S01]  /*b550*/  IMAD R251, R246, R250, R251 ;  /* 0x000000faf6fb7224 */ /* 0x000fe200078e02fb */
[----:B-1----:R-:W-:-:S05]  /*b560*/  IABS R0, R0 ;  /* 0x0000000000007213 */ /* 0x002fca0000000000 */
[----:B------:R-:W-:Y:S02]  /*b570*/  IMAD.MOV.U32 R250, RZ, RZ, R0 ;  /* 0x000000fffffa7224 */ /* 0x000fe400078e0000 */
[----:B------:R-:W3:Y:S04]  /*b580*/  LDL.LU R0, [R1+0x1170] ;  /* 0x0011700001007983 */ /* 0x000ee80000300800 */
[----:B------:R1:W-:Y:S04]  /*b590*/  STL [R1+0x1580], R235 ;  /* 0x001580eb01007387 */ /* 0x0003e80000100800 */
[----:B-1----:R-:W4:Y:S04]  /*b5a0*/  LDL.LU R235, [R1+0x428] ;  /* 0x0004280001eb7983 */ /* 0x002f280000300800 */
[----:B------:R1:W-:Y:S04]  /*b5b0*/  STL [R1+0x157c], R236 ;  /* 0x00157cec01007387 */ /* 0x0003e80000100800 */
[----:B-1----:R-:W2:Y:S01]  /*b5c0*/  LDL.LU R236, [R1+0x3c] ;  /* 0x00003c0001ec7983 */ /* 0x002ea20000300800 */
[----:B------:R-:W-:-:S02]  /*b5d0*/  @!P2 IMAD.MOV R238, RZ, RZ, -R238 ;  /* 0x000000ffffeea224 */ /* 0x000fc400078e0aee */
[----:B------:R-:W-:Y:S01]  /*b5e0*/  @!P1 IMAD.MOV R239, RZ, RZ, -R239 ;  /* 0x000000ffffef9224 */ /* 0x000fe200078e0aef */
[----:B------:R1:W-:Y:S04]  /*b5f0*/  STL [R1+0x1578], R237 ;  /* 0x001578ed01007387 */ /* 0x0003e80000100800 */
[----:B-1----:R-:W4:Y:S04]  /*b600*/  LDL.LU R237, [R1+0x34] ;  /* 0x0000340001ed7983 */ /* 0x002f280000300800 */
[----:B------:R1:W-:Y:S04]  /*b610*/  STL [R1+0x1574], R238 ;  /* 0x001574ee01007387 */ /* 0x0003e80000100800 */
[----:B-1----:R-:W4:Y:S04]  /*b620*/  LDL.LU R238, [R1+0x2c] ;  /* 0x00002c0001ee7983 */ /* 0x002f280000300800 */
[----:B------:R1:W-:Y:S04]  /*b630*/  STL [R1+0x1570], R239 ;  /* 0x001570ef01007387 */ /* 0x0003e80000100800 */
[----:B-1----:R-:W4:Y:S01]  /*b640*/  LDL.LU R239, [R1+0x30] ;  /* 0x0000300001ef7983 */ /* 0x002f220000300800 */
[----:B------:R-:W-:Y:S01]  /*b650*/  ISETP.GT.U32.AND P2, PT, R246, R243, PT ;  /* 0x000000f3f600720c */ /* 0x000fe20003f44070 */
[----:B------:R-:W-:Y:S01]  /*b660*/  @!P0 IMAD.IADD R242, R242, 0x1, -R246 ;  /* 0x00000001f2f28824 */ /* 0x000fe200078e0af6 */
[----:B------:R-:W-:-:S11]  /*b670*/  ISETP.GT.U32.AND P0, PT, R246, R241, PT ;  /* 0x000000f1f600720c */ /* 0x000fd60003f04070 */
[----:B------:R-:W-:Y:S01]  /*b680*/  @!P2 IMAD.IADD R243, R243, 0x1, -R246 ;  /* 0x00000001f3f3a824 */ /* 0x000fe200078e0af6 */
[C---:B------:R-:W-:Y:S01]  /*b690*/  ISETP.GT.U32.AND P2, PT, R246.reuse, R2, PT ;  /* 0x00000002f600720c */ /* 0x040fe20003f44070 */
[----:B------:R-:W-:Y:S01]  /*b6a0*/  @!P4 IMAD.MOV R240, RZ, RZ, -R240 ;  /* 0x000000fffff0c224 */ /* 0x000fe200078e0af0 */
[----:B------:R-:W-:Y:S01]  /*b6b0*/  ISETP.GT.U32.AND P4, PT, R246, R244, PT ;  /* 0x000000f4f600720c */ /* 0x000fe20003f84070 */
[----:B------:R-:W-:-:S04]  /*b6c0*/  @!P0 IMAD.IADD R241, R241, 0x1, -R246 ;  /* 0x00000001f1f18824 */ /* 0x000fc800078e0af6 */
[----:B------:R-:W-:-:S06]  /*b6d0*/  @!P5 IMAD.MOV R241, RZ, RZ, -R241 ;  /* 0x000000fffff1d224 */ /* 0x000fcc00078e0af1 */
[----:B------:R-:W-:-:S05]  /*b6e0*/  @!P2 IMAD.IADD R2, R2, 0x1, -R246 ;  /* 0x000000010202a824 */ /* 0x000fca00078e0af6 */
[----:B------:R-:W-:Y:S01]  /*b6f0*/  ISETP.GT.U32.AND P5, PT, R246, R2, PT ;  /* 0x00000002f600720c */ /* 0x000fe20003fa4070 */
[----:B------:R-:W-:Y:S01]  /*b700*/  @!P4 IMAD.IADD R244, R244, 0x1, -R246 ;  /* 0x00000001f4f4c824 */ /* 0x000fe200078e0af6 */
[----:B------:R-:W-:-:S11]  /*b710*/  ISETP.GT.U32.AND P4, PT, R246, R243, PT ;  /* 0x000000f3f600720c */ /* 0x000fd60003f84070 */
[--C-:B------:R-:W-:Y:S02]  /*b720*/  @!P5 IMAD.IADD R2, R2, 0x1, -R246.reuse ;  /* 0x000000010202d824 */ /* 0x100fe400078e0af6 */
[----:B------:R-:W-:Y:S01]  /*b730*/  @!P4 IMAD.IADD R243, R243, 0x1, -R246 ;  /* 0x00000001f3f3c824 */ /* 0x000fe200078e0af6 */
[----:B------:R-:W-:Y:S01]  /*b740*/  ISETP.GT.U32.AND P4, PT, R246, R3, PT ;  /* 0x00000003f600720c */ /* 0x000fe20003f84070 */
[----:B------:R-:W-:-:S12]  /*b750*/  STL [R1+0x156c], R240 ;  /* 0x00156cf001007387 */ /* 0x000fd80000100800 */
[----:B------:R-:W-:Y:S01]  /*b760*/  @!P4 IMAD.IADD R3, R3, 0x1, -R246 ;  /* 0x000000010303c824 */ /* 0x000fe200078e0af6 */
[----:B---3--:R1:W-:Y:S01]  /*b770*/  STL [R1+0x1528], R0 ;  /* 0x0015280001007387 */ /* 0x0083e20000100800 */
[----:B--2---:R-:W-:-:S03]  /*b780*/  ISETP.GE.AND P5, PT, R236, RZ, PT ;  /* 0x000000ffec00720c */ /* 0x004fc60003fa6270 */
[----:B------:R-:W2:Y:S01]  /*b790*/  S2R R236, SR_TID.X ;  /* 0x0000000000ec7919 */ /* 0x000ea20000002100 */
[----:B----4-:R-:W-:Y:S02]  /*b7a0*/  ISETP.GE.AND P4, PT, R239, RZ, PT ;  /* 0x000000ffef00720c */ /* 0x010fe40003f86270 */
[----:B--2---:R-:W-:Y:S02]  /*b7b0*/  LOP3.LUT R239, R236, 0x1f, RZ, 0xc0, !PT ;  /* 0x0000001fecef7812 */ /* 0x004fe400078ec0ff */
[----:B------:R-:W2:Y:S01]  /*b7c0*/  LDL.LU R236, [R1+0x40] ;  /* 0x0000400001ec7983 */ /* 0x000ea20000300800 */
[C---:B------:R-:W-:Y:S02]  /*b7d0*/  ISETP.GT.U32.AND P1, PT, R246.reuse, R242, PT ;  /* 0x000000f2f600720c */ /* 0x040fe40003f24070 */
[----:B------:R-:W-:-:S11]  /*b7e0*/  ISETP.GT.U32.AND P0, PT, R246, R245, PT ;  /* 0x000000f5f600720c */ /* 0x000fd60003f04070 */
[--C-:B------:R-:W-:Y:S01]  /*b7f0*/  @!P1 IMAD.IADD R242, R242, 0x1, -R246.reuse ;  /* 0x00000001f2f29824 */ /* 0x100fe200078e0af6 */
[----:B------:R-:W-:Y:S01]  /*b800*/  ISETP.GT.U32.AND P1, PT, R246, R247, PT ;  /* 0x000000f7f600720c */ /* 0x000fe20003f24070 */
[----:B------:R-:W-:Y:S02]  /*b810*/  @!P0 IMAD.IADD R245, R245, 0x1, -R246 ;  /* 0x00000001f5f58824 */ /* 0x000fe400078e0af6 */
[----:B------:R-:W-:-:S10]  /*b820*/  IMAD.HI.U32 R248, R248, R250, RZ ;  /* 0x000000faf8f87227 */ /* 0x000fd400078e00ff */
[----:B------:R-:W-:Y:S01]  /*b830*/  @!P1 IMAD.IADD R247, R247, 0x1, -R246 ;  /* 0x00000001f7f79824 */ /* 0x000fe200078e0af6 */
[----:B------:R-:W-:-:S04]  /*b840*/  ISETP.GT.U32.AND P1, PT, R246, R245, PT ;  /* 0x000000f5f600720c */ /* 0x000fc80003f24070 */
[----:B------:R-:W-:Y:S01]  /*b850*/  ISETP.GT.U32.AND P2, PT, R246, R247, PT ;  /* 0x000000f7f600720c */ /* 0x000fe20003f44070 */
[----:B------:R-:W-:Y:S01]  /*b860*/  IMAD.MOV R248, RZ, RZ, -R248 ;  /* 0x000000fffff87224 */ /* 0x000fe200078e0af8 */
[----:B------:R-:W-:-:S03]  /*b870*/  ULDC UR4, c[0x0][0x180] ;  /* 0x0000600000047ab9 */ /* 0x000fc60000000800 */
[----:B------:R-:W-:Y:S01]  /*b880*/  IMAD R250, R246, R248, R250 ;  /* 0x000000f8f6fa7224 */ /* 0x000fe200078e02fa */
[----:B------:R-:W-:-:S03]  /*b890*/  UMOV UR5, 0x1f ;  /* 0x0000001f00057882 */ /* 0x000fc60000000000 */
[--C-:B------:R-:W-:Y:S01]  /*b8a0*/  @!P1 IMAD.IADD R245, R245, 0x1, -R246.reuse ;  /* 0x00000001f5f59824 */ /* 0x100fe200078e0af6 */
[C---:B------:R-:W-:Y:S01]  /*b8b0*/  ISETP.GT.U32.AND P1, PT, R246.reuse, R251, PT ;  /* 0x000000fbf600720c */ /* 0x040fe20003f24070 */
[----:B------:R-:W-:Y:S01]  /*b8c0*/  UIADD3 UR5, UR5, UR4, URZ ;  /* 0x0000000405057290 */ /* 0x000fe2000fffe03f */
[C---:B------:R-:W-:Y:S01]  /*b8d0*/  ISETP.GT.U32.AND P0, PT, R246.reuse, R244, PT ;  /* 0x000000f4f600720c */ /* 0x040fe20003f04070 */
[----:B------:R-:W-:Y:S01]  /*b8e0*/  @!P2 IMAD.IADD R247, R247, 0x1, -R246 ;  /* 0x00000001f7f7a824 */ /* 0x000fe200078e0af6 */
[----:B------:R-:W-:Y:S01]  /*b8f0*/  ISETP.GT.U32.AND P2, PT, R246, R250, PT ;  /* 0x000000faf600720c */ /* 0x000fe20003f44070 */
[----:B------:R-:W-:Y:S02]  /*b900*/  UISETP.GT.AND UP0, UPT, UR5, 0x1f, UPT ;  /* 0x0000001f0500788c */ /* 0x000fe4000bf04270 */
[----:B------:R-:W-:Y:S02]  /*b910*/  UIADD3 UR40, UR4, -0x20, URZ ;  /* 0xffffffe004287890 */ /* 0x000fe4000fffe03f */
[----:B------:R-:W-:-:S02]  /*b920*/  USEL UR6, URZ, 0x4, !UP0 ;  /* 0x000000043f067887 */ /* 0x000fc4000c000000 */
[----:B------:R-:W-:Y:S02]  /*b930*/  UISETP.GT.AND UP0, UPT, UR5, 0x3f, UPT ;  /* 0x0000003f0500788c */ /* 0x000fe4000bf04270 */
[--C-:B------:R-:W-:Y:S01]  /*b940*/  @!P1 IMAD.IADD R251, R251, 0x1, -R246.reuse ;  /* 0x00000001fbfb9824 */ /* 0x100fe200078e0af6 */
[----:B------:R-:W-:Y:S01]  /*b950*/  ISETP.GE.AND P1, PT, R239, UR40, PT ;  /* 0x00000028ef007c0c */ /* 0x000fe2000bf26270 */
[--C-:B------:R-:W-:Y:S01]  /*b960*/  @!P0 IMAD.IADD R244, R244, 0x1, -R246.reuse ;  /* 0x00000001f4f48824 */ /* 0x100fe200078e0af6 */
[----:B------:R-:W-:Y:S01]  /*b970*/  ISETP.GT.U32.AND P0, PT, R246, R5, PT ;  /* 0x00000005f600720c */ /* 0x000fe20003f04070 */
[----:B------:R-:W-:Y:S01]  /*b980*/  @!P2 IMAD.IADD R250, R250, 0x1, -R246 ;  /* 0x00000001fafaa824 */ /* 0x000fe200078e0af6 */
[----:B------:R-:W-:Y:S02]  /*b990*/  ISETP.GE.AND P2, PT, R238, RZ, PT ;  /* 0x000000ffee00720c */ /* 0x000fe40003f46270 */
[----:B-1----:R-:W-:Y:S02]  /*b9a0*/  SEL R0, RZ, 0x4, P1 ;  /* 0x00000004ff007807 */ /* 0x002fe40000800000 */
[----:B------:R-:W-:-:S04]  /*b9b0*/  PLOP3.LUT P1, PT, PT, PT, UP0, 0x80, 0x0 ;  /* 0x000000000000781c */ /* 0x000fc80003f2f008 */
[----:B------:R-:W-:Y:S02]  /*b9c0*/  SEL R248, R0, RZ, P1 ;  /* 0x000000ff00f87207 */ /* 0x000fe40000800000 */
[C---:B------:R-:W-:Y:S01]  /*b9d0*/  ISETP.GT.U32.AND P1, PT, R246.reuse, R3, PT ;  /* 0x00000003f600720c */ /* 0x040fe20003f24070 */
[----:B------:R-:W-:Y:S01]  /*b9e0*/  @!P0 IMAD.IADD R5, R5, 0x1, -R246 ;  /* 0x0000000105058824 */ /* 0x000fe200078e0af6 */
[----:B------:R-:W-:Y:S01]  /*b9f0*/  ISETP.GE.AND P0, PT, R239, c[0x0][0x180], PT ;  /* 0x00006000ef007a0c */ /* 0x000fe20003f06270 */
[----:B------:R-:W-:Y:S02]  /*ba00*/  IMAD.MOV.U32 R0, RZ, RZ, R235 ;  /* 0x000000ffff007224 */ /* 0x000fe400078e00eb */
[----:B------:R-:W-:Y:S01]  /*ba10*/  @!P2 IMAD.MOV R247, RZ, RZ, -R247 ;  /* 0x000000fffff7a224 */ /* 0x000fe200078e0af7 */
[----:B------:R-:W3:Y:S01]  /*ba20*/  LDL.LU R235, [R1+0x18] ;  /* 0x0000180001eb7983 */ /* 0x000ee20000300800 */
[----:B------:R-:W-:Y:S01]  /*ba30*/  ISETP.GE.AND P0, PT, R237, RZ, PT ;  /* 0x000000ffed00720c */ /* 0x000fe20003f06270 */
[----:B------:R-:W-:Y:S01]  /*ba40*/  @!P3 IMAD.MOV R242, RZ, RZ, -R242 ;  /* 0x000000fffff2b224 */ /* 0x000fe200078e0af2 */
[C---:B------:R-:W-:Y:S01]  /*ba50*/  ISETP.GT.U32.AND P3, PT, R246.reuse, R5, PT ;  /* 0x00000005f600720c */ /* 0x040fe20003f64070 */
[----:B------:R-:W-:Y:S01]  /*ba60*/  @!P5 IMAD.MOV R244, RZ, RZ, -R244 ;  /* 0x000000fffff4d224 */ /* 0x000fe200078e0af4 */
[C---:B------:R-:W-:Y:S01]  /*ba70*/  ISETP.GT.U32.AND P5, PT, R246.reuse, R251, PT ;  /* 0x000000fbf600720c */ /* 0x040fe20003fa4070 */
[----:B------:R-:W-:Y:S01]  /*ba80*/  @!P4 IMAD.MOV R245, RZ, RZ, -R245 ;  /* 0x000000fffff5c224 */ /* 0x000fe200078e0af5 */
[----:B------:R-:W-:Y:S01]  /*ba90*/  ISETP.GT.U32.AND P4, PT, R246, R250, PT ;  /* 0x000000faf600720c */ /* 0x000fe20003f84070 */
[----:B------:R-:W-:Y:S01]  /*baa0*/  @!P1 IMAD.IADD R3, R3, 0x1, -R246 ;  /* 0x0000000103039824 */ /* 0x000fe200078e0af6 */
[----:B--2---:R-:W-:-:S02]  /*bab0*/  ISETP.GE.AND P2, PT, R236, RZ, PT ;  /* 0x000000ffec00720c */ /* 0x004fc40003f46270 */
[----:B------:R-:W2:Y:S04]  /*bac0*/  LDL.LU R236, [R1+0x14] ;  /* 0x0000140001ec7983 */ /* 0x000ea80000300800 */
[----:B------:R-:W4:Y:S04]  /*bad0*/  LDL.LU R237, [R1+0x10] ;  /* 0x0000100001ed7983 */ /* 0x000f280000300800 */
[----:B------:R-:W2:Y:S04]  /*bae0*/  LDL.LU R238, [R1+0xc] ;  /* 0x00000c0001ee7983 */ /* 0x000ea80000300800 */
[----:B------:R-:W2:Y:S04]  /*baf0*/  LDL.LU R239, [R1+0x8] ;  /* 0x0000080001ef7983 */ /* 0x000ea80000300800 */
[----:B------:R-:W2:Y:S04]  /*bb00*/  LDL.LU R240, [R1+0x4] ;  /* 0x0000040001f07983 */ /* 0x000ea80000300800 */
[----:B------:R-:W2:Y:S02]  /*bb10*/  LDL.LU R246, [R1+0x38] ;  /* 0x0000380001f67983 */ /* 0x000ea40000300800 */
[----:B--2---:R-:W-:-:S02]  /*bb20*/  ISETP.GE.AND P1, PT, R246, RZ, PT ;  /* 0x000000fff600720c */ /* 0x004fc40003f26270 */
[----:B------:R-:W-:-:S05]  /*bb30*/  IABS R246, c[0x0][0x17c] ;  /* 0x00005f0000f67a13 */ /* 0x000fca0000000000 */
[----:B------:R-:W-:Y:S02]  /*bb40*/  @!P3 IMAD.IADD R5, R5, 0x1, -R246 ;  /* 0x000000010505b824 */ /* 0x000fe400078e0af6 */
[----:B------:R-:W2:Y:S01]  /*bb50*/  LDL.LU R246, [R1+0x28] ;  /* 0x0000280001f67983 */ /* 0x000ea20000300800 */
[----:B------:R-:W-:Y:S01]  /*bb60*/  @!P0 IMAD.MOV R2, RZ, RZ, -R2 ;  /* 0x000000ffff028224 */ /* 0x000fe200078e0a02 */
[----:B------:R-:W-:Y:S02]  /*bb70*/  ISETP.NE.U32.AND P0, PT, R248, RZ, PT ;  /* 0x000000fff800720c */ /* 0x000fe40003f05070 */
[----:B------:R-:W1:Y:S01]  /*bb80*/  S2R R248, SR_TID.X ;  /* 0x0000000000f87919 */ /* 0x000e620000002100 */
[----:B------:R-:W-:-:S04]  /*bb90*/  UISETP.GT.AND UP0, UPT, UR5, 0x1f, UPT ;  /* 0x0000001f0500788c */ /* 0x000fc8000bf04270 */
[----:B------:R-:W-:Y:S01]  /*bba0*/  USEL UR6, URZ, 0x4, !UP0 ;  /* 0x000000043f067887 */ /* 0x000fe2000c000000 */
[----:B------:R-:W-:Y:S01]  /*bbb0*/  @!P6 IMAD.MOV R243, RZ, RZ, -R243 ;  /* 0x000000fffff3e224 */ /* 0x000fe200078e0af3 */
[----:B-1----:R-:W-:Y:S02]  /*bbc0*/  LOP3.LUT R248, R248, 0x1f, RZ, 0xc0, !PT ;  /* 0x0000001ff8f87812 */ /* 0x002fe400078ec0ff */
[----:B--2---:R-:W-:Y:S02]  /*bbd0*/  ISETP.GE.AND P3, PT, R246, RZ, PT ;  /* 0x000000fff600720c */ /* 0x004fe40003f66270 */
[----:B------:R-:W-:-:S05]  /*bbe0*/  IABS R246, c[0x0][0x17c] ;  /* 0x00005f0000f67a13 */ /* 0x000fca0000000000 */
[----:B------:R-:W-:Y:S02]  /*bbf0*/  @!P5 IMAD.IADD R251, R251, 0x1, -R246 ;  /* 0x00000001fbfbd824 */ /* 0x000fe400078e0af6 */
[----:B------:R-:W2:Y:S01]  /*bc00*/  LDL.LU R246, [R1+0x24] ;  /* 0x0000240001f67983 */ /* 0x000ea20000300800 */
[----:B------:R-:W-:Y:S01]  /*bc10*/  ISETP.GE.AND P6, PT, R248, c[0x0][0x180], PT ;  /* 0x00006000f8007a0c */ /* 0x000fe20003fc6270 */
[----:B------:R-:W-:-:S05]  /*bc20*/  IMAD.U32 R248, RZ, RZ, UR6 ;  /* 0x00000006fff87e24 */ /* 0x000fca000f8e00ff */
[----:B------:R-:W-:-:S04]  /*bc30*/  SEL R248, R248, RZ, !P6 ;  /* 0x000000fff8f87207 */ /* 0x000fc80007000000 */
[----:B------:R-:W-:Y:S02]  /*bc40*/  ISETP.NE.U32.AND P6, PT, R248, RZ, PT ;  /* 0x000000fff800720c */ /* 0x000fe40003fc5070 */
[----:B------:R-:W1:Y:S01]  /*bc50*/  S2R R248, SR_TID.X ;  /* 0x0000000000f87919 */ /* 0x000e620000002100 */
[----:B------:R-:W-:Y:S01]  /*bc60*/  @!P2 IMAD.MOV R3, RZ, RZ, -R3 ;  /* 0x000000ffff03a224 */ /* 0x000fe200078e0a03 */
[----:B------:R-:W-:Y:S02]  /*bc70*/  ISETP.NE.AND P2, PT, RZ, c[0x0][0x17c], PT ;  /* 0x00005f00ff007a0c */ /* 0x000fe40003f45270 */
[----:B-1----:R-:W-:Y:S02]  /*bc80*/  LOP3.LUT R248, R248, 0x1f, RZ, 0xc0, !PT ;  /* 0x0000001ff8f87812 */ /* 0x002fe400078ec0ff */
[----:B--2---:R-:W-:Y:S02]  /*bc90*/  ISETP.GE.AND P5, PT, R246, RZ, PT ;  /* 0x000000fff600720c */ /* 0x004fe40003fa6270 */
[----:B------:R-:W-:-:S05]  /*bca0*/  IABS R246, c[0x0][0x17c] ;  /* 0x00005f0000f67a13 */ /* 0x000fca0000000000 */
[----:B------:R-:W-:Y:S02]  /*bcb0*/  @!P4 IMAD.IADD R250, R250, 0x1, -R246 ;  /* 0x00000001fafac824 */ /* 0x000fe400078e0af6 */
[----:B------:R-:W-:Y:S01]  /*bcc0*/  IMAD R246, R248, c[0x0][0x18c], RZ ;  /* 0x00006300f8f67a24 */ /* 0x000fe200078e02ff */
[----:B------:R-:W-:-:S04]  /*bcd0*/  LOP3.LUT R248, RZ, c[0x0][0x17c], RZ, 0x33, !PT ;  /* 0x00005f00fff87a12 */ /* 0x000fc800078e33ff */
[----:B------:R-:W-:Y:S02]  /*bce0*/  LEA R246, P4, R246, c[0x0][0x168], 0x2 ;  /* 0x00005a00f6f67a11 */ /* 0x000fe400078810ff */
[C---:B---3--:R-:W-:Y:S02]  /*bcf0*/  SEL R235, R248.reuse, R235, !P2 ;  /* 0x000000ebf8eb7207 */ /* 0x048fe40005000000 */
[C---:B------:R-:W-:Y:S01]  /*bd00*/  SEL R249, R248.reuse, R249, !P2 ;  /* 0x000000f9f8f97207 */ /* 0x040fe20005000000 */
[----:B------:R1:W-:Y:S04]  /*bd10*/  STL [R1+0x1568], R246 ;  /* 0x001568f601007387 */ /* 0x0003e80000100800 */
[----:B-1----:R-:W2:Y:S04]  /*bd20*/  LDL R246, [R1+0x115c] ;  /* 0x00115c0001f67983 */ /* 0x002ea80000100800 */
[----:B------:R1:W-:Y:S04]  /*bd30*/  STL [R1+0x80], R235 ;  /* 0x000080eb01007387 */ /* 0x0003e80000100800 */
[----:B-1----:R-:W3:Y:S04]  /*bd40*/  LDL.LU R235, [R1+0x1580] ;  /* 0x0015800001eb7983 */ /* 0x002ee80000300800 */
[----:B------:R1:W-:Y:S04]  /*bd50*/  STL [R1+0x84], R249 ;  /* 0x000084f901007387 */ /* 0x0003e80000100800 */
[----:B-1----:R-:W2:Y:S01]  /*bd60*/  LDL.LU R249, [R1] ;  /* 0x0000000001f97983 */ /* 0x002ea20000300800 */
[----:B------:R-:W-:-:S02]  /*bd70*/  SEL R236, R248, R236, !P2 ;  /* 0x000000ecf8ec7207 */ /* 0x000fc40005000000 */
[C---:B----4-:R-:W-:Y:S02]  /*bd80*/  SEL R237, R248.reuse, R237, !P2 ;  /* 0x000000edf8ed7207 */ /* 0x050fe40005000000 */
[C---:B------:R-:W-:Y:S01]  /*bd90*/  SEL R238, R248.reuse, R238, !P2 ;  /* 0x000000eef8ee7207 */ /* 0x040fe20005000000 */
[----:B------:R1:W-:Y:S01]  /*bda0*/  STL [R1+0x7c], R236 ;  /* 0x00007cec01007387 */ /* 0x0003e20000100800 */
[C---:B------:R-:W-:Y:S02]  /*bdb0*/  SEL R239, R248.reuse, R239, !P2 ;  /* 0x000000eff8ef7207 */ /* 0x040fe40005000000 */
[C---:B------:R-:W-:Y:S01]  /*bdc0*/  SEL R240, R248.reuse, R240, !P2 ;  /* 0x000000f0f8f07207 */ /* 0x040fe20005000000 */
[----:B-1----:R-:W4:Y:S04]  /*bdd0*/  LDL.LU R236, [R1+0x157c] ;  /* 0x00157c0001ec7983 */ /* 0x002f280000300800 */
[----:B------:R1:W-:Y:S01]  /*bde0*/  STL [R1+0x78], R237 ;  /* 0x000078ed01007387 */ /* 0x0003e20000100800 */
[----:B------:R-:W-:-:S03]  /*bdf0*/  SEL R252, R248, R252, !P2 ;  /* 0x000000fcf8fc7207 */ /* 0x000fc60005000000 */
[----:B-1----:R-:W3:Y:S04]  /*be00*/  LDL.LU R237, [R1+0x1578] ;  /* 0x0015780001ed7983 */ /* 0x002ee80000300800 */
[----:B------:R1:W-:Y:S01]  /*be10*/  STL [R1+0x74], R238 ;  /* 0x000074ee01007387 */ /* 0x0003e20000100800 */
[----:B------:R-:W-:-:S03]  /*be20*/  SEL R7, R248, R7, !P2 ;  /* 0x00000007f8077207 */ /* 0x000fc60005000000 */
[----:B-1----:R-:W3:Y:S04]  /*be30*/  LDL.LU R238, [R1+0x1574] ;  /* 0x0015740001ee7983 */ /* 0x002ee80000300800 */
[----:B------:R1:W-:Y:S04]  /*be40*/  STL [R1+0x70], R239 ;  /* 0x000070ef01007387 */ /* 0x0003e80000100800 */
[----:B-1----:R-:W3:Y:S04]  /*be50*/  LDL.LU R239, [R1+0x1570] ;  /* 0x0015700001ef7983 */ /* 0x002ee80000300800 */
[----:B------:R1:W-:Y:S04]  /*be60*/  STL [R1+0x6c], R240 ;  /* 0x00006cf001007387 */ /* 0x0003e80000100800 */
[----:B-1----:R-:W3:Y:S01]  /*be70*/  LDL.LU R240, [R1+0x156c] ;  /* 0x00156c0001f07983 */ /* 0x002ee20000300800 */
[----:B--2---:R-:W-:-:S05]  /*be80*/  SEL R249, R248, R249, !P2 ;  /* 0x000000f9f8f97207 */ /* 0x004fca0005000000 */
[----:B------:R1:W-:Y:S04]  /*be90*/  STL [R1+0x68], R249 ;  /* 0x000068f901007387 */ /* 0x0003e80000100800 */
[----:B------:R-:W-:Y:S01]  /*bea0*/  STL [R1+0x64], R252 ;  /* 0x000064fc01007387 */ /* 0x000fe20000100800 */
[C---:B-1----:R-:W-:Y:S02]  /*beb0*/  SEL R249, R248.reuse, R6, !P2 ;  /* 0x00000006f8f97207 */ /* 0x042fe40005000000 */
[C---:B------:R-:W-:Y:S02]  /*bec0*/  SEL R6, R248.reuse, R8, !P2 ;  /* 0x00000008f8067207 */ /* 0x040fe40005000000 */
[C---:B------:R-:W-:Y:S01]  /*bed0*/  SEL R8, R248.reuse, R9, !P2 ;  /* 0x00000009f8087207 */ /* 0x040fe20005000000 */
[----:B------:R-:W-:Y:S04]  /*bee0*/  STL [R1+0x60], R249 ;  /* 0x000060f901007387 */ /* 0x000fe80000100800 */
[----:B------:R1:W-:Y:S04]  /*bef0*/  STL [R1+0x5c], R7 ;  /* 0x00005c0701007387 */ /* 0x0003e80000100800 */
[----:B------:R2:W-:Y:S01]  /*bf00*/  STL [R1+0x58], R6 ;  /* 0x0000580601007387 */ /* 0x0005e20000100800 */
[----:B-1----:R-:W-:-:S03]  /*bf10*/  SEL R7, R248, R10, !P2 ;  /* 0x0000000af8077207 */ /* 0x002fc60005000000 */
[----:B------:R1:W-:Y:S01]  /*bf20*/  STL [R1+0x54], R8 ;  /* 0x0000540801007387 */ /* 0x0003e20000100800 */
[----:B--2---:R-:W-:-:S03]  /*bf30*/  SEL R6, R248, R11, !P2 ;  /* 0x0000000bf8067207 */ /* 0x004fc60005000000 */
[----:B------:R2:W-:Y:S04]  /*bf40*/  STL [R1+0x50], R7 ;  /* 0x0000500701007387 */ /* 0x0005e80000100800 */
[----:B------:R4:W-:Y:S01]  /*bf50*/  STL [R1+0x4c], R6 ;  /* 0x00004c0601007387 */ /* 0x0009e20000100800 */
[C---:B-1----:R-:W-:Y:S02]  /*bf60*/  SEL R8, R248.reuse, R12, !P2 ;  /* 0x0000000cf8087207 */ /* 0x042fe40005000000 */
[----:B--2---:R-:W-:-:S03]  /*bf70*/  SEL R7, R248, R13, !P2 ;  /* 0x0000000df8077207 */ /* 0x004fc60005000000 */
[----:B------:R1:W-:Y:S01]  /*bf80*/  STL [R1+0x48], R8 ;  /* 0x0000480801007387 */ /* 0x0003e20000100800 */
[----:B----4-:R-:W-:-:S03]  /*bf90*/  SEL R6, R248, R14, !P2 ;  /* 0x0000000ef8067207 */ /* 0x010fc60005000000 */
[----:B------:R2:W-:Y:S04]  /*bfa0*/  STL [R1+0x44], R7 ;  /* 0x0000440701007387 */ /* 0x0005e80000100800 */
[----:B------:R4:W-:Y:S01]  /*bfb0*/  STL [R1+0x40], R6 ;  /* 0x0000400601007387 */ /* 0x0009e20000100800 */
[C---:B-1----:R-:W-:Y:S02]  /*bfc0*/  SEL R8, R248.reuse, R15, !P2 ;  /* 0x0000000ff8087207 */ /* 0x042fe40005000000 */
[----:B--2---:R-:W-:-:S03]  /*bfd0*/  SEL R7, R248, R16, !P2 ;  /* 0x00000010f8077207 */ /* 0x004fc60005000000 */
[----:B------:R-:W-:Y:S01]  /*bfe0*/  STL [R1+0x3c], R8 ;  /* 0x00003c0801007387 */ /* 0x000fe20000100800 */
[----:B----4-:R-:W-:-:S03]  /*bff0*/  SEL R6, R248, R17, !P2 ;  /* 0x00000011f8067207 */ /* 0x010fc60005000000 */
[----:B------:R1:W-:Y:S04]  /*c000*/  STL [R1+0x38], R7 ;  /* 0x0000380701007387 */ /* 0x0003e80000100800 */
[----:B------:R2:W-:Y:S01]  /*c010*/  STL [R1+0x34], R6 ;  /* 0x0000340601007387 */ /* 0x0005e20000100800 */
[C---:B-1----:R-:W-:Y:S02]  /*c020*/  SEL R7, R248.reuse, R18, !P2 ;  /* 0x00000012f8077207 */ /* 0x042fe40005000000 */
[----:B--2---:R-:W-:-:S03]  /*c030*/  SEL R6, R248, R19, !P2 ;  /* 0x00000013f8067207 */ /* 0x004fc60005000000 */
[----:B------:R1:W-:Y:S01]  /*c040*/  STL [R1+0x30], R7 ;  /* 0x0000300701007387 */ /* 0x0003e20000100800 */
[----:B------:R-:W-:-:S03]  /*c050*/  SEL R8, R248, R20, !P2 ;  /* 0x00000014f8087207 */ /* 0x000fc60005000000 */
[----:B------:R2:W-:Y:S01]  /*c060*/  STL [R1+0x2c], R6 ;  /* 0x00002c0601007387 */ /* 0x0005e20000100800 */
[C---:B------:R-:W-:Y:S02]  /*c070*/  SEL R20, R248.reuse, R25, !P2 ;  /* 0x00000019f8147207 */ /* 0x040fe40005000000 */
[C---:B-1----:R-:W-:Y:S02]  /*c080*/  SEL R7, R248.reuse, R21, !P2 ;  /* 0x00000015f8077207 */ /* 0x042fe40005000000 */
[C---:B--2---:R-:W-:Y:S02]  /*c090*/  SEL R6, R248.reuse, R22, !P2 ;  /* 0x00000016f8067207 */ /* 0x044fe40005000000 */
[C---:B------:R-:W-:Y:S02]  /*c0a0*/  SEL R22, R248.reuse, R23, !P2 ;  /* 0x00000017f8167207 */ /* 0x040fe40005000000 */
[C---:B------:R-:W-:Y:S01]  /*c0b0*/  SEL R23, R248.reuse, R40, !P2 ;  /* 0x00000028f8177207 */ /* 0x040fe20005000000 */
[----:B------:R-:W-:Y:S01]  /*c0c0*/  STL [R1+0x28], R8 ;  /* 0x0000280801007387 */ /* 0x000fe20000100800 */
[----:B------:R-:W-:-:S02]  /*c0d0*/  SEL R21, R248, R24, !P2 ;  /* 0x00000018f8157207 */ /* 0x000fc40005000000 */
[C---:B------:R-:W-:Y:S01]  /*c0e0*/  SEL R25, R248.reuse, R41, !P2 ;  /* 0x00000029f8197207 */ /* 0x040fe20005000000 */
[----:B------:R-:W-:Y:S01]  /*c0f0*/  STL [R1+0x24], R7 ;  /* 0x0000240701007387 */ /* 0x000fe20000100800 */
[----:B------:R-:W-:-:S03]  /*c100*/  SEL R24, R248, R42, !P2 ;  /* 0x0000002af8187207 */ /* 0x000fc60005000000 */
[----:B------:R-:W-:Y:S04]  /*c110*/  STL [R1+0x20], R6 ;  /* 0x0000200601007387 */ /* 0x000fe80000100800 */
[----:B------:R1:W-:Y:S04]  /*c120*/  STL [R1+0x1c], R23 ;  /* 0x00001c1701007387 */ /* 0x0003e80000100800 */
[----:B------:R2:W-:Y:S01]  /*c130*/  STL [R1+0x18], R25 ;  /* 0x0000181901007387 */ /* 0x0005e20000100800 */
[----:B-1----:R-:W-:-:S03]  /*c140*/  SEL R23, R248, R43, !P2 ;  /* 0x0000002bf8177207 */ /* 0x002fc60005000000 */
[----:B------:R1:W-:Y:S01]  /*c150*/  STL [R1+0xc], R24 ;  /* 0x00000c1801007387 */ /* 0x0003e20000100800 */
[----:B--2---:R-:W-:-:S03]  /*c160*/  SEL R25, R248, R44, !P2 ;  /* 0x0000002cf8197207 */ /* 0x004fc60005000000 */
[----:B------:R2:W-:Y:S01]  /*c170*/  STL [R1+0x14], R23 ;  /* 0x0000141701007387 */ /* 0x0005e20000100800 */
[----:B-1----:R-:W-:-:S03]  /*c180*/  SEL R24, R248, R45, !P2 ;  /* 0x0000002df8187207 */ /* 0x002fc60005000000 */
[----:B------:R1:W-:Y:S01]  /*c190*/  STL [R1+0x10], R25 ;  /* 0x0000101901007387 */ /* 0x0003e20000100800 */
[----:B--2---:R-:W-:-:S03]  /*c1a0*/  SEL R23, R248, R46, !P2 ;  /* 0x0000002ef8177207 */ /* 0x004fc60005000000 */
[----:B------:R2:W-:Y:S01]  /*c1b0*/  STL [R1+0x8], R24 ;  /* 0x0000081801007387 */ /* 0x0005e20000100800 */
[----:B------:R-:W-:-:S03]  /*c1c0*/  SEL R19, R248, R26, !P2 ;  /* 0x0000001af8137207 */ /* 0x000fc60005000000 */
[----:B------:R4:W-:Y:S04]  /*c1d0*/  STL [R1+0x4], R23 ;  /* 0x0000041701007387 */ /* 0x0009e80000100800 */
[----:B------:R-:W3:Y:S01]  /*c1e0*/  LDL.LU R26, [R1+0x80] ;  /* 0x00008000011a7983 */ /* 0x000ee20000300800 */
[----:B------:R-:W-:-:S03]  /*c1f0*/  SEL R6, R248, R39, !P2 ;  /* 0x00000027f8067207 */ /* 0x000fc60005000000 */
[----:B------:R-:W3:Y:S01]  /*c200*/  LDL.LU R43, [R1+0x7c] ;  /* 0x00007c00012b7983 */ /* 0x000ee20000300800 */
[----:B------:R-:W-:-:S03]  /*c210*/  SEL R7, R248, R38, !P2 ;  /* 0x00000026f8077207 */ /* 0x000fc60005000000 */
[----:B------:R-:W3:Y:S04]  /*c220*/  LDL.LU R42, [R1+0x78] ;  /* 0x00007800012a7983 */ /* 0x000ee80000300800 */
[----:B------:R-:W3:Y:S04]  /*c230*/  LDL.LU R41, [R1+0x74] ;  /* 0x0000740001297983 */ /* 0x000ee80000300800 */
[----:B------:R-:W3:Y:S04]  /*c240*/  LDL.LU R40, [R1+0x70] ;  /* 0x0000700001287983 */ /* 0x000ee80000300800 */
[----:B------:R-:W3:Y:S01]  /*c250*/  LDL.LU R39, [R1+0x6c] ;  /* 0x00006c0001277983 */ /* 0x000ee20000300800 */
[----:B------:R-:W-:-:S03]  /*c260*/  SEL R8, R248, R37, !P2 ;  /* 0x00000025f8087207 */ /* 0x000fc60005000000 */
[----:B------:R-:W3:Y:S01]  /*c270*/  LDL.LU R38, [R1+0x68] ;  /* 0x0000680001267983 */ /* 0x000ee20000300800 */
[----:B------:R-:W-:-:S03]  /*c280*/  SEL R9, R248, R36, !P2 ;  /* 0x00000024f8097207 */ /* 0x000fc60005000000 */
[----:B-1----:R-:W3:Y:S01]  /*c290*/  LDL.LU R25, [R1+0x64] ;  /* 0x0000640001197983 */ /* 0x002ee20000300800 */
[----:B------:R-:W-:-:S03]  /*c2a0*/  SEL R10, R248, R35, !P2 ;  /* 0x00000023f80a7207 */ /* 0x000fc60005000000 */
[----:B--2---:R-:W2:Y:S01]  /*c2b0*/  LDL.LU R24, [R1+0x60] ;  /* 0x0000600001187983 */ /* 0x004ea20000300800 */
[----:B------:R-:W-:-:S03]  /*c2c0*/  SEL R17, R248, R28, !P2 ;  /* 0x0000001cf8117207 */ /* 0x000fc60005000000 */
[----:B----4-:R-:W4:Y:S01]  /*c2d0*/  LDL.LU R23, [R1+0x5c] ;  /* 0x00005c0001177983 */ /* 0x010f220000300800 */
[----:B------:R-:W-:-:S03]  /*c2e0*/  SEL R11, R248, R34, !P2 ;  /* 0x00000022f80b7207 */ /* 0x000fc60005000000 */
[----:B------:R-:W4:Y:S01]  /*c2f0*/  LDL.LU R37, [R1+0x58] ;  /* 0x0000580001257983 */ /* 0x000f220000300800 */
[C---:B------:R-:W-:Y:S01]  /*c300*/  SEL R12, R248.reuse, R33, !P2 ;  /* 0x00000021f80c7207 */ /* 0x040fe20005000000 */
[----:B------:R-:W-:Y:S02]  /*c310*/  IMAD.MOV.U32 R28, RZ, RZ, R246 ;  /* 0x000000ffff1c7224 */ /* 0x000fe400078e00f6 */
[----:B------:R-:W4:Y:S01]  /*c320*/  LDL.LU R36, [R1+0x54] ;  /* 0x0000540001247983 */ /* 0x000f220000300800 */
[----:B------:R-:W-:-:S03]  /*c330*/  SEL R13, R248, R32, !P2 ;  /* 0x00000020f80d7207 */ /* 0x000fc60005000000 */
[----:B------:R-:W4:Y:S01]  /*c340*/  LDL.LU R35, [R1+0x50] ;  /* 0x0000500001237983 */ /* 0x000f220000300800 */
[----:B------:R-:W-:-:S03]  /*c350*/  SEL R14, R248, R31, !P2 ;  /* 0x0000001ff80e7207 */ /* 0x000fc60005000000 */
[----:B------:R-:W4:Y:S01]  /*c360*/  LDL.LU R34, [R1+0x4c] ;  /* 0x00004c0001227983 */ /* 0x000f220000300800 */
[----:B------:R-:W-:-:S03]  /*c370*/  SEL R15, R248, R30, !P2 ;  /* 0x0000001ef80f7207 */ /* 0x000fc60005000000 */
[----:B------:R-:W4:Y:S01]  /*c380*/  LDL.LU R33, [R1+0x48] ;  /* 0x0000480001217983 */ /* 0x000f220000300800 */
[----:B------:R-:W-:-:S03]  /*c390*/  SEL R252, R248, R48, !P2 ;  /* 0x00000030f8fc7207 */ /* 0x000fc60005000000 */
[----:B------:R-:W4:Y:S01]  /*c3a0*/  LDL.LU R32, [R1+0x44] ;  /* 0x0000440001207983 */ /* 0x000f220000300800 */
[C---:B------:R-:W-:Y:S02]  /*c3b0*/  SEL R16, R248.reuse, R29, !P2 ;  /* 0x0000001df8107207 */ /* 0x040fe40005000000 */
[----:B------:R-:W-:Y:S01]  /*c3c0*/  SEL R48, R248, R3, !P2 ;  /* 0x00000003f8307207 */ /* 0x000fe20005000000 */
[----:B------:R-:W4:Y:S01]  /*c3d0*/  LDL.LU R31, [R1+0x40] ;  /* 0x00004000011f7983 */ /* 0x000f220000300800 */
[----:B------:R-:W-:-:S03]  /*c3e0*/  IMAD.MOV.U32 R3, RZ, RZ, R28 ;  /* 0x000000ffff037224 */ /* 0x000fc600078e001c */
[----:B------:R-:W4:Y:S04]  /*c3f0*/  LDL.LU R30, [R1+0x3c] ;  /* 0x00003c00011e7983 */ /* 0x000f280000300800 */
[----:B------:R-:W4:Y:S04]  /*c400*/  LDL.LU R29, [R1+0x38] ;  /* 0x00003800011d7983 */ /* 0x000f280000300800 */
[----:B------:R-:W4:Y:S01]  /*c410*/  LDL.LU R28, [R1+0x34] ;  /* 0x00003400011c7983 */ /* 0x000f220000300800 */
[----:B------:R-:W-:-:S03]  /*c420*/  SEL R18, R248, R27, !P2 ;  /* 0x0000001bf8127207 */ /* 0x000fc60005000000 */
[----:B------:R-:W1:Y:S01]  /*c430*/  S2R R27, SR_TID.X ;  /* 0x00000000001b7919 */ /* 0x000e620000002100 */
[C---:B------:R-:W-:Y:S02]  /*c440*/  SEL R246, R248.reuse, R47, !P2 ;  /* 0x0000002ff8f67207 */ /* 0x040fe40005000000 */
[C---:B------:R-:W-:Y:S02]  /*c450*/  SEL R47, R248.reuse, R2, !P2 ;  /* 0x00000002f82f7207 */ /* 0x040fe40005000000 */
[----:B------:R-:W-:Y:S01]  /*c460*/  SEL R249, R248, R49, !P2 ;  /* 0x00000031f8f97207 */ /* 0x000fe20005000000 */
[----:B------:R-:W-:Y:S02]  /*c470*/  @!P1 IMAD.MOV R5, RZ, RZ, -R5 ;  /* 0x000000ffff059224 */ /* 0x000fe400078e0a05 */
[----:B------:R-:W-:Y:S01]  /*c480*/  @!P3 IMAD.MOV R251, RZ, RZ, -R251 ;  /* 0x000000fffffbb224 */ /* 0x000fe200078e0afb */
[----:B-1----:R-:W-:-:S05]  /*c490*/  LOP3.LUT R27, R27, 0x1f, RZ, 0xc0, !PT ;  /* 0x0000001f1b1b7812 */ /* 0x002fca00078ec0ff */
[----:B------:R-:W-:-:S05]  /*c4a0*/  IMAD R27, R27, c[0x0][0x18c], RZ ;  /* 0x000063001b1b7a24 */ /* 0x000fca00078e02ff */
[----:B------:R-:W-:Y:S02]  /*c4b0*/  LEA.HI.X.SX32 R2, R27, c[0x0][0x16c], 0x2, P4 ;  /* 0x00005b001b027a11 */ /* 0x000fe400020f16ff */
[----:B------:R-:W4:Y:S01]  /*c4c0*/  LDL.LU R27, [R1+0x30] ;  /* 0x00003000011b7983 */ /* 0x000f220000300800 */
[----:B------:R-:W-:Y:S01]  /*c4d0*/  @!P5 IMAD.MOV R250, RZ, RZ, -R250 ;  /* 0x000000fffffad224 */ /* 0x000fe200078e0afa */
[C---:B------:R-:W-:Y:S02]  /*c4e0*/  SEL R50, R248.reuse, R50, !P2 ;  /* 0x00000032f8327207 */ /* 0x040fe40005000000 */
[C---:B------:R-:W-:Y:S02]  /*c4f0*/  SEL R51, R248.reuse, R51, !P2 ;  /* 0x00000033f8337207 */ /* 0x040fe40005000000 */
[C---:B------:R-:W-:Y:S02]  /*c500*/  SEL R52, R248.reuse, R52, !P2 ;  /* 0x00000034f8347207 */ /* 0x040fe40005000000 */
[----:B------:R-:W-:-:S02]  /*c510*/  SEL R53, R248, R53, !P2 ;  /* 0x00000035f8357207 */ /* 0x000fc40005000000 */
[C---:B------:R-:W-:Y:S02]  /*c520*/  SEL R54, R248.reuse, R54, !P2 ;  /* 0x00000036f8367207 */ /* 0x040fe40005000000 */
[C---:B------:R-:W-:Y:S02]  /*c530*/  SEL R55, R248.reuse, R55, !P2 ;  /* 0x00000037f8377207 */ /* 0x040fe40005000000 */
        /* <DEDUP_REMOVED lines=80> */
[----:B------:R-:W-:Y:S01]  /*ca40*/  SEL R136, R248, R136, !P2 ;  /* 0x00000088f8887207 */ /* 0x000fe20005000000 */
[----:B---3--:R-:W-:Y:S02]  /*ca50*/  IMAD R49, R26, c[0x0][0x190], RZ ;  /* 0x000064001a317a24 */ /* 0x008fe400078e02ff */
[----:B------:R-:W3:Y:S01]  /*ca60*/  LDL.LU R26, [R1+0x2c] ;  /* 0x00002c00011a7983 */ /* 0x000ee20000300800 */
[----:B------:R-:W-:-:S02]  /*ca70*/  IMAD R46, R43, c[0x0][0x190], RZ ;  /* 0x000064002b2e7a24 */ /* 0x000fc400078e02ff */
[----:B------:R-:W-:Y:S02]  /*ca80*/  IMAD R45, R42, c[0x0][0x190], RZ ;  /* 0x000064002a2d7a24 */ /* 0x000fe400078e02ff */
[----:B------:R-:W-:Y:S02]  /*ca90*/  IMAD R44, R41, c[0x0][0x190], RZ ;  /* 0x00006400292c7a24 */ /* 0x000fe400078e02ff */
[----:B------:R-:W-:Y:S02]  /*caa0*/  IMAD R43, R40, c[0x0][0x190], RZ ;  /* 0x00006400282b7a24 */ /* 0x000fe400078e02ff */
[----:B------:R-:W-:Y:S02]  /*cab0*/  IMAD R42, R39, c[0x0][0x190], RZ ;  /* 0x00006400272a7a24 */ /* 0x000fe400078e02ff */
[----:B------:R-:W-:Y:S02]  /*cac0*/  IMAD R41, R38, c[0x0][0x190], RZ ;  /* 0x0000640026297a24 */ /* 0x000fe400078e02ff */
[----:B------:R-:W-:-:S02]  /*cad0*/  IMAD R40, R25, c[0x0][0x190], RZ ;  /* 0x0000640019287a24 */ /* 0x000fc400078e02ff */
[----:B------:R-:W3:Y:S01]  /*cae0*/  LDL.LU R25, [R1+0x28] ;  /* 0x0000280001197983 */ /* 0x000ee20000300800 */
[----:B--2---:R-:W-:-:S03]  /*caf0*/  IMAD R39, R24, c[0x0][0x190], RZ ;  /* 0x0000640018277a24 */ /* 0x004fc600078e02ff */
[----:B------:R-:W2:Y:S01]  /*cb00*/  LDL.LU R24, [R1+0x24] ;  /* 0x0000240001187983 */ /* 0x000ea20000300800 */
[----:B----4-:R-:W-:-:S03]  /*cb10*/  IMAD R38, R23, c[0x0][0x190], RZ ;  /* 0x0000640017267a24 */ /* 0x010fc600078e02ff */
[----:B------:R-:W4:Y:S01]  /*cb20*/  LDL.LU R23, [R1+0x20] ;  /* 0x0000200001177983 */ /* 0x000f220000300800 */
[----:B------:R-:W-:Y:S02]  /*cb30*/  IMAD R37, R37, c[0x0][0x190], RZ ;  /* 0x0000640025257a24 */ /* 0x000fe400078e02ff */
[----:B------:R-:W-:Y:S02]  /*cb40*/  IMAD R36, R36, c[0x0][0x190], RZ ;  /* 0x0000640024247a24 */ /* 0x000fe400078e02ff */
[----:B------:R-:W-:Y:S02]  /*cb50*/  IMAD R35, R35, c[0x0][0x190], RZ ;  /* 0x0000640023237a24 */ /* 0x000fe400078e02ff */
[----:B------:R-:W-:Y:S01]  /*cb60*/  IMAD R34, R34, c[0x0][0x190], RZ ;  /* 0x0000640022227a24 */ /* 0x000fe200078e02ff */
[----:B------:R1:W-:Y:S01]  /*cb70*/  STL.64 [R1+0x1560], R36 ;  /* 0x0015602401007387 */ /* 0x0003e20000100a00 */
[----:B------:R-:W-:Y:S02]  /*cb80*/  IMAD R33, R33, c[0x0][0x190], RZ ;  /* 0x0000640021217a24 */ /* 0x000fe400078e02ff */
[----:B------:R-:W-:Y:S01]  /*cb90*/  IMAD R32, R32, c[0x0][0x190], RZ ;  /* 0x0000640020207a24 */ /* 0x000fe200078e02ff */
[----:B------:R-:W-:Y:S01]  /*cba0*/  STL.64 [R1+0x1550], R34 ;  /* 0x0015502201007387 */ /* 0x000fe20000100a00 */
[----:B------:R-:W-:-:S02]  /*cbb0*/  IMAD R31, R31, c[0x0][0x190], RZ ;  /* 0x000064001f1f7a24 */ /* 0x000fc400078e02ff */
[----:B------:R-:W-:Y:S01]  /*cbc0*/  IMAD R30, R30, c[0x0][0x190], RZ ;  /* 0x000064001e1e7a24 */ /* 0x000fe200078e02ff */
[----:B------:R-:W-:Y:S01]  /*cbd0*/  STL.64 [R1+0x1548], R32 ;  /* 0x0015482001007387 */ /* 0x000fe20000100a00 */
[----:B------:R-:W-:Y:S02]  /*cbe0*/  IMAD R29, R29, c[0x0][0x190], RZ ;  /* 0x000064001d1d7a24 */ /* 0x000fe400078e02ff */
[----:B------:R-:W-:Y:S01]  /*cbf0*/  IMAD R28, R28, c[0x0][0x190], RZ ;  /* 0x000064001c1c7a24 */ /* 0x000fe200078e02ff */
[----:B------:R1:W-:Y:S01]  /*cc00*/  STL.64 [R1+0x1538], R30 ;  /* 0x0015381e01007387 */ /* 0x0003e20000100a00 */
[C---:B------:R-:W-:Y:S01]  /*cc10*/  SEL R137, R248.reuse, R137, !P2 ;  /* 0x00000089f8897207 */ /* 0x040fe20005000000 */
[----:B-1----:R-:W-:Y:S01]  /*cc20*/  IMAD.MOV.U32 R36, RZ, RZ, R3 ;  /* 0x000000ffff247224 */ /* 0x002fe200078e0003 */
[C---:B------:R-:W-:Y:S01]  /*cc30*/  SEL R138, R248.reuse, R138, !P2 ;  /* 0x0000008af88a7207 */ /* 0x040fe20005000000 */
[----:B------:R-:W-:Y:S01]  /*cc40*/  STL.64 [R1+0x1530], R28 ;  /* 0x0015301c01007387 */ /* 0x000fe20000100a00 */
[----:B------:R-:W-:-:S02]  /*cc50*/  SEL R139, R248, R139, !P2 ;  /* 0x0000008bf88b7207 */ /* 0x000fc40005000000 */
[C---:B------:R-:W-:Y:S01]  /*cc60*/  SEL R140, R248.reuse, R140, !P2 ;  /* 0x0000008cf88c7207 */ /* 0x040fe20005000000 */
[----:B------:R-:W4:Y:S01]  /*cc70*/  LDL.LU R3, [R1+0x1c] ;  /* 0x00001c0001037983 */ /* 0x000f220000300800 */
        /* <DEDUP_REMOVED lines=109> */
[----:B------:R-:W-:Y:S02]  /*d350*/  SEL R248, R248, R250, !P2 ;  /* 0x000000faf8f87207 */ /* 0x000fe40005000000 */
[----:B------:R-:W4:Y:S04]  /*d360*/  LDL.LU R250, [R1+0x18] ;  /* 0x0000180001fa7983 */ /* 0x000f280000300800 */
[----:B------:R-:W4:Y:S04]  /*d370*/  LDL.LU R31, [R1+0xc] ;  /* 0x00000c00011f7983 */ /* 0x000f280000300800 */
[----:B------:R-:W4:Y:S04]  /*d380*/  LDL.LU R32, [R1+0x14] ;  /* 0x0000140001207983 */ /* 0x000f280000300800 */
[----:B------:R-:W4:Y:S04]  /*d390*/  LDL.LU R33, [R1+0x10] ;  /* 0x0000100001217983 */ /* 0x000f280000300800 */
[----:B------:R-:W4:Y:S04]  /*d3a0*/  LDL.LU R34, [R1+0x8] ;  /* 0x0000080001227983 */ /* 0x000f280000300800 */
[----:B------:R-:W4:Y:S01]  /*d3b0*/  LDL.LU R35, [R1+0x4] ;  /* 0x0000040001237983 */ /* 0x000f220000300800 */
[----:B------:R-:W-:-:S02]  /*d3c0*/  IMAD R27, R27, c[0x0][0x190], RZ ;  /* 0x000064001b1b7a24 */ /* 0x000fc400078e02ff */
[----:B---3--:R-:W-:Y:S02]  /*d3d0*/  IMAD R26, R26, c[0x0][0x190], RZ ;  /* 0x000064001a1a7a24 */ /* 0x008fe400078e02ff */
[----:B------:R-:W-:Y:S02]  /*d3e0*/  IMAD R25, R25, c[0x0][0x190], RZ ;  /* 0x0000640019197a24 */ /* 0x000fe400078e02ff */
[----:B--2---:R-:W-:Y:S01]  /*d3f0*/  IMAD R24, R24, c[0x0][0x190], RZ ;  /* 0x0000640018187a24 */ /* 0x004fe200078e02ff */
[----:B------:R4:W-:Y:S01]  /*d400*/  STL.64 [R1+0x1540], R26 ;  /* 0x0015401a01007387 */ /* 0x0009e20000100a00 */
[----:B------:R-:W-:-:S03]  /*d410*/  IMAD R30, R246, c[0x0][0x190], RZ ;  /* 0x00006400f61e7a24 */ /* 0x000fc600078e02ff */
[----:B------:R1:W-:Y:S04]  /*d420*/  STL.64 [R1+0x1558], R24 ;  /* 0x0015581801007387 */ /* 0x0003e80000100a00 */
[----:B------:R-:W2:Y:S01]  /*d430*/  LDL.LU R246, [R1+0x1568] ;  /* 0x0015680001f67983 */ /* 0x000ea20000300800 */
[----:B----4-:R-:W-:Y:S02]  /*d440*/  IMAD R26, R35, c[0x0][0x190], RZ ;  /* 0x00006400231a7a24 */ /* 0x010fe400078e02ff */
[----:B------:R-:W-:Y:S02]  /*d450*/  IMAD.MOV.U32 R35, RZ, RZ, R36 ;  /* 0x000000ffff237224 */ /* 0x000fe400078e0024 */
[----:B------:R-:W3:Y:S01]  /*d460*/  LDL.LU R36, [R1+0x84] ;  /* 0x0000840001247983 */ /* 0x000ee20000300800 */
[----:B------:R-:W-:-:S02]  /*d470*/  IMAD R28, R32, c[0x0][0x190], RZ ;  /* 0x00006400201c7a24 */ /* 0x000fc400078e02ff */
[----:B------:R-:W-:Y:S02]  /*d480*/  IMAD R4, R4, c[0x0][0x190], RZ ;  /* 0x0000640004047a24 */ /* 0x000fe400078e02ff */
[----:B------:R-:W-:Y:S02]  /*d490*/  IMAD.MOV.U32 R32, RZ, RZ, R0 ;  /* 0x000000ffff207224 */ /* 0x000fe400078e0000 */
[----:B------:R-:W-:Y:S02]  /*d4a0*/  IMAD R0, R245, c[0x0][0x190], RZ ;  /* 0x00006400f5007a24 */ /* 0x000fe400078e02ff */
[----:B-1----:R-:W-:Y:S01]  /*d4b0*/  IMAD R24, R247, c[0x0][0x190], RZ ;  /* 0x00006400f7187a24 */ /* 0x002fe200078e02ff */
[----:B------:R1:W-:Y:S01]  /*d4c0*/  STL [R1+0x42c], R4 ;  /* 0x00042c0401007387 */ /* 0x0003e20000100800 */
[----:B------:R-:W-:-:S03]  /*d4d0*/  IMAD R245, R5, c[0x0][0x190], RZ ;  /* 0x0000640005f57a24 */ /* 0x000fc600078e02ff */
[----:B------:R-:W-:Y:S04]  /*d4e0*/  STL [R1+0x430], R0 ;  /* 0x0004300001007387 */ /* 0x000fe80000100800 */
[----:B------:R2:W-:Y:S01]  /*d4f0*/  STL [R1+0x438], R24 ;  /* 0x0004381801007387 */ /* 0x0005e20000100800 */
[----:B-1----:R-:W-:Y:S01]  /*d500*/  IMAD R4, R47, c[0x0][0x190], RZ ;  /* 0x000064002f047a24 */ /* 0x002fe200078e02ff */
[----:B--2---:R-:W-:-:S04]  /*d510*/  LEA R24, P1, R49, R246, 0x2 ;  /* 0x000000f631187211 */ /* 0x004fc800078210ff */
[----:B------:R-:W-:Y:S01]  /*d520*/  STL [R1+0x43c], R4 ;  /* 0x00043c0401007387 */ /* 0x000fe20000100800 */
[----:B------:R-:W-:Y:S01]  /*d530*/  LEA.HI.X.SX32 R25, R49, R2, 0x2, P1 ;  /* 0x0000000231197211 */ /* 0x000fe200008f16ff */
[----:B------:R-:W-:Y:S01]  /*d540*/  IMAD R27, R34, c[0x0][0x190], RZ ;  /* 0x00006400221b7a24 */ /* 0x000fe200078e02ff */
[----:B------:R-:W-:-:S03]  /*d550*/  LEA R34, P3, R45, R246, 0x2 ;  /* 0x000000f62d227211 */ /* 0x000fc600078610ff */
[----:B------:R1:W-:Y:S01]  /*d560*/  STL.64 [R1+0x420], R24 ;  /* 0x0004201801007387 */ /* 0x0003e20000100a00 */
[----:B------:R-:W-:Y:S02]  /*d570*/  IMAD R29, R31, c[0x0][0x190], RZ ;  /* 0x000064001f1d7a24 */ /* 0x000fe400078e02ff */
[----:B------:R-:W-:Y:S02]  /*d580*/  IMAD R0, R48, c[0x0][0x190], RZ ;  /* 0x0000640030007a24 */ /* 0x000fe400078e02ff */
[----:B------:R-:W-:Y:S02]  /*d590*/  IMAD R31, R33, c[0x0][0x190], RZ ;  /* 0x00006400211f7a24 */ /* 0x000fe400078e02ff */
[----:B------:R-:W-:Y:S01]  /*d5a0*/  IMAD.MOV.U32 R33, RZ, RZ, R35 ;  /* 0x000000ffff217224 */ /* 0x000fe200078e0023 */
[----:B-1----:R-:W-:Y:S02]  /*d5b0*/  LEA R24, P4, R46, R246, 0x2 ;  /* 0x000000f62e187211 */ /* 0x002fe400078810ff */
[----:B------:R-:W-:-:S02]  /*d5c0*/  LEA.HI.X.SX32 R35, R45, R2, 0x2, P3 ;  /* 0x000000022d237211 */ /* 0x000fc400018f16ff */
[----:B------:R-:W-:Y:S01]  /*d5d0*/  LEA.HI.X.SX32 R25, R46, R2, 0x2, P4 ;  /* 0x000000022e197211 */ /* 0x000fe200020f16ff */
[----:B------:R-:W-:Y:S02]  /*d5e0*/  IMAD.MOV.U32 R47, RZ, RZ, R33 ;  /* 0x000000ffff2f7224 */ /* 0x000fe400078e0021 */
[----:B---3--:R-:W-:-:S05]  /*d5f0*/  IMAD R5, R36, c[0x0][0x190], RZ ;  /* 0x0000640024057a24 */ /* 0x008fca00078e02ff */
[CC--:B------:R-:W-:Y:S02]  /*d600*/  LEA R4, P1, R5.reuse, R246.reuse, 0x2 ;  /* 0x000000f605047211 */ /* 0x0c0fe400078210ff */
[----:B------:R-:W-:Y:S02]  /*d610*/  LEA R36, P2, R44, R246, 0x2 ;  /* 0x000000f62c247211 */ /* 0x000fe400078410ff */
[----:B------:R-:W-:Y:S02]  /*d620*/  LEA.HI.X.SX32 R5, R5, R2, 0x2, P1 ;  /* 0x0000000205057211 */ /* 0x000fe400008f16ff */
[----:B------:R-:W-:-:S03]  /*d630*/  LEA R48, P1, R43, R246, 0x2 ;  /* 0x000000f62b307211 */ /* 0x000fc600078210ff */
[----:B------:R1:W-:Y:S01]  /*d640*/  STL.64 [R1+0x1270], R4 ;  /* 0x0012700401007387 */ /* 0x0003e20000100a00 */
[----:B------:R-:W-:-:S03]  /*d650*/  LEA.HI.X.SX32 R49, R43, R2, 0x2, P1 ;  /* 0x000000022b317211 */ /* 0x000fc600008f16ff */
[----:B------:R2:W-:Y:S04]  /*d660*/  STL [R1+0x408], R36 ;  /* 0x0004082401007387 */ /* 0x0005e80000100800 */
[----:B------:R3:W-:Y:S01]  /*d670*/  STL.64 [R1+0x418], R24 ;  /* 0x0004181801007387 */ /* 0x0007e20000100a00 */
[----:B-1----:R-:W-:Y:S02]  /*d680*/  IMAD.MOV.U32 R4, RZ, RZ, R36 ;  /* 0x000000ffff047224 */ /* 0x002fe400078e0024 */
[----:B------:R-:W-:Y:S01]  /*d690*/  IMAD.MOV.U32 R5, RZ, RZ, R37 ;  /* 0x000000ffff057224 */ /* 0x000fe200078e0025 */
[----:B--2---:R-:W-:Y:S02]  /*d6a0*/  LEA R36, P5, R42, R246, 0x2 ;  /* 0x000000f62a247211 */ /* 0x004fe400078a10ff */
[-C--:B------:R-:W-:Y:S01]  /*d6b0*/  LEA.HI.X.SX32 R5, R44, R2.reuse, 0x2, P2 ;  /* 0x000000022c057211 */ /* 0x080fe200010f16ff */
[----:B------:R1:W-:Y:S01]  /*d6c0*/  STL.64 [R1+0x410], R34 ;  /* 0x0004102201007387 */ /* 0x0003e20000100a00 */
[----:B------:R-:W-:-:S02]  /*d6d0*/  LEA.HI.X.SX32 R37, R42, R2, 0x2, P5 ;  /* 0x000000022a257211 */ /* 0x000fc400028f16ff */
[C---:B---3--:R-:W-:Y:S01]  /*d6e0*/  LEA R24, P4, R41.reuse, R246, 0x2 ;  /* 0x000000f629187211 */ /* 0x048fe200078810ff */
[----:B------:R2:W-:Y:S03]  /*d6f0*/  STL [R1+0x40c], R5 ;  /* 0x00040c0501007387 */ /* 0x0005e60000100800 */
[----:B------:R-:W-:Y:S01]  /*d700*/  LEA.HI.X.SX32 R25, R41, R2, 0x2, P4 ;  /* 0x0000000229197211 */ /* 0x000fe200020f16ff */
[----:B------:R3:W-:Y:S01]  /*d710*/  STL.64 [R1+0x400], R48 ;  /* 0x0004003001007387 */ /* 0x0007e20000100a00 */
[CC--:B-1----:R-:W-:Y:S01]  /*d720*/  LEA R34, P3, R40.reuse, R246.reuse, 0x2 ;  /* 0x000000f628227211 */ /* 0x0c2fe200078610ff */
[----:B--2---:R-:W-:Y:S01]  /*d730*/  IMAD.MOV.U32 R5, RZ, RZ, R28 ;  /* 0x000000ffff057224 */ /* 0x004fe200078e001c */
[C---:B------:R-:W-:Y:S01]  /*d740*/  LEA R28, P2, R39.reuse, R246, 0x2 ;  /* 0x000000f6271c7211 */ /* 0x040fe200078410ff */
[----:B------:R1:W-:Y:S01]  /*d750*/  STL.64 [R1+0x3f8], R36 ;  /* 0x0003f82401007387 */ /* 0x0003e20000100a00 */
[----:B------:R-:W-:Y:S01]  /*d760*/  LEA.HI.X.SX32 R35, R40, R2, 0x2, P3 ;  /* 0x0000000228237211 */ /* 0x000fe200018f16ff */
[----:B---3--:R-:W-:Y:S01]  /*d770*/  IMAD.MOV.U32 R48, RZ, RZ, R32 ;  /* 0x000000ffff307224 */ /* 0x008fe200078e0020 */
[----:B------:R-:W-:Y:S01]  /*d780*/  LEA R32, P1, R38, R246, 0x2 ;  /* 0x000000f626207211 */ /* 0x000fe200078210ff */
[----:B------:R-:W-:Y:S01]  /*d790*/  IMAD.MOV.U32 R4, RZ, RZ, R29 ;  /* 0x000000ffff047224 */ /* 0x000fe200078e001d */
[----:B------:R-:W-:-:S02]  /*d7a0*/  LEA.HI.X.SX32 R29, R39, R2, 0x2, P2 ;  /* 0x00000002271d7211 */ /* 0x000fc400010f16ff */
[----:B------:R-:W-:Y:S01]  /*d7b0*/  LEA.HI.X.SX32 R33, R38, R2, 0x2, P1 ;  /* 0x0000000226217211 */ /* 0x000fe200008f16ff */
[----:B-1----:R-:W2:Y:S04]  /*d7c0*/  LDL.LU.64 R36, [R1+0x1560] ;  /* 0x0015600001247983 */ /* 0x002ea80000300a00 */
[----:B------:R1:W-:Y:S04]  /*d7d0*/  STL.64 [R1+0x3f0], R24 ;  /* 0x0003f01801007387 */ /* 0x0003e80000100a00 */
[----:B-1----:R-:W3:Y:S04]  /*d7e0*/  LDL.LU.64 R24, [R1+0x1558] ;  /* 0x0015580001187983 */ /* 0x002ee80000300a00 */
[----:B------:R1:W-:Y:S04]  /*d7f0*/  STL.64 [R1+0x3e8], R34 ;  /* 0x0003e82201007387 */ /* 0x0003e80000100a00 */
[----:B-1----:R-:W4:Y:S04]  /*d800*/  LDL.LU.64 R34, [R1+0x1550] ;  /* 0x0015500001227983 */ /* 0x002f280000300a00 */
[----:B------:R-:W-:Y:S04]  /*d810*/  STL.64 [R1+0x3e0], R28 ;  /* 0x0003e01c01007387 */ /* 0x000fe80000100a00 */
[----:B------:R1:W-:Y:S04]  /*d820*/  STL.64 [R1+0x3d8], R32 ;  /* 0x0003d82001007387 */ /* 0x0003e80000100a00 */
[----:B-1----:R-:W3:Y:S01]  /*d830*/  LDL.LU.64 R32, [R1+0x1548] ;  /* 0x0015480001207983 */ /* 0x002ee20000300a00 */
[----:B------:R-:W-:-:S02]  /*d840*/  IMAD.MOV.U32 R49, RZ, RZ, R26 ;  /* 0x000000ffff317224 */ /* 0x000fc400078e001a */
[----:B------:R-:W-:Y:S02]  /*d850*/  IMAD R247, R248, c[0x0][0x190], RZ ;  /* 0x00006400f8f77a24 */ /* 0x000fe400078e02ff */
[----:B------:R-:W-:Y:S02]  /*d860*/  IMAD.MOV.U32 R248, RZ, RZ, R30 ;  /* 0x000000fffff87224 */ /* 0x000fe400078e001e */
[----:B------:R-:W-:Y:S02]  /*d870*/  IMAD.MOV.U32 R46, RZ, RZ, R27 ;  /* 0x000000ffff2e7224 */ /* 0x000fe400078e001b */
[----:B------:R-:W-:Y:S01]  /*d880*/  IMAD.MOV.U32 R45, RZ, RZ, R31 ;  /* 0x000000ffff2d7224 */ /* 0x000fe200078e001f */
[CC--:B--2---:R-:W-:Y:S02]  /*d890*/  LEA R26, P5, R37.reuse, R246.reuse, 0x2 ;  /* 0x000000f6251a7211 */ /* 0x0c4fe400078a10ff */
[----:B------:R-:W-:Y:S02]  /*d8a0*/  LEA R30, P4, R36, R246, 0x2 ;  /* 0x000000f6241e7211 */ /* 0x000fe400078810ff */
[----:B------:R-:W-:-:S02]  /*d8b0*/  LEA.HI.X.SX32 R27, R37, R2, 0x2, P5 ;  /* 0x00000002251b7211 */ /* 0x000fc400028f16ff */
[----:B------:R-:W-:-:S03]  /*d8c0*/  LEA.HI.X.SX32 R31, R36, R2, 0x2, P4 ;  /* 0x00000002241f7211 */ /* 0x000fc600020f16ff */
[----:B------:R1:W-:Y:S04]  /*d8d0*/  STL.64 [R1+0x3d0], R26 ;  /* 0x0003d01a01007387 */ /* 0x0003e80000100a00 */
[----:B-1----:R-:W2:Y:S04]  /*d8e0*/  LDL.LU.64 R26, [R1+0x1540] ;  /* 0x00154000011a7983 */ /* 0x002ea80000300a00 */
[----:B------:R1:W-:Y:S01]  /*d8f0*/  STL.64 [R1+0x3c8], R30 ;  /* 0x0003c81e01007387 */ /* 0x0003e20000100a00 */
[-C--:B----4-:R-:W-:Y:S02]  /*d900*/  LEA R40, P3, R35, R246.reuse, 0x2 ;  /* 0x000000f623287211 */ /* 0x090fe400078610ff */
[----:B------:R-:W-:-:S02]  /*d910*/  LEA R28, P2, R34, R246, 0x2 ;  /* 0x000000f6221c7211 */ /* 0x000fc400078410ff */
[-C--:B------:R-:W-:Y:S01]  /*d920*/  LEA.HI.X.SX32 R41, R35, R2.reuse, 0x2, P3 ;  /* 0x0000000223297211 */ /* 0x080fe200018f16ff */
[----:B-1----:R-:W4:Y:S01]  /*d930*/  LDL.LU.64 R30, [R1+0x1538] ;  /* 0x00153800011e7983 */ /* 0x002f220000300a00 */
[----:B------:R-:W-:Y:S02]  /*d940*/  LEA.HI.X.SX32 R29, R34, R2, 0x2, P2 ;  /* 0x00000002221d7211 */ /* 0x000fe400010f16ff */
[-C--:B---3--:R-:W-:Y:S02]  /*d950*/  LEA R42, P1, R33, R246.reuse, 0x2 ;  /* 0x000000f6212a7211 */ /* 0x088fe400078210ff */
[----:B------:R-:W-:-:S03]  /*d960*/  LEA R38, P5, R32, R246, 0x2 ;  /* 0x000000f620267211 */ /* 0x000fc600078a10ff */
[----:B------:R-:W-:Y:S04]  /*d970*/  STL [R1+0x3b0], R42 ;  /* 0x0003b02a01007387 */ /* 0x000fe80000100800 */
[----:B------:R-:W-:Y:S04]  /*d980*/  STL [R1+0x3a8], R38 ;  /* 0x0003a82601007387 */ /* 0x000fe80000100800 */
[----:B------:R-:W-:Y:S04]  /*d990*/  STL.64 [R1+0x3c0], R40 ;  /* 0x0003c02801007387 */ /* 0x000fe80000100a00 */
[----:B------:R1:W-:Y:S04]  /*d9a0*/  STL.64 [R1+0x3b8], R28 ;  /* 0x0003b81c01007387 */ /* 0x0003e80000100a00 */
[----:B-1----:R-:W3:Y:S01]  /*d9b0*/  LDL.LU.64 R28, [R1+0x1530] ;  /* 0x00153000011c7983 */ /* 0x002ee20000300a00 */
[----:B------:R-:W-:-:S02]  /*d9c0*/  IMAD.MOV.U32 R36, RZ, RZ, R42 ;  /* 0x000000ffff247224 */ /* 0x000fc400078e002a */
[----:B------:R-:W-:Y:S01]  /*d9d0*/  IMAD.MOV.U32 R37, RZ, RZ, R43 ;  /* 0x000000ffff257224 */ /* 0x000fe200078e002b */
[-C--:B------:R-:W-:Y:S01]  /*d9e0*/  LEA.HI.X.SX32 R37, R33, R2.reuse, 0x2, P1 ;  /* 0x0000000221257211 */ /* 0x080fe200008f16ff */
[----:B------:R-:W-:Y:S02]  /*d9f0*/  IMAD.MOV.U32 R34, RZ, RZ, R38 ;  /* 0x000000ffff227224 */ /* 0x000fe400078e0026 */
[----:B------:R-:W-:Y:S01]  /*da00*/  IMAD.MOV.U32 R35, RZ, RZ, R39 ;  /* 0x000000ffff237224 */ /* 0x000fe200078e0027 */
[----:B------:R-:W-:Y:S01]  /*da10*/  LEA.HI.X.SX32 R35, R32, R2, 0x2, P5 ;  /* 0x0000000220237211 */ /* 0x000fe200028f16ff */
[----:B------:R-:W-:Y:S01]  /*da20*/  STL [R1+0x3b4], R37 ;  /* 0x0003b42501007387 */ /* 0x000fe20000100800 */
[----:B------:R-:W-:-:S03]  /*da30*/  IMAD R23, R23, c[0x0][0x190], RZ ;  /* 0x0000640017177a24 */ /* 0x000fc600078e02ff */
[----:B------:R1:W-:Y:S01]  /*da40*/  STL [R1+0x3ac], R35 ;  /* 0x0003ac2301007387 */ /* 0x0003e20000100800 */
[----:B------:R-:W-:Y:S02]  /*da50*/  IMAD R22, R22, c[0x0][0x190], RZ ;  /* 0x0000640016167a24 */ /* 0x000fe400078e02ff */
[----:B------:R-:W-:Y:S02]  /*da60*/  IMAD R21, R21, c[0x0][0x190], RZ ;  /* 0x0000640015157a24 */ /* 0x000fe400078e02ff */
[----:B------:R-:W-:Y:S02]  /*da70*/  IMAD R20, R20, c[0x0][0x190], RZ ;  /* 0x0000640014147a24 */ /* 0x000fe400078e02ff */
[----:B------:R-:W-:Y:S02]  /*da80*/  IMAD R19, R19, c[0x0][0x190], RZ ;  /* 0x0000640013137a24 */ /* 0x000fe400078e02ff */
[----:B------:R-:W-:Y:S02]  /*da90*/  IMAD R18, R18, c[0x0][0x190], RZ ;  /* 0x0000640012127a24 */ /* 0x000fe400078e02ff */
[----:B------:R-:W-:-:S02]  /*daa0*/  IMAD R17, R17, c[0x0][0x190], RZ ;  /* 0x0000640011117a24 */ /* 0x000fc400078e02ff */
[----:B------:R-:W-:Y:S02]  /*dab0*/  IMAD R16, R16, c[0x0][0x190], RZ ;  /* 0x0000640010107a24 */ /* 0x000fe400078e02ff */
[----:B------:R-:W-:Y:S02]  /*dac0*/  IMAD R15, R15, c[0x0][0x190], RZ ;  /* 0x000064000f0f7a24 */ /* 0x000fe400078e02ff */
[----:B------:R-:W-:Y:S02]  /*dad0*/  IMAD R14, R14, c[0x0][0x190], RZ ;  /* 0x000064000e0e7a24 */ /* 0x000fe400078e02ff */
[----:B------:R-:W-:Y:S02]  /*dae0*/  IMAD R12, R12, c[0x0][0x190], RZ ;  /* 0x000064000c0c7a24 */ /* 0x000fe400078e02ff */
[----:B------:R-:W-:Y:S02]  /*daf0*/  IMAD.MOV.U32 R44, RZ, RZ, R5 ;  /* 0x000000ffff2c7224 */ /* 0x000fe400078e0005 */
[----:B------:R-:W-:-:S02]  /*db00*/  IMAD R13, R13, c[0x0][0x190], RZ ;  /* 0x000064000d0d7a24 */ /* 0x000fc400078e02ff */
        /* <DEDUP_REMOVED lines=42> */
[----:B------:R-:W-:Y:S01]  /*ddb0*/  IMAD R82, R82, c[0x0][0x190], RZ ;  /* 0x0000640052527a24 */ /* 0x000fe200078e02ff */
[----:B--2---:R-:W-:-:S04]  /*ddc0*/  LEA R34, P5, R27, R246, 0x2 ;  /* 0x000000f61b227211 */ /* 0x004fc800078a10ff */
[----:B-1----:R-:W-:Y:S02]  /*ddd0*/  LEA.HI.X.SX32 R35, R27, R2, 0x2, P5 ;  /* 0x000000021b237211 */ /* 0x002fe400028f16ff */
[CC--:B----4-:R-:W-:Y:S02]  /*dde0*/  LEA R42, P4, R31.reuse, R246.reuse, 0x2 ;  /* 0x000000f61f2a7211 */ /* 0x0d0fe400078810ff */
[----:B------:R-:W-:Y:S02]  /*ddf0*/  LEA R40, P3, R30, R246, 0x2 ;  /* 0x000000f61e287211 */ /* 0x000fe400078610ff */
[----:B------:R-:W-:Y:S02]  /*de00*/  LEA.HI.X.SX32 R43, R31, R2, 0x2, P4 ;  /* 0x000000021f2b7211 */ /* 0x000fe400020f16ff */
[----:B------:R-:W-:Y:S02]  /*de10*/  LEA R32, P4, R26, R246, 0x2 ;  /* 0x000000f61a207211 */ /* 0x000fe400078810ff */
[----:B------:R-:W-:-:S02]  /*de20*/  LEA.HI.X.SX32 R41, R30, R2, 0x2, P3 ;  /* 0x000000021e297211 */ /* 0x000fc400018f16ff */
[C---:B------:R-:W-:Y:S01]  /*de30*/  LEA R30, P3, R25.reuse, R246, 0x2 ;  /* 0x000000f6191e7211 */ /* 0x040fe200078610ff */
[----:B------:R1:W-:Y:S01]  /*de40*/  STL.64 [R1+0x3a0], R42 ;  /* 0x0003a02a01007387 */ /* 0x0003e20000100a00 */
[-C--:B------:R-:W-:Y:S02]  /*de50*/  LEA.HI.X.SX32 R33, R26, R2.reuse, 0x2, P4 ;  /* 0x000000021a217211 */ /* 0x080fe400020f16ff */
[----:B------:R-:W-:Y:S01]  /*de60*/  LEA.HI.X.SX32 R31, R25, R2, 0x2, P3 ;  /* 0x00000002191f7211 */ /* 0x000fe200018f16ff */
[----:B------:R-:W-:Y:S01]  /*de70*/  STL.64 [R1+0x398], R40 ;  /* 0x0003982801007387 */ /* 0x000fe20000100a00 */
[----:B-1----:R-:W-:Y:S01]  /*de80*/  IMAD.MOV.U32 R43, RZ, RZ, R4 ;  /* 0x000000ffff2b7224 */ /* 0x002fe200078e0004 */
[CC--:B---3--:R-:W-:Y:S02]  /*de90*/  LEA R38, P2, R29.reuse, R246.reuse, 0x2 ;  /* 0x000000f61d267211 */ /* 0x0c8fe400078410ff */
[----:B------:R-:W-:Y:S02]  /*dea0*/  LEA R36, P1, R28, R246, 0x2 ;  /* 0x000000f61c247211 */ /* 0x000fe400078210ff */
[----:B------:R-:W-:-:S02]  /*deb0*/  LEA.HI.X.SX32 R39, R29, R2, 0x2, P2 ;  /* 0x000000021d277211 */ /* 0x000fc400010f16ff */
[----:B------:R-:W-:-:S03]  /*dec0*/  LEA.HI.X.SX32 R37, R28, R2, 0x2, P1 ;  /* 0x000000021c257211 */ /* 0x000fc600008f16ff */
[----:B------:R1:W-:Y:S04]  /*ded0*/  STL.64 [R1+0x390], R38 ;  /* 0x0003902601007387 */ /* 0x0003e80000100a00 */
[----:B------:R2:W-:Y:S04]  /*dee0*/  STL.64 [R1+0x388], R36 ;  /* 0x0003882401007387 */ /* 0x0005e80000100a00 */
[----:B------:R3:W-:Y:S01]  /*def0*/  STL.64 [R1+0x380], R34 ;  /* 0x0003802201007387 */ /* 0x0007e20000100a00 */
[----:B-1----:R-:W-:-:S03]  /*df00*/  LEA R38, P2, R24, R246, 0x2 ;  /* 0x000000f618267211 */ /* 0x002fc600078410ff */
[----:B------:R1:W-:Y:S01]  /*df10*/  STL.64 [R1+0x378], R32 ;  /* 0x0003782001007387 */ /* 0x0003e20000100a00 */
[----:B--2---:R-:W-:-:S03]  /*df20*/  LEA R36, P1, R23, R246, 0x2 ;  /* 0x000000f617247211 */ /* 0x004fc600078210ff */
[----:B------:R2:W-:Y:S01]  /*df30*/  STL.64 [R1+0x370], R30 ;  /* 0x0003701e01007387 */ /* 0x0005e20000100a00 */
[----:B------:R-:W-:Y:S02]  /*df40*/  LEA.HI.X.SX32 R39, R24, R2, 0x2, P2 ;  /* 0x0000000218277211 */ /* 0x000fe400010f16ff */
[-C--:B---3--:R-:W-:Y:S02]  /*df50*/  LEA R34, P5, R22, R246.reuse, 0x2 ;  /* 0x000000f616227211 */ /* 0x088fe400078a10ff */
[-C--:B------:R-:W-:Y:S02]  /*df60*/  LEA R28, P2, R19, R246.reuse, 0x2 ;  /* 0x000000f6131c7211 */ /* 0x080fe400078410ff */
[----:B-1----:R-:W-:Y:S02]  /*df70*/  LEA R32, P4, R21, R246, 0x2 ;  /* 0x000000f615207211 */ /* 0x002fe400078810ff */
[----:B------:R-:W-:Y:S02]  /*df80*/  LEA.HI.X.SX32 R37, R23, R2, 0x2, P1 ;  /* 0x0000000217257211 */ /* 0x000fe400008f16ff */
[----:B--2---:R-:W-:-:S02]  /*df90*/  LEA R30, P3, R20, R246, 0x2 ;  /* 0x000000f6141e7211 */ /* 0x004fc400078610ff */
[----:B------:R-:W-:Y:S02]  /*dfa0*/  LEA R24, P1, R18, R246, 0x2 ;  /* 0x000000f612187211 */ /* 0x000fe400078210ff */
[----:B------:R-:W-:Y:S02]  /*dfb0*/  LEA.HI.X.SX32 R35, R22, R2, 0x2, P5 ;  /* 0x0000000216237211 */ /* 0x000fe400028f16ff */
[----:B------:R-:W-:Y:S02]  /*dfc0*/  LEA R26, P5, R17, R246, 0x2 ;  /* 0x000000f6111a7211 */ /* 0x000fe400078a10ff */
[----:B------:R-:W-:Y:S01]  /*dfd0*/  LEA.HI.X.SX32 R33, R21, R2, 0x2, P4 ;  /* 0x0000000215217211 */ /* 0x000fe200020f16ff */
[----:B------:R-:W-:Y:S01]  /*dfe0*/  STL.64 [R1+0x368], R38 ;  /* 0x0003682601007387 */ /* 0x000fe20000100a00 */
[----:B------:R-:W-:Y:S02]  /*dff0*/  LEA R22, P4, R16, R246, 0x2 ;  /* 0x000000f610167211 */ /* 0x000fe400078810ff */
[----:B------:R-:W-:Y:S01]  /*e000*/  LEA.HI.X.SX32 R31, R20, R2, 0x2, P3 ;  /* 0x00000002141f7211 */ /* 0x000fe200018f16ff */
[----:B------:R-:W-:Y:S01]  /*e010*/  STL.64 [R1+0x360], R36 ;  /* 0x0003602401007387 */ /* 0x000fe20000100a00 */
[----:B------:R-:W-:-:S02]  /*e020*/  LEA R4, P3, R15, R246, 0x2 ;  /* 0x000000f60f047211 */ /* 0x000fc400078610ff */
[-C--:B------:R-:W-:Y:S01]  /*e030*/  LEA.HI.X.SX32 R29, R19, R2.reuse, 0x2, P2 ;  /* 0x00000002131d7211 */ /* 0x080fe200010f16ff */
[----:B------:R-:W-:Y:S01]  /*e040*/  STL.64 [R1+0x358], R34 ;  /* 0x0003582201007387 */ /* 0x000fe20000100a00 */
[-C--:B------:R-:W-:Y:S02]  /*e050*/  LEA.HI.X.SX32 R25, R18, R2.reuse, 0x2, P1 ;  /* 0x0000000212197211 */ /* 0x080fe400008f16ff */
[-C--:B------:R-:W-:Y:S01]  /*e060*/  LEA.HI.X.SX32 R27, R17, R2.reuse, 0x2, P5 ;  /* 0x00000002111b7211 */ /* 0x080fe200028f16ff */
[----:B------:R-:W-:Y:S01]  /*e070*/  STL.64 [R1+0x350], R32 ;  /* 0x0003502001007387 */ /* 0x000fe20000100a00 */
[-C--:B------:R-:W-:Y:S02]  /*e080*/  LEA.HI.X.SX32 R23, R16, R2.reuse, 0x2, P4 ;  /* 0x0000000210177211 */ /* 0x080fe400020f16ff */
[----:B------:R-:W-:Y:S01]  /*e090*/  LEA.HI.X.SX32 R5, R15, R2, 0x2, P3 ;  /* 0x000000020f057211 */ /* 0x000fe200018f16ff */
[----:B------:R-:W-:Y:S01]  /*e0a0*/  STL.64 [R1+0x348], R30 ;  /* 0x0003481e01007387 */ /* 0x000fe20000100a00 */
[----:B------:R-:W-:-:S03]  /*e0b0*/  LEA R20, P2, R14, R246, 0x2 ;  /* 0x000000f60e147211 */ /* 0x000fc600078410ff */
[----:B------:R-:W-:Y:S01]  /*e0c0*/  STL.64 [R1+0x340], R28 ;  /* 0x0003401c01007387 */ /* 0x000fe20000100a00 */
[----:B------:R-:W-:-:S03]  /*e0d0*/  LEA R18, P5, R12, R246, 0x2 ;  /* 0x000000f60c127211 */ /* 0x000fc600078a10ff */
[----:B------:R1:W-:Y:S04]  /*e0e0*/  STL.64 [R1+0x338], R24 ;  /* 0x0003381801007387 */ /* 0x0003e80000100a00 */
[----:B------:R-:W-:Y:S01]  /*e0f0*/  STL.64 [R1+0x330], R26 ;  /* 0x0003301a01007387 */ /* 0x000fe20000100a00 */
[----:B------:R-:W-:-:S03]  /*e100*/  LEA.HI.X.SX32 R21, R14, R2, 0x2, P2 ;  /* 0x000000020e157211 */ /* 0x000fc600010f16ff */
[----:B------:R2:W-:Y:S01]  /*e110*/  STL.64 [R1+0x328], R22 ;  /* 0x0003281601007387 */ /* 0x0005e20000100a00 */
[----:B------:R-:W-:Y:S02]  /*e120*/  LEA.HI.X.SX32 R19, R12, R2, 0x2, P5 ;  /* 0x000000020c137211 */ /* 0x000fe400028f16ff */
[C---:B-1----:R-:W-:Y:S01]  /*e130*/  LEA R24, P1, R13.reuse, R246, 0x2 ;  /* 0x000000f60d187211 */ /* 0x042fe200078210ff */
[----:B------:R1:W-:Y:S03]  /*e140*/  STL.64 [R1+0x320], R4 ;  /* 0x0003200401007387 */ /* 0x0003e60000100a00 */
[----:B------:R-:W-:Y:S01]  /*e150*/  LEA.HI.X.SX32 R25, R13, R2, 0x2, P1 ;  /* 0x000000020d197211 */ /* 0x000fe200008f16ff */
[----:B------:R3:W-:Y:S01]  /*e160*/  STL.64 [R1+0x318], R20 ;  /* 0x0003181401007387 */ /* 0x0007e20000100a00 */
[-C--:B------:R-:W-:Y:S02]  /*e170*/  LEA R14, P1, R8, R246.reuse, 0x2 ;  /* 0x000000f6080e7211 */ /* 0x080fe400078210ff */
[----:B--2---:R-:W-:-:S02]  /*e180*/  LEA R22, P4, R11, R246, 0x2 ;  /* 0x000000f60b167211 */ /* 0x004fc400078810ff */
[C---:B-1----:R-:W-:Y:S01]  /*e190*/  LEA R4, P3, R10.reuse, R246, 0x2 ;  /* 0x000000f60a047211 */ /* 0x042fe200078610ff */
[----:B------:R1:W-:Y:S03]  /*e1a0*/  STL.64 [R1+0x308], R18 ;  /* 0x0003081201007387 */ /* 0x0003e60000100a00 */
[----:B------:R-:W-:Y:S01]  /*e1b0*/  LEA.HI.X.SX32 R5, R10, R2, 0x2, P3 ;  /* 0x000000020a057211 */ /* 0x000fe200018f16ff */
[----:B------:R-:W-:Y:S01]  /*e1c0*/  STL.64 [R1+0x310], R24 ;  /* 0x0003101801007387 */ /* 0x000fe20000100a00 */
[----:B---3--:R-:W-:Y:S02]  /*e1d0*/  LEA R20, P2, R9, R246, 0x2 ;  /* 0x000000f609147211 */ /* 0x008fe400078410ff */
[----:B------:R-:W-:Y:S01]  /*e1e0*/  LEA.HI.X.SX32 R23, R11, R2, 0x2, P4 ;  /* 0x000000020b177211 */ /* 0x000fe200020f16ff */
[----:B------:R2:W-:Y:S01]  /*e1f0*/  STL.64 [R1+0x2f8], R4 ;  /* 0x0002f80401007387 */ /* 0x0005e20000100a00 */
[----:B------:R-:W-:-:S02]  /*e200*/  LEA R16, P4, R6, R246, 0x2 ;  /* 0x000000f606107211 */ /* 0x000fc400078810ff */
[----:B-1----:R-:W-:Y:S02]  /*e210*/  LEA R18, P5, R7, R246, 0x2 ;  /* 0x000000f607127211 */ /* 0x002fe400078a10ff */
[-C--:B------:R-:W-:Y:S02]  /*e220*/  LEA.HI.X.SX32 R15, R8, R2.reuse, 0x2, P1 ;  /* 0x00000002080f7211 */ /* 0x080fe400008f16ff */
[-C--:B------:R-:W-:Y:S02]  /*e230*/  LEA.HI.X.SX32 R21, R9, R2.reuse, 0x2, P2 ;  /* 0x0000000209157211 */ /* 0x080fe400010f16ff */
[----:B------:R-:W-:Y:S02]  /*e240*/  LEA.HI.X.SX32 R19, R7, R2, 0x2, P5 ;  /* 0x0000000207137211 */ /* 0x000fe400028f16ff */
[----:B--2---:R-:W-:Y:S01]  /*e250*/  LEA R4, P3, R3, R246, 0x2 ;  /* 0x000000f603047211 */ /* 0x004fe200078610ff */
[----:B------:R-:W-:Y:S01]  /*e260*/  STL.64 [R1+0x300], R22 ;  /* 0x0003001601007387 */ /* 0x000fe20000100a00 */
[----:B------:R-:W-:-:S02]  /*e270*/  LEA.HI.X.SX32 R17, R6, R2, 0x2, P4 ;  /* 0x0000000206117211 */ /* 0x000fc400020f16ff */
[----:B------:R-:W-:Y:S01]  /*e280*/  LEA R12, P2, R250, R246, 0x2 ;  /* 0x000000f6fa0c7211 */ /* 0x000fe200078410ff */
[----:B------:R1:W-:Y:S01]  /*e290*/  STL.64 [R1+0x2e8], R14 ;  /* 0x0002e80e01007387 */ /* 0x0003e20000100a00 */
[----:B------:R-:W-:Y:S02]  /*e2a0*/  LEA.HI.X.SX32 R5, R3, R2, 0x2, P3 ;  /* 0x0000000203057211 */ /* 0x000fe400018f16ff */
[----:B------:R-:W-:Y:S01]  /*e2b0*/  LEA R8, P5, R44, R246, 0x2 ;  /* 0x000000f62c087211 */ /* 0x000fe200078a10ff */
[----:B------:R-:W-:Y:S01]  /*e2c0*/  STL.64 [R1+0x2f0], R20 ;  /* 0x0002f01401007387 */ /* 0x000fe20000100a00 */
[----:B------:R-:W-:-:S03]  /*e2d0*/  LEA.HI.X.SX32 R13, R250, R2, 0x2, P2 ;  /* 0x00000002fa0d7211 */ /* 0x000fc600010f16ff */
[----:B------:R-:W-:Y:S01]  /*e2e0*/  STL.64 [R1+0x2e0], R18 ;  /* 0x0002e01201007387 */ /* 0x000fe20000100a00 */
[-C--:B------:R-:W-:Y:S02]  /*e2f0*/  LEA R10, P4, R45, R246.reuse, 0x2 ;  /* 0x000000f62d0a7211 */ /* 0x080fe400078810ff */
[----:B-1----:R-:W-:Y:S01]  /*e300*/  LEA R14, P1, R43, R246, 0x2 ;  /* 0x000000f62b0e7211 */ /* 0x002fe200078210ff */
[----:B------:R-:W-:Y:S01]  /*e310*/  STL.64 [R1+0x2d8], R16 ;  /* 0x0002d81001007387 */ /* 0x000fe20000100a00 */
[----:B------:R-:W-:-:S03]  /*e320*/  LEA.HI.X.SX32 R9, R44, R2, 0x2, P5 ;  /* 0x000000022c097211 */ /* 0x000fc600028f16ff */
[----:B------:R1:W-:Y:S01]  /*e330*/  STL.64 [R1+0x2d0], R4 ;  /* 0x0002d00401007387 */ /* 0x0003e20000100a00 */
[-C--:B------:R-:W-:Y:S02]  /*e340*/  LEA.HI.X.SX32 R15, R43, R2.reuse, 0x2, P1 ;  /* 0x000000022b0f7211 */ /* 0x080fe400008f16ff */
[----:B------:R-:W-:Y:S01]  /*e350*/  LEA.HI.X.SX32 R11, R45, R2, 0x2, P4 ;  /* 0x000000022d0b7211 */ /* 0x000fe200020f16ff */
[----:B------:R2:W-:Y:S01]  /*e360*/  STL.64 [R1+0x2c8], R12 ;  /* 0x0002c80c01007387 */ /* 0x0005e20000100a00 */
[-C--:B------:R-:W-:Y:S02]  /*e370*/  LEA R6, P1, R248, R246.reuse, 0x2 ;  /* 0x000000f6f8067211 */ /* 0x080fe400078210ff */
[CC--:B-1----:R-:W-:Y:S01]  /*e380*/  LEA R4, P3, R46.reuse, R246.reuse, 0x2 ;  /* 0x000000f62e047211 */ /* 0x0c2fe200078610ff */
[----:B------:R1:W-:Y:S01]  /*e390*/  STL.64 [R1+0x2b8], R8 ;  /* 0x0002b80801007387 */ /* 0x0003e20000100a00 */
[C---:B--2---:R-:W-:Y:S02]  /*e3a0*/  LEA R12, P2, R49.reuse, R246, 0x2 ;  /* 0x000000f6310c7211 */ /* 0x044fe400078410ff */
[-C--:B------:R-:W-:Y:S01]  /*e3b0*/  LEA.HI.X.SX32 R5, R46, R2.reuse, 0x2, P3 ;  /* 0x000000022e057211 */ /* 0x080fe200018f16ff */
[----:B------:R-:W-:Y:S01]  /*e3c0*/  STL.64 [R1+0x2c0], R14 ;  /* 0x0002c00e01007387 */ /* 0x000fe20000100a00 */
[----:B------:R-:W-:-:S02]  /*e3d0*/  LEA.HI.X.SX32 R13, R49, R2, 0x2, P2 ;  /* 0x00000002310d7211 */ /* 0x000fc400010f16ff */
[----:B------:R-:W-:Y:S01]  /*e3e0*/  LEA.HI.X.SX32 R7, R248, R2, 0x2, P1 ;  /* 0x00000002f8077211 */ /* 0x000fe200008f16ff */
[----:B------:R2:W-:Y:S01]  /*e3f0*/  STL.64 [R1+0x2b0], R10 ;  /* 0x0002b00a01007387 */ /* 0x0005e20000100a00 */
[----:B-1----:R-:W-:-:S03]  /*e400*/  LEA R8, P5, R252, R246, 0x2 ;  /* 0x000000f6fc087211 */ /* 0x002fc600078a10ff */
[----:B------:R1:W-:Y:S01]  /*e410*/  STL.64 [R1+0x2a8], R4 ;  /* 0x0002a80401007387 */ /* 0x0003e20000100a00 */
[----:B------:R-:W-:-:S03]  /*e420*/  LEA.HI.X.SX32 R9, R252, R2, 0x2, P5 ;  /* 0x00000002fc097211 */ /* 0x000fc600028f16ff */
[----:B------:R3:W-:Y:S01]  /*e430*/  STL.64 [R1+0x2a0], R12 ;  /* 0x0002a00c01007387 */ /* 0x0007e20000100a00 */
[CC--:B--2---:R-:W-:Y:S02]  /*e440*/  LEA R10, P4, R249.reuse, R246.reuse, 0x2 ;  /* 0x000000f6f90a7211 */ /* 0x0c4fe400078810ff */
[C---:B-1----:R-:W-:Y:S01]  /*e450*/  LEA R4, P3, R50.reuse, R246, 0x2 ;  /* 0x000000f632047211 */ /* 0x042fe200078610ff */
[----:B------:R1:W-:Y:S01]  /*e460*/  STL.64 [R1+0x298], R6 ;  /* 0x0002980601007387 */ /* 0x0003e20000100a00 */
[----:B------:R-:W-:Y:S02]  /*e470*/  LEA.HI.X.SX32 R11, R249, R2, 0x2, P4 ;  /* 0x00000002f90b7211 */ /* 0x000fe400020f16ff */
[C---:B---3--:R-:W-:Y:S02]  /*e480*/  LEA R12, P2, R51.reuse, R246, 0x2 ;  /* 0x000000f6330c7211 */ /* 0x048fe400078410ff */
[-C--:B------:R-:W-:Y:S01]  /*e490*/  LEA.HI.X.SX32 R5, R50, R2.reuse, 0x2, P3 ;  /* 0x0000000232057211 */ /* 0x080fe200018f16ff */
[----:B------:R2:W-:Y:S01]  /*e4a0*/  STL.64 [R1+0x290], R8 ;  /* 0x0002900801007387 */ /* 0x0005e20000100a00 */
[----:B------:R-:W-:-:S02]  /*e4b0*/  LEA.HI.X.SX32 R13, R51, R2, 0x2, P2 ;  /* 0x00000002330d7211 */ /* 0x000fc400010f16ff */
[C---:B-1----:R-:W-:Y:S01]  /*e4c0*/  LEA R6, P1, R52.reuse, R246, 0x2 ;  /* 0x000000f634067211 */ /* 0x042fe200078210ff */
[----:B------:R1:W-:Y:S03]  /*e4d0*/  STL.64 [R1+0x288], R10 ;  /* 0x0002880a01007387 */ /* 0x0003e60000100a00 */
[----:B------:R-:W-:Y:S02]  /*e4e0*/  LEA.HI.X.SX32 R7, R52, R2, 0x2, P1 ;  /* 0x0000000234077211 */ /* 0x000fe400008f16ff */
[C---:B--2---:R-:W-:Y:S01]  /*e4f0*/  LEA R8, P5, R53.reuse, R246, 0x2 ;  /* 0x000000f635087211 */ /* 0x044fe200078a10ff */
[----:B------:R2:W-:Y:S03]  /*e500*/  STL.64 [R1+0x280], R4 ;  /* 0x0002800401007387 */ /* 0x0005e60000100a00 */
[----:B------:R-:W-:-:S02]  /*e510*/  LEA.HI.X.SX32 R9, R53, R2, 0x2, P5 ;  /* 0x0000000235097211 */ /* 0x000fc400028f16ff */
[-C--:B-1----:R-:W-:Y:S01]  /*e520*/  LEA R10, P4, R54, R246.reuse, 0x2 ;  /* 0x000000f6360a7211 */ /* 0x082fe200078810ff */
[----:B------:R1:W-:Y:S01]  /*e530*/  STL.64 [R1+0x278], R12 ;  /* 0x0002780c01007387 */ /* 0x0003e20000100a00 */
[----:B--2---:R-:W-:-:S03]  /*e540*/  LEA R4, P3, R55, R246, 0x2 ;  /* 0x000000f637047211 */ /* 0x004fc600078610ff */
[----:B------:R2:W-:Y:S01]  /*e550*/  STL.64 [R1+0x270], R6 ;  /* 0x0002700601007387 */ /* 0x0005e20000100a00 */
[-C--:B------:R-:W-:Y:S02]  /*e560*/  LEA.HI.X.SX32 R11, R54, R2.reuse, 0x2, P4 ;  /* 0x00000002360b7211 */ /* 0x080fe400020f16ff */
[----:B------:R-:W-:Y:S01]  /*e570*/  LEA.HI.X.SX32 R5, R55, R2, 0x2, P3 ;  /* 0x0000000237057211 */ /* 0x000fe200018f16ff */
[----:B------:R3:W-:Y:S01]  /*e580*/  STL.64 [R1+0x268], R8 ;  /* 0x0002680801007387 */ /* 0x0007e20000100a00 */
[----:B-1----:R-:W-:-:S03]  /*e590*/  LEA R12, P2, R56, R246, 0x2 ;  /* 0x000000f6380c7211 */ /* 0x002fc600078410ff */
[----:B------:R1:W-:Y:S01]  /*e5a0*/  STL.64 [R1+0x260], R10 ;  /* 0x0002600a01007387 */ /* 0x0003e20000100a00 */
[----:B--2---:R-:W-:-:S03]  /*e5b0*/  LEA R6, P1, R57, R246, 0x2 ;  /* 0x000000f639067211 */ /* 0x004fc600078210ff */
[----:B------:R2:W-:Y:S01]  /*e5c0*/  STL.64 [R1+0x258], R4 ;  /* 0x0002580401007387 */ /* 0x0005e20000100a00 */
[----:B------:R-:W-:Y:S02]  /*e5d0*/  LEA.HI.X.SX32 R13, R56, R2, 0x2, P2 ;  /* 0x00000002380d7211 */ /* 0x000fe400010f16ff */
[C---:B---3--:R-:W-:Y:S02]  /*e5e0*/  LEA R8, P5, R58.reuse, R246, 0x2 ;  /* 0x000000f63a087211 */ /* 0x048fe400078a10ff */
[----:B------:R-:W-:Y:S02]  /*e5f0*/  LEA.HI.X.SX32 R7, R57, R2, 0x2, P1 ;  /* 0x0000000239077211 */ /* 0x000fe400008f16ff */
[C---:B-1----:R-:W-:Y:S02]  /*e600*/  LEA R10, P4, R59.reuse, R246, 0x2 ;  /* 0x000000f63b0a7211 */ /* 0x042fe400078810ff */
[----:B------:R-:W-:Y:S02]  /*e610*/  LEA.HI.X.SX32 R9, R58, R2, 0x2, P5 ;  /* 0x000000023a097211 */ /* 0x000fe400028f16ff */
[----:B--2---:R-:W-:Y:S01]  /*e620*/  LEA R4, P3, R60, R246, 0x2 ;  /* 0x000000f63c047211 */ /* 0x004fe200078610ff */
[----:B------:R1:W-:Y:S01]  /*e630*/  STL.64 [R1+0x250], R12 ;  /* 0x0002500c01007387 */ /* 0x0003e20000100a00 */
[----:B------:R-:W-:-:S02]  /*e640*/  LEA.HI.X.SX32 R11, R59, R2, 0x2, P4 ;  /* 0x000000023b0b7211 */ /* 0x000fc400020f16ff */
[----:B------:R-:W-:Y:S01]  /*e650*/  LEA.HI.X.SX32 R5, R60, R2, 0x2, P3 ;  /* 0x000000023c057211 */ /* 0x000fe200018f16ff */
[----:B------:R2:W-:Y:S04]  /*e660*/  STL.64 [R1+0x248], R6 ;  /* 0x0002480601007387 */ /* 0x0005e80000100a00 */
        /* <DEDUP_REMOVED lines=53> */
[----:B-1----:R-:W-:Y:S01]  /*e9c0*/  LEA R10, P4, R79, R246, 0x2 ;  /* 0x000000f64f0a7211 */ /* 0x002fe200078810ff */
[----:B------:R-:W-:Y:S01]  /*e9d0*/  IMAD R83, R83, c[0x0][0x190], RZ ;  /* 0x0000640053537a24 */ /* 0x000fe200078e02ff */
[----:B------:R-:W-:Y:S02]  /*e9e0*/  LEA.HI.X.SX32 R9, R78, R2, 0x2, P5 ;  /* 0x000000024e097211 */ /* 0x000fe400028f16ff */
[----:B--2---:R-:W-:Y:S01]  /*e9f0*/  LEA R4, P3, R80, R246, 0x2 ;  /* 0x000000f650047211 */ /* 0x004fe200078610ff */
[----:B------:R1:W-:Y:S01]  /*ea00*/  STL.64 [R1+0x1b0], R12 ;  /* 0x0001b00c01007387 */ /* 0x0003e20000100a00 */
[-C--:B------:R-:W-:Y:S01]  /*ea10*/  LEA.HI.X.SX32 R11, R79, R2.reuse, 0x2, P4 ;  /* 0x000000024f0b7211 */ /* 0x080fe200020f16ff */
[----:B------:R-:W-:Y:S01]  /*ea20*/  IMAD R84, R84, c[0x0][0x190], RZ ;  /* 0x0000640054547a24 */ /* 0x000fe200078e02ff */
[----:B------:R-:W-:Y:S01]  /*ea30*/  LEA.HI.X.SX32 R5, R80, R2, 0x2, P3 ;  /* 0x0000000250057211 */ /* 0x000fe200018f16ff */
[----:B------:R2:W-:Y:S01]  /*ea40*/  STL.64 [R1+0x1a8], R6 ;  /* 0x0001a80601007387 */ /* 0x0005e20000100a00 */
[----:B------:R-:W-:-:S03]  /*ea50*/  IMAD R85, R85, c[0x0][0x190], RZ ;  /* 0x0000640055557a24 */ /* 0x000fc600078e02ff */
[----:B------:R3:W-:Y:S01]  /*ea60*/  STL.64 [R1+0x1a0], R8 ;  /* 0x0001a00801007387 */ /* 0x0007e20000100a00 */
[----:B-1----:R-:W-:-:S03]  /*ea70*/  LEA R12, P2, R81, R246, 0x2 ;  /* 0x000000f6510c7211 */ /* 0x002fc600078410ff */
[----:B------:R1:W-:Y:S01]  /*ea80*/  STL.64 [R1+0x198], R10 ;  /* 0x0001980a01007387 */ /* 0x0003e20000100a00 */
[----:B--2---:R-:W-:Y:S01]  /*ea90*/  LEA R6, P1, R82, R246, 0x2 ;  /* 0x000000f652067211 */ /* 0x004fe200078210ff */
[----:B------:R-:W-:Y:S01]  /*eaa0*/  IMAD R86, R86, c[0x0][0x190], RZ ;  /* 0x0000640056567a24 */ /* 0x000fe200078e02ff */
[----:B------:R-:W-:Y:S02]  /*eab0*/  LEA.HI.X.SX32 R13, R81, R2, 0x2, P2 ;  /* 0x00000002510d7211 */ /* 0x000fe400010f16ff */
[----:B---3--:R-:W-:Y:S01]  /*eac0*/  LEA R8, P5, R83, R246, 0x2 ;  /* 0x000000f653087211 */ /* 0x008fe200078a10ff */
[----:B------:R2:W-:Y:S01]  /*ead0*/  STL.64 [R1+0x190], R4 ;  /* 0x0001900401007387 */ /* 0x0005e20000100a00 */
[----:B------:R-:W-:Y:S01]  /*eae0*/  LEA.HI.X.SX32 R7, R82, R2, 0x2, P1 ;  /* 0x0000000252077211 */ /* 0x000fe200008f16ff */
[----:B------:R-:W-:Y:S01]  /*eaf0*/  IMAD R87, R87, c[0x0][0x190], RZ ;  /* 0x0000640057577a24 */ /* 0x000fe200078e02ff */
[----:B-1----:R-:W-:Y:S01]  /*eb00*/  LEA R10, P4, R84, R246, 0x2 ;  /* 0x000000f6540a7211 */ /* 0x002fe200078810ff */
[----:B------:R-:W-:Y:S01]  /*eb10*/  IMAD R88, R88, c[0x0][0x190], RZ ;  /* 0x0000640058587a24 */ /* 0x000fe200078e02ff */
[-C--:B------:R-:W-:Y:S01]  /*eb20*/  LEA.HI.X.SX32 R9, R83, R2.reuse, 0x2, P5 ;  /* 0x0000000253097211 */ /* 0x080fe200028f16ff */
[----:B------:R1:W-:Y:S01]  /*eb30*/  STL.64 [R1+0x188], R12 ;  /* 0x0001880c01007387 */ /* 0x0003e20000100a00 */
[----:B------:R-:W-:-:S02]  /*eb40*/  LEA.HI.X.SX32 R11, R84, R2, 0x2, P4 ;  /* 0x00000002540b7211 */ /* 0x000fc400020f16ff */
[----:B--2---:R-:W-:Y:S01]  /*eb50*/  LEA R4, P3, R85, R246, 0x2 ;  /* 0x000000f655047211 */ /* 0x004fe200078610ff */
[----:B------:R-:W-:Y:S01]  /*eb60*/  IMAD R89, R89, c[0x0][0x190], RZ ;  /* 0x0000640059597a24 */ /* 0x000fe200078e02ff */
[----:B------:R2:W-:Y:S01]  /*eb70*/  STL.64 [R1+0x180], R6 ;  /* 0x0001800601007387 */ /* 0x0005e20000100a00 */
[----:B------:R-:W-:Y:S01]  /*eb80*/  IMAD R90, R90, c[0x0][0x190], RZ ;  /* 0x000064005a5a7a24 */ /* 0x000fe200078e02ff */
[----:B------:R-:W-:Y:S02]  /*eb90*/  LEA.HI.X.SX32 R5, R85, R2, 0x2, P3 ;  /* 0x0000000255057211 */ /* 0x000fe400018f16ff */
[C---:B-1----:R-:W-:Y:S01]  /*eba0*/  LEA R12, P2, R86.reuse, R246, 0x2 ;  /* 0x000000f6560c7211 */ /* 0x042fe200078410ff */
[----:B------:R1:W-:Y:S01]  /*ebb0*/  STL.64 [R1+0x178], R8 ;  /* 0x0001780801007387 */ /* 0x0003e20000100a00 */
[----:B------:R-:W-:Y:S02]  /*ebc0*/  IMAD R91, R91, c[0x0][0x190], RZ ;  /* 0x000064005b5b7a24 */ /* 0x000fe400078e02ff */
[----:B------:R-:W-:-:S02]  /*ebd0*/  LEA.HI.X.SX32 R13, R86, R2, 0x2, P2 ;  /* 0x00000002560d7211 */ /* 0x000fc400010f16ff */
[C---:B--2---:R-:W-:Y:S01]  /*ebe0*/  LEA R6, P1, R87.reuse, R246, 0x2 ;  /* 0x000000f657067211 */ /* 0x044fe200078210ff */
[----:B------:R2:W-:Y:S01]  /*ebf0*/  STL.64 [R1+0x170], R10 ;  /* 0x0001700a01007387 */ /* 0x0005e20000100a00 */
[----:B------:R-:W-:Y:S02]  /*ec00*/  IMAD R92, R92, c[0x0][0x190], RZ ;  /* 0x000064005c5c7a24 */ /* 0x000fe400078e02ff */
[----:B------:R-:W-:Y:S02]  /*ec10*/  LEA.HI.X.SX32 R7, R87, R2, 0x2, P1 ;  /* 0x0000000257077211 */ /* 0x000fe400008f16ff */
[C---:B-1----:R-:W-:Y:S01]  /*ec20*/  LEA R8, P5, R88.reuse, R246, 0x2 ;  /* 0x000000f658087211 */ /* 0x042fe200078a10ff */
[----:B------:R1:W-:Y:S01]  /*ec30*/  STL.64 [R1+0x168], R4 ;  /* 0x0001680401007387 */ /* 0x0003e20000100a00 */
[----:B------:R-:W-:Y:S02]  /*ec40*/  IMAD R93, R93, c[0x0][0x190], RZ ;  /* 0x000064005d5d7a24 */ /* 0x000fe400078e02ff */
[----:B------:R-:W-:-:S02]  /*ec50*/  LEA.HI.X.SX32 R9, R88, R2, 0x2, P5 ;  /* 0x0000000258097211 */ /* 0x000fc400028f16ff */
[CC--:B--2---:R-:W-:Y:S01]  /*ec60*/  LEA R10, P4, R89.reuse, R246.reuse, 0x2 ;  /* 0x000000f6590a7211 */ /* 0x0c4fe200078810ff */
[----:B------:R2:W-:Y:S01]  /*ec70*/  STL.64 [R1+0x160], R12 ;  /* 0x0001600c01007387 */ /* 0x0005e20000100a00 */
[----:B------:R-:W-:Y:S01]  /*ec80*/  IMAD R94, R94, c[0x0][0x190], RZ ;  /* 0x000064005e5e7a24 */ /* 0x000fe200078e02ff */
[C---:B-1----:R-:W-:Y:S02]  /*ec90*/  LEA R4, P3, R90.reuse, R246, 0x2 ;  /* 0x000000f65a047211 */ /* 0x042fe400078610ff */
[----:B------:R1:W-:Y:S01]  /*eca0*/  STL.64 [R1+0x158], R6 ;  /* 0x0001580601007387 */ /* 0x0003e20000100a00 */
[-C--:B------:R-:W-:Y:S01]  /*ecb0*/  LEA.HI.X.SX32 R11, R89, R2.reuse, 0x2, P4 ;  /* 0x00000002590b7211 */ /* 0x080fe200020f16ff */
[----:B------:R-:W-:Y:S01]  /*ecc0*/  IMAD R95, R95, c[0x0][0x190], RZ ;  /* 0x000064005f5f7a24 */ /* 0x000fe200078e02ff */
[----:B------:R-:W-:Y:S01]  /*ecd0*/  LEA.HI.X.SX32 R5, R90, R2, 0x2, P3 ;  /* 0x000000025a057211 */ /* 0x000fe200018f16ff */
[----:B------:R3:W-:Y:S01]  /*ece0*/  STL.64 [R1+0x150], R8 ;  /* 0x0001500801007387 */ /* 0x0007e20000100a00 */
[----:B--2---:R-:W-:Y:S01]  /*ecf0*/  LEA R12, P2, R91, R246, 0x2 ;  /* 0x000000f65b0c7211 */ /* 0x004fe200078410ff */
[----:B------:R-:W-:-:S02]  /*ed00*/  IMAD R96, R96, c[0x0][0x190], RZ ;  /* 0x0000640060607a24 */ /* 0x000fc400078e02ff */
[----:B------:R2:W-:Y:S01]  /*ed10*/  STL.64 [R1+0x148], R10 ;  /* 0x0001480a01007387 */ /* 0x0005e20000100a00 */
[----:B-1----:R-:W-:-:S03]  /*ed20*/  LEA R6, P1, R92, R246, 0x2 ;  /* 0x000000f65c067211 */ /* 0x002fc600078210ff */
[----:B------:R1:W-:Y:S01]  /*ed30*/  STL.64 [R1+0x140], R4 ;  /* 0x0001400401007387 */ /* 0x0003e20000100a00 */
[----:B------:R-:W-:Y:S02]  /*ed40*/  LEA.HI.X.SX32 R13, R91, R2, 0x2, P2 ;  /* 0x000000025b0d7211 */ /* 0x000fe400010f16ff */
[----:B---3--:R-:W-:Y:S01]  /*ed50*/  LEA R8, P5, R93, R246, 0x2 ;  /* 0x000000f65d087211 */ /* 0x008fe200078a10ff */
[----:B------:R-:W-:Y:S01]  /*ed60*/  IMAD R97, R97, c[0x0][0x190], RZ ;  /* 0x0000640061617a24 */ /* 0x000fe200078e02ff */
[----:B------:R-:W-:Y:S02]  /*ed70*/  LEA.HI.X.SX32 R7, R92, R2, 0x2, P1 ;  /* 0x000000025c077211 */ /* 0x000fe400008f16ff */
[----:B--2---:R-:W-:Y:S01]  /*ed80*/  LEA R10, P4, R94, R246, 0x2 ;  /* 0x000000f65e0a7211 */ /* 0x004fe200078810ff */
[----:B------:R-:W-:Y:S01]  /*ed90*/  IMAD R98, R98, c[0x0][0x190], RZ ;  /* 0x0000640062627a24 */ /* 0x000fe200078e02ff */
[----:B------:R-:W-:Y:S02]  /*eda0*/  LEA.HI.X.SX32 R9, R93, R2, 0x2, P5 ;  /* 0x000000025d097211 */ /* 0x000fe400028f16ff */
[----:B-1----:R-:W-:Y:S01]  /*edb0*/  LEA R4, P3, R95, R246, 0x2 ;  /* 0x000000f65f047211 */ /* 0x002fe200078610ff */
        /* <DEDUP_REMOVED lines=107> */
[----:B--2---:R-:W-:-:S03]  /*f470*/  LEA R12, P2, R121, R246, 0x2 ;  /* 0x000000f6790c7211 */ /* 0x004fc600078410ff */
        /* <DEDUP_REMOVED lines=9> */
[----:B------:R-:W-:Y:S01]  /*f510*/  LEA.HI.X.SX32 R9, R123, R2, 0x2, P5 ;  /* 0x000000027b097211 */ /* 0x000fe200028f16ff */
[----:B------:R-:W-:Y:S01]  /*f520*/  IMAD R128, R128, c[0x0][0x190], RZ ;  /* 0x0000640080807a24 */ /* 0x000fe200078e02ff */
        /* <DEDUP_REMOVED lines=8> */
[----:B------:R-:W-:Y:S01]  /*f5b0*/  IMAD R131, R131, c[0x0][0x190], RZ ;  /* 0x0000640083837a24 */ /* 0x000fe200078e02ff */
[-C--:B-1----:R-:W-:Y:S02]  /*f5c0*/  LEA R12, P2, R126, R246.reuse, 0x2 ;  /* 0x000000f67e0c7211 */ /* 0x082fe400078410ff */
[----:B------:R1:W-:Y:S01]  /*f5d0*/  STL.64 [R1+0x30], R10 ;  /* 0x0000300a01007387 */ /* 0x0003e20000100a00 */
[----:B--2---:R-:W-:-:S03]  /*f5e0*/  LEA R6, P1, R127, R246, 0x2 ;  /* 0x000000f67f067211 */ /* 0x004fc600078210ff */
[----:B------:R2:W-:Y:S01]  /*f5f0*/  STL.64 [R1+0x28], R4 ;  /* 0x0000280401007387 */ /* 0x0005e20000100a00 */
[----:B---3--:R-:W-:Y:S02]  /*f600*/  LEA R8, P5, R128, R246, 0x2 ;  /* 0x000000f680087211 */ /* 0x008fe400078a10ff */
[-C--:B------:R-:W-:Y:S02]  /*f610*/  LEA.HI.X.SX32 R7, R127, R2.reuse, 0x2, P1 ;  /* 0x000000027f077211 */ /* 0x080fe400008f16ff */
[----:B------:R-:W-:Y:S02]  /*f620*/  LEA.HI.X.SX32 R13, R126, R2, 0x2, P2 ;  /* 0x000000027e0d7211 */ /* 0x000fe400010f16ff */
[----:B-1----:R-:W-:Y:S02]  /*f630*/  LEA R10, P4, R129, R246, 0x2 ;  /* 0x000000f6810a7211 */ /* 0x002fe400078810ff */
[----:B------:R-:W-:Y:S02]  /*f640*/  LEA.HI.X.SX32 R9, R128, R2, 0x2, P5 ;  /* 0x0000000280097211 */ /* 0x000fe400028f16ff */
[-C--:B--2---:R-:W-:Y:S01]  /*f650*/  LEA R4, P3, R130, R246.reuse, 0x2 ;  /* 0x000000f682047211 */ /* 0x084fe200078610ff */
[----:B------:R-:W-:Y:S01]  /*f660*/  STL.64 [R1+0x18], R6 ;  /* 0x0000180601007387 */ /* 0x000fe20000100a00 */
[----:B------:R-:W-:-:S02]  /*f670*/  LEA R248, P2, R131, R246, 0x2 ;  /* 0x000000f683f87211 */ /* 0x000fc400078410ff */
[-C--:B------:R-:W-:Y:S01]  /*f680*/  LEA.HI.X.SX32 R11, R129, R2.reuse, 0x2, P4 ;  /* 0x00000002810b7211 */ /* 0x080fe200020f16ff */
[----:B------:R-:W-:Y:S01]  /*f690*/  STL.64 [R1+0x20], R12 ;  /* 0x0000200c01007387 */ /* 0x000fe20000100a00 */
[-C--:B------:R-:W-:Y:S02]  /*f6a0*/  LEA.HI.X.SX32 R5, R130, R2.reuse, 0x2, P3 ;  /* 0x0000000282057211 */ /* 0x080fe400018f16ff */
[----:B------:R-:W-:Y:S01]  /*f6b0*/  LEA.HI.X.SX32 R249, R131, R2, 0x2, P2 ;  /* 0x0000000283f97211 */ /* 0x000fe200010f16ff */
[----:B------:R-:W-:Y:S04]  /*f6c0*/  STL.64 [R1+0x10], R8 ;  /* 0x0000100801007387 */ /* 0x000fe80000100a00 */
[----:B------:R-:W2:Y:S04]  /*f6d0*/  LDL.LU R252, [R1+0x43c] ;  /* 0x00043c0001fc7983 */ /* 0x000ea80000300800 */
[----:B------:R-:W-:Y:S04]  /*f6e0*/  STL.64 [R1+0x8], R10 ;  /* 0x0000080a01007387 */ /* 0x000fe80000100a00 */
[----:B------:R1:W-:Y:S04]  /*f6f0*/  STL.64 [R1+0x1510], R4 ;  /* 0x0015100401007387 */ /* 0x0003e80000100a00 */
[----:B-1----:R-:W3:Y:S04]  /*f700*/  LDL.LU R4, [R1+0x430] ;  /* 0x0004300001047983 */ /* 0x002ee80000300800 */
[----:B------:R-:W4:Y:S04]  /*f710*/  LDL.LU R5, [R1+0x438] ;  /* 0x0004380001057983 */ /* 0x000f280000300800 */
[----:B------:R1:W-:Y:S04]  /*f720*/  STL.64 [R1+0x1518], R248 ;  /* 0x001518f801007387 */ /* 0x0003e80000100a00 */
[----:B-1----:R-:W2:Y:S01]  /*f730*/  LDL.LU R249, [R1+0x42c] ;  /* 0x00042c0001f97983 */ /* 0x002ea20000300800 */
[----:B------:R-:W-:-:S02]  /*f740*/  IMAD R134, R134, c[0x0][0x190], RZ ;  /* 0x0000640086867a24 */ /* 0x000fc400078e02ff */
[----:B------:R-:W-:Y:S02]  /*f750*/  IMAD R135, R135, c[0x0][0x190], RZ ;  /* 0x0000640087877a24 */ /* 0x000fe400078e02ff */
[----:B------:R-:W-:Y:S01]  /*f760*/  IMAD R132, R132, c[0x0][0x190], RZ ;  /* 0x0000640084847a24 */ /* 0x000fe200078e02ff */
[-C--:B------:R-:W-:Y:S01]  /*f770*/  LEA R10, P4, R134, R246.reuse, 0x2 ;  /* 0x000000f6860a7211 */ /* 0x080fe200078810ff */
[----:B------:R-:W-:Y:S01]  /*f780*/  IMAD R136, R136, c[0x0][0x190], RZ ;  /* 0x0000640088887a24 */ /* 0x000fe200078e02ff */
[-C--:B------:R-:W-:Y:S01]  /*f790*/  LEA R12, P3, R135, R246.reuse, 0x2 ;  /* 0x000000f6870c7211 */ /* 0x080fe200078610ff */
[----:B------:R-:W-:Y:S02]  /*f7a0*/  IMAD R139, R139, c[0x0][0x190], RZ ;  /* 0x000064008b8b7a24 */ /* 0x000fe400078e02ff */
[----:B------:R-:W-:Y:S01]  /*f7b0*/  IMAD R140, R140, c[0x0][0x190], RZ ;  /* 0x000064008c8c7a24 */ /* 0x000fe200078e02ff */
[-C--:B------:R-:W-:Y:S01]  /*f7c0*/  LEA R6, P1, R132, R246.reuse, 0x2 ;  /* 0x000000f684067211 */ /* 0x080fe200078210ff */
[----:B------:R-:W-:Y:S01]  /*f7d0*/  IMAD R133, R133, c[0x0][0x190], RZ ;  /* 0x0000640085857a24 */ /* 0x000fe200078e02ff */
[----:B------:R-:W-:Y:S01]  /*f7e0*/  LEA R14, P2, R136, R246, 0x2 ;  /* 0x000000f6880e7211 */ /* 0x000fe200078410ff */
[----:B------:R-:W-:Y:S01]  /*f7f0*/  IMAD R137, R137, c[0x0][0x190], RZ ;  /* 0x0000640089897a24 */ /* 0x000fe200078e02ff */
[-C--:B------:R-:W-:Y:S01]  /*f800*/  LEA.HI.X.SX32 R11, R134, R2.reuse, 0x2, P4 ;  /* 0x00000002860b7211 */ /* 0x080fe200020f16ff */
[----:B------:R-:W-:Y:S01]  /*f810*/  IMAD R141, R141, c[0x0][0x190], RZ ;  /* 0x000064008d8d7a24 */ /* 0x000fe200078e02ff */
[----:B------:R-:W-:Y:S01]  /*f820*/  LEA.HI.X.SX32 R13, R135, R2, 0x2, P3 ;  /* 0x00000002870d7211 */ /* 0x000fe200018f16ff */
[----:B------:R-:W-:Y:S01]  /*f830*/  IMAD R144, R144, c[0x0][0x190], RZ ;  /* 0x0000640090907a24 */ /* 0x000fe200078e02ff */
[-C--:B------:R-:W-:Y:S01]  /*f840*/  LEA R20, P4, R139, R246.reuse, 0x2 ;  /* 0x000000f68b147211 */ /* 0x080fe200078810ff */
[----:B------:R-:W-:Y:S01]  /*f850*/  IMAD R145, R145, c[0x0][0x190], RZ ;  /* 0x0000640091917a24 */ /* 0x000fe200078e02ff */
[-C--:B------:R-:W-:Y:S01]  /*f860*/  LEA R22, P3, R140, R246.reuse, 0x2 ;  /* 0x000000f68c167211 */ /* 0x080fe200078610ff */
[----:B------:R-:W-:Y:S01]  /*f870*/  IMAD R138, R138, c[0x0][0x190], RZ ;  /* 0x000064008a8a7a24 */ /* 0x000fe200078e02ff */
[----:B------:R-:W-:Y:S01]  /*f880*/  LEA R8, P5, R133, R246, 0x2 ;  /* 0x000000f685087211 */ /* 0x000fe200078a10ff */
[----:B------:R-:W-:Y:S01]  /*f890*/  IMAD R142, R142, c[0x0][0x190], RZ ;  /* 0x000064008e8e7a24 */ /* 0x000fe200078e02ff */
[----:B------:R-:W-:Y:S01]  /*f8a0*/  LEA.HI.X.SX32 R7, R132, R2, 0x2, P1 ;  /* 0x0000000284077211 */ /* 0x000fe200008f16ff */
[----:B------:R-:W-:Y:S01]  /*f8b0*/  IMAD R146, R146, c[0x0][0x190], RZ ;  /* 0x0000640092927a24 */ /* 0x000fe200078e02ff */
[----:B------:R-:W-:-:S02]  /*f8c0*/  LEA R16, P1, R137, R246, 0x2 ;  /* 0x000000f689107211 */ /* 0x000fc400078210ff */
[----:B------:R-:W-:Y:S01]  /*f8d0*/  LEA.HI.X.SX32 R15, R136, R2, 0x2, P2 ;  /* 0x00000002880f7211 */ /* 0x000fe200010f16ff */
[----:B------:R-:W-:Y:S01]  /*f8e0*/  IMAD R149, R149, c[0x0][0x190], RZ ;  /* 0x0000640095957a24 */ /* 0x000fe200078e02ff */
[----:B------:R-:W-:Y:S01]  /*f8f0*/  LEA R24, P2, R141, R246, 0x2 ;  /* 0x000000f68d187211 */ /* 0x000fe200078410ff */
[----:B------:R-:W-:Y:S01]  /*f900*/  IMAD R150, R150, c[0x0][0x190], RZ ;  /* 0x0000640096967a24 */ /* 0x000fe200078e02ff */
[-C--:B------:R-:W-:Y:S02]  /*f910*/  LEA.HI.X.SX32 R21, R139, R2.reuse, 0x2, P4 ;  /* 0x000000028b157211 */ /* 0x080fe400020f16ff */
[----:B------:R-:W-:Y:S02]  /*f920*/  LEA.HI.X.SX32 R23, R140, R2, 0x2, P3 ;  /* 0x000000028c177211 */ /* 0x000fe400018f16ff */
[-C--:B------:R-:W-:Y:S02]  /*f930*/  LEA R30, P4, R144, R246.reuse, 0x2 ;  /* 0x000000f6901e7211 */ /* 0x080fe400078810ff */
[----:B------:R-:W-:Y:S01]  /*f940*/  LEA R32, P3, R145, R246, 0x2 ;  /* 0x000000f691207211 */ /* 0x000fe200078610ff */
[----:B------:R-:W-:Y:S01]  /*f950*/  IMAD R143, R143, c[0x0][0x190], RZ ;  /* 0x000064008f8f7a24 */ /* 0x000fe200078e02ff */
[----:B------:R-:W-:Y:S01]  /*f960*/  LEA.HI.X.SX32 R9, R133, R2, 0x2, P5 ;  /* 0x0000000285097211 */ /* 0x000fe200028f16ff */
[----:B------:R-:W-:Y:S01]  /*f970*/  IMAD R147, R147, c[0x0][0x190], RZ ;  /* 0x0000640093937a24 */ /* 0x000fe200078e02ff */
[----:B------:R-:W-:-:S02]  /*f980*/  LEA R18, P5, R138, R246, 0x2 ;  /* 0x000000f68a127211 */ /* 0x000fc400078a10ff */
[----:B------:R-:W-:Y:S01]  /*f990*/  LEA.HI.X.SX32 R17, R137, R2, 0x2, P1 ;  /* 0x0000000289117211 */ /* 0x000fe200008f16ff */
[----:B------:R-:W-:Y:S01]  /*f9a0*/  IMAD R151, R151, c[0x0][0x190], RZ ;  /* 0x0000640097977a24 */ /* 0x000fe200078e02ff */
[----:B------:R-:W-:Y:S02]  /*f9b0*/  LEA R26, P1, R142, R246, 0x2 ;  /* 0x000000f68e1a7211 */ /* 0x000fe400078210ff */
[----:B------:R-:W-:Y:S01]  /*f9c0*/  LEA.HI.X.SX32 R25, R141, R2, 0x2, P2 ;  /* 0x000000028d197211 */ /* 0x000fe200010f16ff */
[----:B------:R-:W-:Y:S01]  /*f9d0*/  IMAD R154, R154, c[0x0][0x190], RZ ;  /* 0x000064009a9a7a24 */ /* 0x000fe200078e02ff */
[----:B------:R-:W-:Y:S01]  /*f9e0*/  LEA R34, P2, R146, R246, 0x2 ;  /* 0x000000f692227211 */ /* 0x000fe200078410ff */
[----:B------:R-:W-:Y:S01]  /*f9f0*/  IMAD R155, R155, c[0x0][0x190], RZ ;  /* 0x000064009b9b7a24 */ /* 0x000fe200078e02ff */
[-C--:B------:R-:W-:Y:S02]  /*fa00*/  LEA.HI.X.SX32 R31, R144, R2.reuse, 0x2, P4 ;  /* 0x00000002901f7211 */ /* 0x080fe400020f16ff */
[----:B------:R-:W-:-:S02]  /*fa10*/  LEA.HI.X.SX32 R33, R145, R2, 0x2, P3 ;  /* 0x0000000291217211 */ /* 0x000fc400018f16ff */
[-C--:B------:R-:W-:Y:S02]  /*fa20*/  LEA R40, P4, R149, R246.reuse, 0x2 ;  /* 0x000000f695287211 */ /* 0x080fe400078810ff */
[----:B------:R-:W-:Y:S01]  /*fa30*/  LEA R42, P3, R150, R246, 0x2 ;  /* 0x000000f6962a7211 */ /* 0x000fe200078610ff */
[----:B------:R-:W-:Y:S01]  /*fa40*/  IMAD R148, R148, c[0x0][0x190], RZ ;  /* 0x0000640094947a24 */ /* 0x000fe200078e02ff */
[----:B------:R-:W-:Y:S01]  /*fa50*/  LEA.HI.X.SX32 R19, R138, R2, 0x2, P5 ;  /* 0x000000028a137211 */ /* 0x000fe200028f16ff */
[----:B------:R-:W-:Y:S01]  /*fa60*/  IMAD R152, R152, c[0x0][0x190], RZ ;  /* 0x0000640098987a24 */ /* 0x000fe200078e02ff */
[----:B------:R-:W-:Y:S02]  /*fa70*/  LEA R28, P5, R143, R246, 0x2 ;  /* 0x000000f68f1c7211 */ /* 0x000fe400078a10ff */
        /* <DEDUP_REMOVED lines=23> */
[----:B------:R-:W-:Y:S01]  /*fbf0*/  LEA.HI.X.SX32 R53, R155, R2, 0x2, P3 ;  /* 0x000000029b357211 */ /* 0x000fe200018f16ff */
[----:B------:R-:W-:Y:S01]  /*fc00*/  IMAD.MOV.U32 R250, RZ, RZ, R48 ;  /* 0x000000fffffa7224 */ /* 0x000fe200078e0030 */
[-C--:B------:R-:W-:Y:S01]  /*fc10*/  LEA R60, P4, R159, R246.reuse, 0x2 ;  /* 0x000000f69f3c7211 */ /* 0x080fe200078810ff */
[----:B------:R-:W-:Y:S01]  /*fc20*/  IMAD.MOV.U32 R3, RZ, RZ, R47 ;  /* 0x000000ffff037224 */ /* 0x000fe200078e002f */
        /* <DEDUP_REMOVED lines=192> */
[-C--:B------:R-:W-:Y:S01]  /*10830*/  LEA.HI.X.SX32 R181, R219, R2.reuse, 0x2, P4 ;  /* 0x00000002dbb57211 */ /* 0x080fe200020f16ff */
[----:B------:R-:W-:Y:S01]  /*10840*/  STL.64 [R1+0x1520], R6 ;  /* 0x0015200601007387 */ /* 0x000fe20000100a00 */
[----:B------:R-:W-:-:S02]  /*10850*/  LEA.HI.X.SX32 R183, R220, R2, 0x2, P3 ;  /* 0x00000002dcb77211 */ /* 0x000fc400018f16ff */
[-C--:B------:R-:W-:Y:S01]  /*10860*/  LEA R190, P4, R224, R246.reuse, 0x2 ;  /* 0x000000f6e0be7211 */ /* 0x080fe200078810ff */
[----:B------:R-:W-:Y:S01]  /*10870*/  STL.64 [R1+0x1278], R8 ;  /* 0x0012780801007387 */ /* 0x000fe20000100a00 */
[----:B------:R-:W-:Y:S01]  /*10880*/  LEA R192, P3, R225, R246, 0x2 ;  /* 0x000000f6e1c07211 */ /* 0x000fe200078610ff */
[----:B------:R-:W-:Y:S01]  /*10890*/  IMAD R223, R223, c[0x0][0x190], RZ ;  /* 0x00006400dfdf7a24 */ /* 0x000fe200078e02ff */
[----:B------:R-:W-:Y:S01]  /*108a0*/  LEA.HI.X.SX32 R169, R213, R2, 0x2, P5 ;  /* 0x00000002d5a97211 */ /* 0x000fe200028f16ff */
[----:B------:R1:W-:Y:S01]  /*108b0*/  STL.64 [R1+0x1280], R16 ;  /* 0x0012801001007387 */ /* 0x0003e20000100a00 */
[----:B------:R-:W-:Y:S01]  /*108c0*/  LEA R178, P5, R218, R246, 0x2 ;  /* 0x000000f6dab27211 */ /* 0x000fe200078a10ff */
[----:B------:R-:W-:Y:S01]  /*108d0*/  IMAD R227, R227, c[0x0][0x190], RZ ;  /* 0x00006400e3e37a24 */ /* 0x000fe200078e02ff */
[----:B------:R-:W-:Y:S01]  /*108e0*/  LEA.HI.X.SX32 R177, R217, R2, 0x2, P1 ;  /* 0x00000002d9b17211 */ /* 0x000fe200008f16ff */
[----:B------:R-:W-:Y:S01]  /*108f0*/  STL.64 [R1+0x1288], R24 ;  /* 0x0012881801007387 */ /* 0x000fe20000100a00 */
[----:B------:R-:W-:Y:S01]  /*10900*/  LEA R186, P1, R222, R246, 0x2 ;  /* 0x000000f6deba7211 */ /* 0x000fe200078210ff */
[----:B------:R-:W-:Y:S01]  /*10910*/  IMAD R231, R231, c[0x0][0x190], RZ ;  /* 0x00006400e7e77a24 */ /* 0x000fe200078e02ff */
[----:B------:R-:W-:Y:S01]  /*10920*/  LEA.HI.X.SX32 R185, R221, R2, 0x2, P2 ;  /* 0x00000002ddb97211 */ /* 0x000fe200010f16ff */
[----:B------:R-:W-:Y:S01]  /*10930*/  STL.64 [R1+0x1290], R32 ;  /* 0x0012902001007387 */ /* 0x000fe20000100a00 */
[----:B------:R-:W-:Y:S01]  /*10940*/  LEA R194, P2, R226, R246, 0x2 ;  /* 0x000000f6e2c27211 */ /* 0x000fe200078410ff */
[----:B------:R-:W-:Y:S01]  /*10950*/  IMAD R233, R233, c[0x0][0x190], RZ ;  /* 0x00006400e9e97a24 */ /* 0x000fe200078e02ff */
[-C--:B------:R-:W-:Y:S01]  /*10960*/  LEA.HI.X.SX32 R191, R224, R2.reuse, 0x2, P4 ;  /* 0x00000002e0bf7211 */ /* 0x080fe200020f16ff */
[----:B------:R-:W-:Y:S01]  /*10970*/  IMAD R234, R234, c[0x0][0x190], RZ ;  /* 0x00006400eaea7a24 */ /* 0x000fe200078e02ff */
[----:B------:R-:W-:Y:S01]  /*10980*/  LEA.HI.X.SX32 R193, R225, R2, 0x2, P3 ;  /* 0x00000002e1c17211 */ /* 0x000fe200018f16ff */
[----:B------:R-:W-:Y:S01]  /*10990*/  STL.64 [R1+0x1298], R40 ;  /* 0x0012982801007387 */ /* 0x000fe20000100a00 */
[----:B------:R-:W-:-:S02]  /*109a0*/  LEA R200, P4, R229, R246, 0x2 ;  /* 0x000000f6e5c87211 */ /* 0x000fc400078810ff */
[----:B------:R-:W-:Y:S01]  /*109b0*/  LEA R202, P3, R230, R246, 0x2 ;  /* 0x000000f6e6ca7211 */ /* 0x000fe200078610ff */
[----:B------:R-:W-:Y:S01]  /*109c0*/  STL.64 [R1+0x12a0], R48 ;  /* 0x0012a03001007387 */ /* 0x000fe20000100a00 */
[----:B------:R-:W-:Y:S01]  /*109d0*/  LEA.HI.X.SX32 R179, R218, R2, 0x2, P5 ;  /* 0x00000002dab37211 */ /* 0x000fe200028f16ff */
[----:B------:R-:W-:Y:S01]  /*109e0*/  IMAD R228, R228, c[0x0][0x190], RZ ;  /* 0x00006400e4e47a24 */ /* 0x000fe200078e02ff */
        /* <DEDUP_REMOVED lines=10> */
[-C--:B------:R-:W-:Y:S01]  /*10a90*/  LEA.HI.X.SX32 R201, R229, R2.reuse, 0x2, P4 ;  /* 0x00000002e5c97211 */ /* 0x080fe200020f16ff */
[----:B------:R-:W-:Y:S01]  /*10aa0*/  IMAD R238, R238, c[0x0][0x190], RZ ;  /* 0x00006400eeee7a24 */ /* 0x000fe200078e02ff */
[----:B------:R-:W-:Y:S01]  /*10ab0*/  LEA.HI.X.SX32 R203, R230, R2, 0x2, P3 ;  /* 0x00000002e6cb7211 */ /* 0x000fe200018f16ff */
[----:B------:R-:W-:Y:S01]  /*10ac0*/  IMAD R239, R239, c[0x0][0x190], RZ ;  /* 0x00006400efef7a24 */ /* 0x000fe200078e02ff */
        /* <DEDUP_REMOVED lines=19> */
[----:B------:R-:W-:Y:S01]  /*10c00*/  STL.64 [R1+0x12e8], R120 ;  /* 0x0012e87801007387 */ /* 0x000fe20000100a00 */
[----:B------:R-:W-:-:S02]  /*10c10*/  LEA R220, P4, R238, R246, 0x2 ;  /* 0x000000f6eedc7211 */ /* 0x000fc400078810ff */
[----:B------:R-:W-:Y:S01]  /*10c20*/  LEA R222, P3, R239, R246, 0x2 ;  /* 0x000000f6efde7211 */ /* 0x000fe200078610ff */
[----:B------:R-:W-:Y:S01]  /*10c30*/  STL.64 [R1+0x12f0], R128 ;  /* 0x0012f08001007387 */ /* 0x000fe20000100a00 */
[----:B------:R-:W-:Y:S02]  /*10c40*/  LEA.HI.X.SX32 R199, R228, R2, 0x2, P5 ;  /* 0x00000002e4c77211 */ /* 0x000fe400028f16ff */
[----:B--2---:R-:W-:Y:S01]  /*10c50*/  LEA R208, P5, R249, R246, 0x2 ;  /* 0x000000f6f9d07211 */ /* 0x004fe200078a10ff */
[----:B------:R-:W-:Y:S01]  /*10c60*/  STL.64 [R1+0x12f8], R136 ;  /* 0x0012f88801007387 */ /* 0x000fe20000100a00 */
[----:B------:R-:W-:Y:S01]  /*10c70*/  LEA.HI.X.SX32 R207, R232, R2, 0x2, P1 ;  /* 0x00000002e8cf7211 */ /* 0x000fe200008f16ff */
[----:B------:R-:W-:Y:S01]  /*10c80*/  IMAD R241, R241, c[0x0][0x190], RZ ;  /* 0x00006400f1f17a24 */ /* 0x000fe200078e02ff */
[----:B------:R-:W-:Y:S01]  /*10c90*/  LEA R216, P1, R236, R246, 0x2 ;  /* 0x000000f6ecd87211 */ /* 0x000fe200078210ff */
[----:B------:R3:W-:Y:S01]  /*10ca0*/  STL.64 [R1+0x1300], R144 ;  /* 0x0013009001007387 */ /* 0x0007e20000100a00 */
[----:B------:R-:W-:-:S02]  /*10cb0*/  LEA.HI.X.SX32 R215, R235, R2, 0x2, P2 ;  /* 0x00000002ebd77211 */ /* 0x000fc400010f16ff */
[----:B------:R-:W-:Y:S01]  /*10cc0*/  LEA R224, P2, R240, R246, 0x2 ;  /* 0x000000f6f0e07211 */ /* 0x000fe200078410ff */
[----:B------:R-:W-:Y:S01]  /*10cd0*/  STL.64 [R1+0x1308], R152 ;  /* 0x0013089801007387 */ /* 0x000fe20000100a00 */
[-C--:B------:R-:W-:Y:S02]  /*10ce0*/  LEA.HI.X.SX32 R221, R238, R2.reuse, 0x2, P4 ;  /* 0x00000002eedd7211 */ /* 0x080fe400020f16ff */
[----:B------:R-:W-:Y:S01]  /*10cf0*/  LEA.HI.X.SX32 R223, R239, R2, 0x2, P3 ;  /* 0x00000002efdf7211 */ /* 0x000fe200018f16ff */
[----:B------:R-:W-:Y:S01]  /*10d00*/  STL.64 [R1+0x1310], R160 ;  /* 0x001310a001007387 */ /* 0x000fe20000100a00 */
[-C--:B------:R-:W-:Y:S02]  /*10d10*/  LEA R230, P4, R243, R246.reuse, 0x2 ;  /* 0x000000f6f3e67211 */ /* 0x080fe400078810ff */
[----:B------:R-:W-:Y:S01]  /*10d20*/  LEA R232, P3, R244, R246, 0x2 ;  /* 0x000000f6f4e87211 */ /* 0x000fe200078610ff */
[----:B------:R-:W-:Y:S01]  /*10d30*/  STL.64 [R1+0x1318], R168 ;  /* 0x001318a801007387 */ /* 0x000fe20000100a00 */
[----:B------:R-:W-:-:S02]  /*10d40*/  LEA.HI.X.SX32 R209, R249, R2, 0x2, P5 ;  /* 0x00000002f9d17211 */ /* 0x000fc400028f16ff */
[-C--:B------:R-:W-:Y:S01]  /*10d50*/  LEA.HI.X.SX32 R217, R236, R2.reuse, 0x2, P1 ;  /* 0x00000002ecd97211 */ /* 0x080fe200008f16ff */
[----:B------:R-:W-:Y:S01]  /*10d60*/  STL.64 [R1+0x1320], R176 ;  /* 0x001320b001007387 */ /* 0x000fe20000100a00 */
[----:B------:R-:W-:Y:S02]  /*10d70*/  LEA.HI.X.SX32 R225, R240, R2, 0x2, P2 ;  /* 0x00000002f0e17211 */ /* 0x000fe400010f16ff */
[----:B------:R-:W-:Y:S01]  /*10d80*/  LEA R226, P1, R241, R246, 0x2 ;  /* 0x000000f6f1e27211 */ /* 0x000fe200078210ff */
[----:B------:R-:W-:Y:S01]  /*10d90*/  STL.64 [R1+0x1328], R184 ;  /* 0x001328b801007387 */ /* 0x000fe20000100a00 */
[-C--:B------:R-:W-:Y:S02]  /*10da0*/  LEA.HI.X.SX32 R231, R243, R2.reuse, 0x2, P4 ;  /* 0x00000002f3e77211 */ /* 0x080fe400020f16ff */
[----:B------:R-:W-:Y:S01]  /*10db0*/  LEA.HI.X.SX32 R233, R244, R2, 0x2, P3 ;  /* 0x00000002f4e97211 */ /* 0x000fe200018f16ff */
[----:B------:R-:W-:Y:S01]  /*10dc0*/  STL.64 [R1+0x1330], R192 ;  /* 0x001330c001007387 */ /* 0x000fe20000100a00 */
[----:B------:R-:W-:-:S03]  /*10dd0*/  LEA R240, P4, R0, R246, 0x2 ;  /* 0x000000f600f07211 */ /* 0x000fc600078810ff */
[----:B------:R-:W-:Y:S01]  /*10de0*/  STL.64 [R1+0x1338], R200 ;  /* 0x001338c801007387 */ /* 0x000fe20000100a00 */
[----:B------:R-:W-:-:S03]  /*10df0*/  LEA.HI.X.SX32 R227, R241, R2, 0x2, P1 ;  /* 0x00000002f1e37211 */ /* 0x000fc600008f16ff */
[----:B------:R1:W-:Y:S01]  /*10e00*/  STL.64 [R1+0x1340], R208 ;  /* 0x001340d001007387 */ /* 0x0003e20000100a00 */
[----:B------:R-:W-:-:S03]  /*10e10*/  LEA.HI.X.SX32 R241, R0, R2, 0x2, P4 ;  /* 0x0000000200f17211 */ /* 0x000fc600020f16ff */
[----:B------:R-:W-:Y:S04]  /*10e20*/  STL.64 [R1+0x1348], R216 ;  /* 0x001348d801007387 */ /* 0x000fe80000100a00 */
[----:B------:R-:W-:Y:S04]  /*10e30*/  STL.64 [R1+0x1350], R224 ;  /* 0x001350e001007387 */ /* 0x000fe80000100a00 */
[----:B------:R3:W-:Y:S04]  /*10e40*/  STL.64 [R1+0x1358], R232 ;  /* 0x001358e801007387 */ /* 0x0007e80000100a00 */
[----:B------:R3:W5:Y:S04]  /*10e50*/  LDL.LU R0, [R1+0x1528] ;  /* 0x0015280001007983 */ /* 0x0007680000300800 */
[----:B-1----:R-:W2:Y:S01]  /*10e60*/  LDL R17, [R1+0x7ec] ;  /* 0x0007ec0001117983 */ /* 0x002ea20000100800 */
[----:B------:R-:W-:-:S02]  /*10e70*/  IMAD R237, R237, c[0x0][0x190], RZ ;  /* 0x00006400eded7a24 */ /* 0x000fc400078e02ff */
[----:B------:R-:W-:-:S03]  /*10e80*/  IMAD R242, R242, c[0x0][0x190], RZ ;  /* 0x00006400f2f27a24 */ /* 0x000fc600078e02ff */
[-C--:B------:R-:W-:Y:S01]  /*10e90*/  LEA R218, P5, R237, R246.reuse, 0x2 ;  /* 0x000000f6edda7211 */ /* 0x080fe200078a10ff */
[----:B------:R-:W-:Y:S01]  /*10ea0*/  IMAD R251, R251, c[0x0][0x190], RZ ;  /* 0x00006400fbfb7a24 */ /* 0x000fe200078e02ff */
[----:B---3--:R-:W-:Y:S02]  /*10eb0*/  LEA R234, P2, R4, R246, 0x2 ;  /* 0x000000f604ea7211 */ /* 0x008fe400078410ff */
[----:B------:R-:W-:Y:S02]  /*10ec0*/  LEA.HI.X.SX32 R219, R237, R2, 0x2, P5 ;  /* 0x00000002eddb7211 */ /* 0x000fe400028f16ff */
[----:B------:R-:W-:Y:S02]  /*10ed0*/  LEA R228, P5, R242, R246, 0x2 ;  /* 0x000000f6f2e47211 */ /* 0x000fe400078a10ff */
[-C--:B------:R-:W-:Y:S02]  /*10ee0*/  LEA.HI.X.SX32 R235, R4, R2.reuse, 0x2, P2 ;  /* 0x0000000204eb7211 */ /* 0x080fe400010f16ff */
[----:B------:R-:W-:-:S02]  /*10ef0*/  LEA.HI.X.SX32 R229, R242, R2, 0x2, P5 ;  /* 0x00000002f2e57211 */ /* 0x000fc400028f16ff */
[-C--:B------:R-:W-:Y:S02]  /*10f00*/  LEA R242, P3, R245, R246.reuse, 0x2 ;  /* 0x000000f6f5f27211 */ /* 0x080fe400078610ff */
[----:B------:R-:W-:Y:S02]  /*10f10*/  LEA R244, P2, R251, R246, 0x2 ;  /* 0x000000f6fbf47211 */ /* 0x000fe400078410ff */
[-C--:B------:R-:W-:Y:S02]  /*10f20*/  LEA.HI.X.SX32 R243, R245, R2.reuse, 0x2, P3 ;  /* 0x00000002f5f37211 */ /* 0x080fe400018f16ff */
[----:B------:R-:W-:Y:S02]  /*10f30*/  LEA.HI.X.SX32 R245, R251, R2, 0x2, P2 ;  /* 0x00000002fbf57211 */ /* 0x000fe400010f16ff */
[----:B------:R-:W-:Y:S02]  /*10f40*/  ISETP.GE.AND P2, PT, R3, RZ, PT ;  /* 0x000000ff0300720c */ /* 0x000fe40003f46270 */
[----:B------:R-:W1:Y:S01]  /*10f50*/  S2R R3, SR_TID.X ;  /* 0x0000000000037919 */ /* 0x000e620000002100 */
[----:B----4-:R-:W-:-:S02]  /*10f60*/  LEA R236, P1, R5, R246, 0x2 ;  /* 0x000000f605ec7211 */ /* 0x010fc400078210ff */
[----:B------:R-:W-:Y:S02]  /*10f70*/  LEA R238, P5, R252, R246, 0x2 ;  /* 0x000000f6fcee7211 */ /* 0x000fe400078a10ff */
[----:B------:R-:W-:Y:S02]  /*10f80*/  LEA.HI.X.SX32 R237, R5, R2, 0x2, P1 ;  /* 0x0000000205ed7211 */ /* 0x000fe400008f16ff */
[----:B------:R-:W-:-:S04]  /*10f90*/  LEA R246, P1, R247, R246, 0x2 ;  /* 0x000000f6f7f67211 */ /* 0x000fc800078210ff */
[-C--:B------:R-:W-:Y:S02]  /*10fa0*/  LEA.HI.X.SX32 R247, R247, R2.reuse, 0x2, P1 ;  /* 0x00000002f7f77211 */ /* 0x080fe400008f16ff */
[----:B------:R-:W-:Y:S01]  /*10fb0*/  ISETP.NE.AND P1, PT, RZ, c[0x0][0x178], PT ;  /* 0x00005e00ff007a0c */ /* 0x000fe20003f25270 */
[----:B------:R-:W-:Y:S01]  /*10fc0*/  IMAD.MOV.U32 R5, RZ, RZ, R250 ;  /* 0x000000ffff057224 */ /* 0x000fe200078e00fa */
[----:B------:R-:W-:-:S03]  /*10fd0*/  LEA.HI.X.SX32 R239, R252, R2, 0x2, P5 ;  /* 0x00000002fcef7211 */ /* 0x000fc600028f16ff */
[----:B------:R-:W-:-:S04]  /*10fe0*/  IMAD.MOV.U32 R2, RZ, RZ, R5 ;  /* 0x000000ffff027224 */ /* 0x000fc800078e0005 */
[----:B------:R-:W-:Y:S01]  /*10ff0*/  @!P2 IMAD.MOV R2, RZ, RZ, -R2 ;  /* 0x000000ffff02a224 */ /* 0x000fe200078e0a02 */
[----:B-1----:R-:W-:-:S03]  /*11000*/  LOP3.LUT R3, R3, 0x3f, RZ, 0xc0, !PT ;  /* 0x0000003f03037812 */ /* 0x002fc600078ec0ff */
[----:B------:R-:W-:Y:S02]  /*11010*/  @!P1 LOP3.LUT R2, RZ, c[0x0][0x178], RZ, 0x33, !PT ;  /* 0x00005e00ff029a12 */ /* 0x000fe400078e33ff */
[----:B------:R-:W-:-:S03]  /*11020*/  IMAD.SHL.U32 R145, R3, 0x4, RZ ;  /* 0x0000000403917824 */ /* 0x000fc600078e00ff */
[----:B------:R-:W-:Y:S02]  /*11030*/  IMAD R3, R2, c[0x0][0x184], RZ ;  /* 0x0000610002037a24 */ /* 0x000fe400078e02ff */
[----:B------:R-:W-:Y:S01]  /*11040*/  IMAD.MOV.U32 R209, RZ, RZ, c[0x0][0x188] ;  /* 0x00006200ffd17624 */ /* 0x000fe200078e00ff */
[----:B------:R-:W-:Y:S03]  /*11050*/  STL.64 [R1+0x1360], R240 ;  /* 0x001360f001007387 */ /* 0x000fe60000100a00 */
[C---:B------:R-:W-:Y:S02]  /*11060*/  IMAD R250, R209.reuse, 0xc, RZ ;  /* 0x0000000cd1fa7824 */ /* 0x040fe400078e02ff */
[C---:B------:R-:W-:Y:S02]  /*11070*/  IMAD.SHL.U32 R73, R209.reuse, 0x2, RZ ;  /* 0x00000002d1497824 */ /* 0x040fe400078e00ff */
[----:B------:R-:W-:-:S02]  /*11080*/  IMAD R72, R209, 0x3, RZ ;  /* 0x00000003d1487824 */ /* 0x000fc400078e02ff */
[C---:B------:R-:W-:Y:S02]  /*11090*/  IMAD R251, R209.reuse, 0x14, RZ ;  /* 0x00000014d1fb7824 */ /* 0x040fe400078e02ff */
[C---:B------:R-:W-:Y:S02]  /*110a0*/  IMAD R252, R209.reuse, 0x18, RZ ;  /* 0x00000018d1fc7824 */ /* 0x040fe400078e02ff */
[C---:B------:R-:W-:Y:S02]  /*110b0*/  IMAD R7, R209.reuse, 0x1c, RZ ;  /* 0x0000001cd1077824 */ /* 0x040fe400078e02ff */
[C---:B------:R-:W-:Y:S02]  /*110c0*/  IMAD R6, R209.reuse, 0x5, RZ ;  /* 0x00000005d1067824 */ /* 0x040fe400078e02ff */
[C---:B------:R-:W-:Y:S02]  /*110d0*/  IMAD R193, R209.reuse, 0x6, RZ ;  /* 0x00000006d1c17824 */ /* 0x040fe400078e02ff */
[----:B------:R-:W-:-:S02]  /*110e0*/  IMAD R129, R209, 0x7, RZ ;  /* 0x00000007d1817824 */ /* 0x000fc400078e02ff */
[C---:B------:R-:W-:Y:S02]  /*110f0*/  IMAD R192, R209.reuse, 0x24, RZ ;  /* 0x00000024d1c07824 */ /* 0x040fe400078e02ff */
[C---:B------:R-:W-:Y:S02]  /*11100*/  IMAD R128, R209.reuse, 0x28, RZ ;  /* 0x00000028d1807824 */ /* 0x040fe400078e02ff */
[C---:B------:R-:W-:Y:S02]  /*11110*/  IMAD R64, R209.reuse, 0x2c, RZ ;  /* 0x0000002cd1407824 */ /* 0x040fe400078e02ff */
[C---:B------:R-:W-:Y:S02]  /*11120*/  IMAD.SHL.U32 R65, R209.reuse, 0x8, RZ ;  /* 0x00000008d1417824 */ /* 0x040fe400078e00ff */
[C---:B------:R-:W-:Y:S02]  /*11130*/  IMAD R233, R209.reuse, 0x9, RZ ;  /* 0x00000009d1e97824 */ /* 0x040fe400078e02ff */
        /* <DEDUP_REMOVED lines=10> */
[C---:B------:R-:W-:Y:S02]  /*111e0*/  IMAD R112, R209.reuse, 0x48, RZ ;  /* 0x00000048d1707824 */ /* 0x040fe400078e02ff */
[C---:B------:R-:W-:Y:S02]  /*111f0*/  IMAD R48, R209.reuse, 0x4c, RZ ;  /* 0x0000004cd1307824 */ /* 0x040fe400078e02ff */
[----:B------:R-:W-:-:S02]  /*11200*/  IMAD.SHL.U32 R49, R209, 0x10, RZ ;  /* 0x00000010d1317824 */ /* 0x000fc400078e00ff */
        /* <DEDUP_REMOVED lines=12> */
[C---:B------:R-:W-:Y:S01]  /*112d0*/  IMAD R33, R209.reuse, 0x68, RZ ;  /* 0x00000068d1217824 */ /* 0x040fe200078e02ff */
[----:B------:R-:W-:Y:S01]  /*112e0*/  UIADD3 UR6, UR4, -0x1, URZ ;  /* 0xffffffff04067890 */ /* 0x000fe2000fffe03f */
[C---:B------:R-:W-:Y:S01]  /*112f0*/  IMAD R217, R209.reuse, 0x19, RZ ;  /* 0x00000019d1d97824 */ /* 0x040fe200078e02ff */
[----:B------:R-:W-:Y:S01]  /*11300*/  UIADD3 UR11, UR4, -0x5, URZ ;  /* 0xfffffffb040b7890 */ /* 0x000fe2000fffe03f */
[C---:B------:R-:W-:Y:S02]  /*11310*/  IMAD R153, R209.reuse, 0x1a, RZ ;  /* 0x0000001ad1997824 */ /* 0x040fe400078e02ff */
[C---:B------:R-:W-:Y:S02]  /*11320*/  IMAD R216, R209.reuse, 0x70, RZ ;  /* 0x00000070d1d87824 */ /* 0x040fe400078e02ff */
[C---:B------:R-:W-:Y:S02]  /*11330*/  IMAD R32, R209.reuse, 0x6c, RZ ;  /* 0x0000006cd1207824 */ /* 0x040fe400078e02ff */
[C---:B------:R-:W-:Y:S01]  /*11340*/  IMAD R152, R209.reuse, 0x74, RZ ;  /* 0x00000074d1987824 */ /* 0x040fe200078e02ff */
[----:B------:R-:W-:Y:S01]  /*11350*/  UISETP.GE.U32.AND UP4, UPT, UR6, 0x7fffffe0, UPT ;  /* 0x7fffffe00600788c */ /* 0x000fe2000bf86070 */
[C---:B------:R-:W-:Y:S01]  /*11360*/  IMAD R89, R209.reuse, 0x1b, RZ ;  /* 0x0000001bd1597824 */ /* 0x040fe200078e02ff */
[----:B------:R-:W-:Y:S01]  /*11370*/  UISETP.GE.U32.AND UP3, UPT, UR11, 0x7fffffdc, UPT ;  /* 0x7fffffdc0b00788c */ /* 0x000fe2000bf66070 */
[C---:B------:R-:W-:Y:S01]  /*11380*/  IMAD R88, R209.reuse, 0x78, RZ ;  /* 0x00000078d1587824 */ /* 0x040fe200078e02ff */
[----:B------:R-:W-:Y:S01]  /*11390*/  UIADD3 UR17, UR4, -0x9, URZ ;  /* 0xfffffff704117890 */ /* 0x000fe2000fffe03f */
[C---:B------:R-:W-:Y:S01]  /*113a0*/  IMAD.SHL.U32 R208, R209.reuse, 0x4, RZ ;  /* 0x00000004d1d07824 */ /* 0x040fe200078e00ff */
[----:B------:R-:W-:Y:S01]  /*113b0*/  PLOP3.LUT P4, PT, PT, PT, UP4, 0x80, 0x0 ;  /* 0x000000000000781c */ /* 0x000fe20003f8f048 */
[C---:B------:R-:W-:Y:S01]  /*113c0*/  IMAD R25, R209.reuse, 0x1e, RZ ;  /* 0x0000001ed1197824 */ /* 0x040fe200078e02ff */
[----:B------:R-:W-:Y:S01]  /*113d0*/  UIADD3 UR21, UR4, -0xd, URZ ;  /* 0xfffffff304157890 */ /* 0x000fe2000fffe03f */
[----:B------:R-:W-:Y:S01]  /*113e0*/  IMAD R24, R209, 0x7c, RZ ;  /* 0x0000007cd1187824 */ /* 0x000fe200078e02ff */
[----:B------:R-:W-:-:S02]  /*113f0*/  UIADD3 UR25, UR4, -0x11, URZ ;  /* 0xffffffef04197890 */ /* 0x000fc4000fffe03f */
[----:B------:R-:W-:Y:S02]  /*11400*/  UIADD3 UR29, UR4, -0x15, URZ ;  /* 0xffffffeb041d7890 */ /* 0x000fe4000fffe03f */
[----:B------:R-:W-:Y:S02]  /*11410*/  UIADD3 UR33, UR4, -0x19, URZ ;  /* 0xffffffe704217890 */ /* 0x000fe4000fffe03f */
[----:B------:R-:W-:Y:S02]  /*11420*/  UISETP.GE.U32.AND UP2, UPT, UR17, 0x7fffffd8, UPT ;  /* 0x7fffffd81100788c */ /* 0x000fe4000bf46070 */
[----:B------:R-:W-:Y:S02]  /*11430*/  UISETP.GE.U32.AND UP1, UPT, UR21, 0x7fffffd4, UPT ;  /* 0x7fffffd41500788c */ /* 0x000fe4000bf26070 */
[----:B------:R-:W-:Y:S02]  /*11440*/  UISETP.GE.U32.AND UP0, UPT, UR25, 0x7fffffd0, UPT ;  /* 0x7fffffd01900788c */ /* 0x000fe4000bf06070 */
[----:B------:R-:W-:-:S02]  /*11450*/  UISETP.GE.U32.AND UP6, UPT, UR29, 0x7fffffcc, UPT ;  /* 0x7fffffcc1d00788c */ /* 0x000fc4000bfc6070 */
[----:B------:R-:W-:Y:S02]  /*11460*/  UISETP.GE.U32.AND UP5, UPT, UR33, 0x7fffffc8, UPT ;  /* 0x7fffffc82100788c */ /* 0x000fe4000bfa6070 */
[----:B------:R-:W-:Y:S02]  /*11470*/  ULDC.64 UR12, c[0x0][0x118] ;  /* 0x00004600000c7ab9 */ /* 0x000fe40000000a00 */
[----:B------:R-:W-:Y:S02]  /*11480*/  UIADD3 UR37, UR4, -0x1d, URZ ;  /* 0xffffffe304257890 */ /* 0x000fe4000fffe03f */
[----:B------:R-:W-:Y:S02]  /*11490*/  UIADD3 UR8, UR4, -0x2, URZ ;  /* 0xfffffffe04087890 */ /* 0x000fe4000fffe03f */
[----:B------:R-:W-:Y:S02]  /*114a0*/  UIADD3 UR14, UR4, -0x6, URZ ;  /* 0xfffffffa040e7890 */ /* 0x000fe4000fffe03f */
[----:B------:R-:W-:-:S02]  /*114b0*/  UIADD3 UR18, UR4, -0xa, URZ ;  /* 0xfffffff604127890 */ /* 0x000fc4000fffe03f */
[----:B------:R-:W-:Y:S02]  /*114c0*/  UIADD3 UR22, UR4, -0xe, URZ ;  /* 0xfffffff204167890 */ /* 0x000fe4000fffe03f */
[----:B------:R-:W-:Y:S02]  /*114d0*/  UISETP.GE.U32.AND UP4, UPT, UR37, 0x7fffffc4, UPT ;  /* 0x7fffffc42500788c */ /* 0x000fe4000bf86070 */
[----:B------:R-:W-:Y:S02]  /*114e0*/  UIADD3 UR26, UR4, -0x12, URZ ;  /* 0xffffffee041a7890 */ /* 0x000fe4000fffe03f */
[----:B------:R-:W-:Y:S02]  /*114f0*/  UIADD3 UR30, UR4, -0x16, URZ ;  /* 0xffffffea041e7890 */ /* 0x000fe4000fffe03f */
[----:B------:R-:W-:Y:S02]  /*11500*/  UIADD3 UR34, UR4, -0x1a, URZ ;  /* 0xffffffe604227890 */ /* 0x000fe4000fffe03f */
[----:B------:R-:W-:Y:S01]  /*11510*/  UIADD3 UR38, UR4, -0x1e, URZ ;  /* 0xffffffe204267890 */ /* 0x000fe2000fffe03f */
[----:B------:R-:W-:Y:S01]  /*11520*/  LOP3.LUT R144, R145, 0x20, RZ, 0x3c, !PT ;  /* 0x0000002091907812 */ /* 0x000fe200078e3cff */
[----:B------:R-:W-:Y:S01]  /*11530*/  UIADD3 UR9, UR4, -0x3, URZ ;  /* 0xfffffffd04097890 */ /* 0x000fe2000fffe03f */
[----:B--2---:R-:W-:-:S02]  /*11540*/  LOP3.LUT R16, R17, 0x20, RZ, 0x3c, !PT ;  /* 0x0000002011107812 */ /* 0x004fc400078e3cff */
[C---:B------:R-:W-:Y:S02]  /*11550*/  LOP3.LUT R2, R17.reuse, 0x40, RZ, 0x3c, !PT ;  /* 0x0000004011027812 */ /* 0x040fe400078e3cff */
[----:B------:R-:W-:Y:S01]  /*11560*/  LOP3.LUT R4, R17, 0x60, RZ, 0x3c, !PT ;  /* 0x0000006011047812 */ /* 0x000fe200078e3cff */
[----:B------:R-:W-:Y:S04]  /*11570*/  STL [R1+0x1158], R16 ;  /* 0x0011581001007387 */ /* 0x000fe80000100800 */
[----:B------:R1:W-:Y:S04]  /*11580*/  STL [R1+0x1154], R2 ;  /* 0x0011540201007387 */ /* 0x0003e80000100800 */
[----:B------:R2:W-:Y:S01]  /*11590*/  STL [R1+0x1150], R4 ;  /* 0x0011500401007387 */ /* 0x0005e20000100800 */
[----:B-1----:R-:W-:-:S04]  /*115a0*/  LEA R2, P1, R3, c[0x0][0x160], 0x2 ;  /* 0x0000580003027a11 */ /* 0x002fc800078210ff */
[----:B------:R-:W-:Y:S02]  /*115b0*/  LEA.HI.X.SX32 R3, R3, c[0x0][0x164], 0x2, P1 ;  /* 0x0000590003037a11 */ /* 0x000fe400008f16ff */
[-C--:B--2---:R-:W-:Y:S02]  /*115c0*/  LEA R4, P2, R209, R2.reuse, 0x3 ;  /* 0x00000002d1047211 */ /* 0x084fe400078418ff */
[-C--:B------:R-:W-:Y:S01]  /*115d0*/  IADD3 R80, P5, R250, R2.reuse, RZ ;  /* 0x00000002fa507210 */ /* 0x080fe20007fbe0ff */
[----:B------:R1:W-:Y:S01]  /*115e0*/  LDGSTS.E [R145+0x20000], [R2.64], !P4 ;  /* 0x2000000002917fae */ /* 0x0003e2000e12184c */
[----:B------:R-:W-:Y:S02]  /*115f0*/  IADD3 R200, P1, R251, R2, RZ ;  /* 0x00000002fbc87210 */ /* 0x000fe40007f3e0ff */
[-C--:B------:R-:W-:Y:S02]  /*11600*/  LEA.HI.X.SX32 R5, R73, R3.reuse, 0x2, P2 ;  /* 0x0000000349057211 */ /* 0x080fe400010f16ff */
[----:B------:R-:W-:-:S02]  /*11610*/  LEA.HI.X.SX32 R81, R72, R3, 0x2, P5 ;  /* 0x0000000348517211 */ /* 0x000fc400028f16ff */
[-C--:B------:R-:W-:Y:S02]  /*11620*/  IADD3 R136, P3, R252, R2.reuse, RZ ;  /* 0x00000002fc887210 */ /* 0x080fe40007f7e0ff */
[-C--:B------:R-:W-:Y:S02]  /*11630*/  IADD3 R72, P2, R7, R2.reuse, RZ ;  /* 0x0000000207487210 */ /* 0x080fe40007f5e0ff */
[-C--:B------:R-:W-:Y:S02]  /*11640*/  LEA.HI.X.SX32 R201, R6, R3.reuse, 0x2, P1 ;  /* 0x0000000306c97211 */ /* 0x080fe400008f16ff */
[----:B------:R-:W-:Y:S02]  /*11650*/  LEA R6, P5, R209, R2, 0x5 ;  /* 0x00000002d1067211 */ /* 0x000fe400078a28ff */
[-C--:B------:R-:W-:Y:S02]  /*11660*/  LEA.HI.X.SX32 R137, R193, R3.reuse, 0x2, P3 ;  /* 0x00000003c1897211 */ /* 0x080fe400018f16ff */
[----:B------:R-:W-:-:S02]  /*11670*/  LEA.HI.X.SX32 R73, R129, R3, 0x2, P2 ;  /* 0x0000000381497211 */ /* 0x000fc400010f16ff */
[-C--:B------:R-:W-:Y:S02]  /*11680*/  IADD3 R192, P1, R192, R2.reuse, RZ ;  /* 0x00000002c0c07210 */ /* 0x080fe40007f3e0ff */
[-C--:B------:R-:W-:Y:S02]  /*11690*/  IADD3 R128, P3, R128, R2.reuse, RZ ;  /* 0x0000000280807210 */ /* 0x080fe40007f7e0ff */
[-C--:B------:R-:W-:Y:S02]  /*116a0*/  IADD3 R64, P2, R64, R2.reuse, RZ ;  /* 0x0000000240407210 */ /* 0x080fe40007f5e0ff */
[-C--:B------:R-:W-:Y:S02]  /*116b0*/  LEA.HI.X.SX32 R7, R65, R3.reuse, 0x2, P5 ;  /* 0x0000000341077211 */ /* 0x080fe400028f16ff */
[----:B------:R-:W-:Y:S02]  /*116c0*/  LEA.HI.X.SX32 R193, R233, R3, 0x2, P1 ;  /* 0x00000003e9c17211 */ /* 0x000fe400008f16ff */
[----:B------:R-:W-:-:S02]  /*116d0*/  IADD3 R248, P5, R185, R2, RZ ;  /* 0x00000002b9f87210 */ /* 0x000fc40007fbe0ff */
[-C--:B------:R-:W-:Y:S02]  /*116e0*/  LEA.HI.X.SX32 R129, R184, R3.reuse, 0x2, P3 ;  /* 0x00000003b8817211 */ /* 0x080fe400018f16ff */
[-C--:B------:R-:W-:Y:S02]  /*116f0*/  LEA.HI.X.SX32 R65, R120, R3.reuse, 0x2, P2 ;  /* 0x0000000378417211 */ /* 0x080fe400010f16ff */
[-C--:B------:R-:W-:Y:S02]  /*11700*/  IADD3 R184, P1, R121, R2.reuse, RZ ;  /* 0x0000000279b87210 */ /* 0x080fe40007f3e0ff */
[-C--:B------:R-:W-:Y:S02]  /*11710*/  IADD3 R120, P3, R57, R2.reuse, RZ ;  /* 0x0000000239787210 */ /* 0x080fe40007f7e0ff */
[----:B------:R-:W-:Y:S02]  /*11720*/  IADD3 R56, P2, R56, R2, RZ ;  /* 0x0000000238387210 */ /* 0x000fe40007f5e0ff */
[----:B------:R-:W-:-:S02]  /*11730*/  LEA.HI.X.SX32 R249, R250, R3, 0x2, P5 ;  /* 0x00000003faf97211 */ /* 0x000fc400028f16ff */
[-C--:B------:R-:W-:Y:S02]  /*11740*/  LEA.HI.X.SX32 R185, R232, R3.reuse, 0x2, P1 ;  /* 0x00000003e8b97211 */ /* 0x080fe400008f16ff */
[-C--:B------:R-:W-:Y:S02]  /*11750*/  LEA R240, P5, R209, R2.reuse, 0x6 ;  /* 0x00000002d1f07211 */ /* 0x080fe400078a30ff */
[-C--:B------:R-:W-:Y:S02]  /*11760*/  LEA.HI.X.SX32 R121, R177, R3.reuse, 0x2, P3 ;  /* 0x00000003b1797211 */ /* 0x080fe400018f16ff */
[----:B------:R-:W-:Y:S02]  /*11770*/  LEA.HI.X.SX32 R57, R113, R3, 0x2, P2 ;  /* 0x0000000371397211 */ /* 0x000fe400010f16ff */
[-C--:B------:R-:W-:Y:S02]  /*11780*/  IADD3 R176, P1, R176, R2.reuse, RZ ;  /* 0x00000002b0b07210 */ /* 0x080fe40007f3e0ff */
[----:B------:R-:W-:-:S02]  /*11790*/  IADD3 R112, P3, R112, R2, RZ ;  /* 0x0000000270707210 */ /* 0x000fc40007f7e0ff */
[-C--:B------:R-:W-:Y:S02]  /*117a0*/  IADD3 R48, P2, R48, R2.reuse, RZ ;  /* 0x0000000230307210 */ /* 0x080fe40007f5e0ff */
[-C--:B------:R-:W-:Y:S02]  /*117b0*/  LEA.HI.X.SX32 R241, R49, R3.reuse, 0x2, P5 ;  /* 0x0000000331f17211 */ /* 0x080fe400028f16ff */
[-C--:B------:R-:W-:Y:S02]  /*117c0*/  LEA.HI.X.SX32 R177, R225, R3.reuse, 0x2, P1 ;  /* 0x00000003e1b17211 */ /* 0x080fe400008f16ff */
[-C--:B------:R-:W-:Y:S02]  /*117d0*/  LEA.HI.X.SX32 R113, R168, R3.reuse, 0x2, P3 ;  /* 0x00000003a8717211 */ /* 0x080fe400018f16ff */
[----:B------:R-:W-:Y:S02]  /*117e0*/  LEA.HI.X.SX32 R49, R104, R3, 0x2, P2 ;  /* 0x0000000368317211 */ /* 0x000fe400010f16ff */
[----:B------:R-:W-:-:S02]  /*117f0*/  IADD3 R168, P1, R105, R2, RZ ;  /* 0x0000000269a87210 */ /* 0x000fc40007f3e0ff */
[-C--:B------:R-:W-:Y:S02]  /*11800*/  IADD3 R104, P3, R41, R2.reuse, RZ ;  /* 0x0000000229687210 */ /* 0x080fe40007f7e0ff */
[-C--:B------:R-:W-:Y:S02]  /*11810*/  IADD3 R232, P5, R169, R2.reuse, RZ ;  /* 0x00000002a9e87210 */ /* 0x080fe40007fbe0ff */
[----:B------:R-:W-:Y:S02]  /*11820*/  IADD3 R40, P2, R40, R2, RZ ;  /* 0x0000000228287210 */ /* 0x000fe40007f5e0ff */
[-C--:B------:R-:W-:Y:S02]  /*11830*/  LEA.HI.X.SX32 R169, R224, R3.reuse, 0x2, P1 ;  /* 0x00000003e0a97211 */ /* 0x080fe400008f16ff */
[-C--:B------:R-:W-:Y:S02]  /*11840*/  LEA.HI.X.SX32 R105, R160, R3.reuse, 0x2, P3 ;  /* 0x00000003a0697211 */ /* 0x080fe400018f16ff */
[----:B------:R-:W-:-:S02]  /*11850*/  LEA.HI.X.SX32 R233, R251, R3, 0x2, P5 ;  /* 0x00000003fbe97211 */ /* 0x000fc400028f16ff */
[-C--:B------:R-:W-:Y:S02]  /*11860*/  IADD3 R160, P1, R97, R2.reuse, RZ ;  /* 0x0000000261a07210 */ /* 0x080fe40007f3e0ff */
[-C--:B------:R-:W-:Y:S02]  /*11870*/  LEA.HI.X.SX32 R41, R96, R3.reuse, 0x2, P2 ;  /* 0x0000000360297211 */ /* 0x080fe400010f16ff */
[-C--:B------:R-:W-:Y:S02]  /*11880*/  IADD3 R224, P5, R161, R2.reuse, RZ ;  /* 0x00000002a1e07210 */ /* 0x080fe40007fbe0ff */
[-C--:B------:R-:W-:Y:S01]  /*11890*/  IADD3 R96, P3, R33, R2.reuse, RZ ;  /* 0x0000000221607210 */ /* 0x080fe20007f7e0ff */
[----:B------:R-:W-:Y:S01]  /*118a0*/  IMAD R251, R209, 0x1c, RZ ;  /* 0x0000001cd1fb7824 */ /* 0x000fe200078e02ff */
[-C--:B------:R-:W-:Y:S01]  /*118b0*/  LEA.HI.X.SX32 R161, R217, R3.reuse, 0x2, P1 ;  /* 0x00000003d9a17211 */ /* 0x080fe200008f16ff */
[----:B------:R-:W-:Y:S01]  /*118c0*/  IMAD R250, R209, 0x1d, RZ ;  /* 0x0000001dd1fa7824 */ /* 0x000fe200078e02ff */
[----:B------:R-:W-:Y:S01]  /*118d0*/  LEA.HI.X.SX32 R225, R252, R3, 0x2, P5 ;  /* 0x00000003fce17211 */ /* 0x000fe200028f16ff */
[----:B------:R-:W-:Y:S01]  /*118e0*/  IMAD.MOV.U32 R252, RZ, RZ, c[0x0][0x188] ;  /* 0x00006200fffc7624 */ /* 0x000fe200078e00ff */
[----:B------:R-:W-:-:S02]  /*118f0*/  IADD3 R216, P1, R216, R2, RZ ;  /* 0x00000002d8d87210 */ /* 0x000fc40007f3e0ff */
[-C--:B------:R-:W-:Y:S02]  /*11900*/  LEA.HI.X.SX32 R97, R153, R3.reuse, 0x2, P3 ;  /* 0x0000000399617211 */ /* 0x080fe400018f16ff */
[-C--:B------:R-:W-:Y:S02]  /*11910*/  IADD3 R32, P2, R32, R2.reuse, RZ ;  /* 0x0000000220207210 */ /* 0x080fe40007f5e0ff */
[----:B------:R-:W-:Y:S02]  /*11920*/  IADD3 R152, P3, R152, R2, RZ ;  /* 0x0000000298987210 */ /* 0x000fe40007f7e0ff */
[-C--:B------:R-:W-:Y:S02]  /*11930*/  LEA.HI.X.SX32 R217, R251, R3.reuse, 0x2, P1 ;  /* 0x00000003fbd97211 */ /* 0x080fe400008f16ff */
[----:B------:R-:W-:Y:S02]  /*11940*/  LEA.HI.X.SX32 R33, R89, R3, 0x2, P2 ;  /* 0x0000000359217211 */ /* 0x000fe400010f16ff */
[----:B------:R-:W-:-:S02]  /*11950*/  PLOP3.LUT P1, PT, PT, PT, UP3, 0x80, 0x0 ;  /* 0x000000000000781c */ /* 0x000fc40003f2f038 */
[-C--:B------:R-:W-:Y:S02]  /*11960*/  LEA.HI.X.SX32 R153, R250, R3.reuse, 0x2, P3 ;  /* 0x00000003fa997211 */ /* 0x080fe400018f16ff */
[-C--:B------:R-:W-:Y:S02]  /*11970*/  IADD3 R88, P2, R88, R2.reuse, RZ ;  /* 0x0000000258587210 */ /* 0x080fe40007f5e0ff */
[-C--:B------:R-:W-:Y:S02]  /*11980*/  LEA R250, P3, R252, R2.reuse, 0x4 ;  /* 0x00000002fcfa7211 */ /* 0x080fe400078620ff */
[-C--:B------:R-:W-:Y:S01]  /*11990*/  LEA.HI.X.SX32 R89, R25, R3.reuse, 0x2, P2 ;  /* 0x0000000319597211 */ /* 0x080fe200010f16ff */
[----:B------:R-:W-:Y:S01]  /*119a0*/  IMAD R25, R209, 0x1f, RZ ;  /* 0x0000001fd1197824 */ /* 0x000fe200078e02ff */
[C---:B------:R-:W-:Y:S02]  /*119b0*/  LEA.HI.X.SX32 R251, R208.reuse, R3, 0x2, P3 ;  /* 0x00000003d0fb7211 */ /* 0x040fe400018f16ff */
[----:B------:R-:W-:-:S02]  /*119c0*/  IADD3 R208, P2, R208, R2, RZ ;  /* 0x00000002d0d07210 */ /* 0x000fc40007f5e0ff */
[----:B------:R-:W-:Y:S01]  /*119d0*/  IADD3 R24, P5, R24, R2, RZ ;  /* 0x0000000218187210 */ /* 0x000fe20007fbe0ff */
[----:B------:R2:W-:Y:S01]  /*119e0*/  LDGSTS.E [R145+0x20400], [R250.64], !P1 ;  /* 0x20400000fa917fae */ /* 0x0005e2000c92184c */
[----:B------:R-:W-:Y:S02]  /*119f0*/  PLOP3.LUT P3, PT, PT, PT, UP2, 0x80, 0x0 ;  /* 0x000000000000781c */ /* 0x000fe40003f6f028 */
[-C--:B------:R-:W-:Y:S02]  /*11a00*/  LEA.HI.X.SX32 R209, R252, R3.reuse, 0x2, P2 ;  /* 0x00000003fcd17211 */ /* 0x080fe400010f16ff */
[----:B------:R-:W-:Y:S02]  /*11a10*/  LEA.HI.X.SX32 R25, R25, R3, 0x2, P5 ;  /* 0x0000000319197211 */ /* 0x000fe400028f16ff */
[----:B------:R-:W-:Y:S02]  /*11a20*/  PLOP3.LUT P2, PT, PT, PT, UP1, 0x80, 0x0 ;  /* 0x000000000000781c */ /* 0x000fe40003f4f018 */
[----:B------:R-:W-:-:S02]  /*11a30*/  PLOP3.LUT P5, PT, PT, PT, UP0, 0x80, 0x0 ;  /* 0x000000000000781c */ /* 0x000fc40003faf008 */
[----:B------:R-:W-:Y:S02]  /*11a40*/  PLOP3.LUT P4, PT, PT, PT, UP6, 0x80, 0x0 ;  /* 0x000000000000781c */ /* 0x000fe40003f8f068 */
[----:B------:R-:W-:Y:S01]  /*11a50*/  PLOP3.LUT P1, PT, PT, PT, UP5, 0x80, 0x0 ;  /* 0x000000000000781c */ /* 0x000fe20003f2f058 */
[----:B------:R-:W-:Y:S01]  /*11a60*/  UISETP.GE.U32.AND UP3, UPT, UR8, 0x7fffffdf, UPT ;  /* 0x7fffffdf0800788c */ /* 0x000fe2000bf66070 */
[----:B------:R-:W-:Y:S01]  /*11a70*/  STL.64 [R1+0x778], R4 ;  /* 0x0007780401007387 */ /* 0x000fe20000100a00 */
[----:B------:R-:W-:Y:S02]  /*11a80*/  UISETP.GE.U32.AND UP2, UPT, UR14, 0x7fffffdb, UPT ;  /* 0x7fffffdb0e00788c */ /* 0x000fe4000bf46070 */
[----:B------:R-:W-:Y:S01]  /*11a90*/  UISETP.GE.U32.AND UP1, UPT, UR18, 0x7fffffd7, UPT ;  /* 0x7fffffd71200788c */ /* 0x000fe2000bf26070 */
[----:B------:R3:W-:Y:S01]  /*11aa0*/  LDGSTS.E [R145+0x20800], [R6.64], !P3 ;  /* 0x2080000006917fae */ /* 0x0007e2000d92184c */
[----:B------:R-:W-:Y:S01]  /*11ab0*/  UISETP.GE.U32.AND UP0, UPT, UR22, 0x7fffffd3, UPT ;  /* 0x7fffffd31600788c */ /* 0x000fe2000bf06070 */
[----:B------:R-:W-:-:S02]  /*11ac0*/  PLOP3.LUT P3, PT, PT, PT, UP4, 0x80, 0x0 ;  /* 0x000000000000781c */ /* 0x000fc40003f6f048 */
[----:B------:R-:W-:Y:S04]  /*11ad0*/  STL.64 [R1+0x7c8], R80 ;  /* 0x0007c85001007387 */ /* 0x000fe80000100a00 */
[----:B------:R4:W-:Y:S01]  /*11ae0*/  LDGSTS.E [R145+0x20c00], [R248.64], !P2 ;  /* 0x20c00000f8917fae */ /* 0x0009e2000d12184c */
[----:B------:R-:W-:-:S03]  /*11af0*/  PLOP3.LUT P2, PT, PT, PT, UP3, 0x80, 0x0 ;  /* 0x000000000000781c */ /* 0x000fc60003f4f038 */
        /* <DEDUP_REMOVED lines=9> */
[----:B------:R3:W-:Y:S01]  /*11b90*/  STL.64 [R1+0x478], R6 ;  /* 0x0004780601007387 */ /* 0x0007e20000100a00 */
[----:B------:R-:W-:-:S03]  /*11ba0*/  UISETP.GE.U32.AND UP6, UPT, UR26, 0x7fffffcf, UPT ;  /* 0x7fffffcf1a00788c */ /* 0x000fc6000bfc6070 */
[----:B------:R-:W-:Y:S01]  /*11bb0*/  STL.64 [R1+0x6d8], R192 ;  /* 0x0006d8c001007387 */ /* 0x000fe20000100a00 */
[----:B------:R-:W-:-:S03]  /*11bc0*/  UISETP.GE.U32.AND UP5, UPT, UR30, 0x7fffffcb, UPT ;  /* 0x7fffffcb1e00788c */ /* 0x000fc6000bfa6070 */
[----:B------:R-:W-:Y:S01]  /*11bd0*/  STL.64 [R1+0x798], R128 ;  /* 0x0007988001007387 */ /* 0x000fe20000100a00 */
[----:B------:R-:W-:-:S03]  /*11be0*/  UISETP.GE.U32.AND UP4, UPT, UR34, 0x7fffffc7, UPT ;  /* 0x7fffffc72200788c */ /* 0x000fc6000bf86070 */
[----:B------:R-:W-:Y:S01]  /*11bf0*/  STL.64 [R1+0x7d8], R64 ;  /* 0x0007d84001007387 */ /* 0x000fe20000100a00 */
[----:B------:R-:W-:-:S03]  /*11c00*/  UISETP.GE.U32.AND UP3, UPT, UR38, 0x7fffffc3, UPT ;  /* 0x7fffffc32600788c */ /* 0x000fc6000bf66070 */
[----:B------:R4:W-:Y:S01]  /*11c10*/  STL.64 [R1+0x5c0], R248 ;  /* 0x0005c0f801007387 */ /* 0x0009e20000100a00 */
[----:B------:R-:W-:-:S03]  /*11c20*/  UISETP.GE.U32.AND UP2, UPT, UR9, 0x7fffffde, UPT ;  /* 0x7fffffde0900788c */ /* 0x000fc6000bf46070 */
[----:B------:R-:W-:Y:S04]  /*11c30*/  STL.64 [R1+0x720], R184 ;  /* 0x000720b801007387 */ /* 0x000fe80000100a00 */
[----:B------:R-:W-:Y:S04]  /*11c40*/  STL.64 [R1+0x7a0], R120 ;  /* 0x0007a07801007387 */ /* 0x000fe80000100a00 */
[----:B------:R-:W-:Y:S04]  /*11c50*/  STL.64 [R1+0x7e0], R56 ;  /* 0x0007e03801007387 */ /* 0x000fe80000100a00 */
[----:B------:R-:W-:Y:S04]  /*11c60*/  STL.64 [R1+0x5c8], R240 ;  /* 0x0005c8f001007387 */ /* 0x000fe80000100a00 */
        /* <DEDUP_REMOVED lines=16> */
[----:B------:R-:W-:Y:S04]  /*11d70*/  STL.64 [R1+0x838], R40 ;  /* 0x0008382801007387 */ /* 0x000fe80000100a00 */
[----:B------:R-:W-:Y:S04]  /*11d80*/  STL.64 [R1+0x648], R224 ;  /* 0x000648e001007387 */ /* 0x000fe80000100a00 */
[----:B------:R-:W-:Y:S04]  /*11d90*/  STL.64 [R1+0x738], R160 ;  /* 0x000738a001007387 */ /* 0x000fe80000100a00 */
[----:B------:R-:W-:Y:S01]  /*11da0*/  STL.64 [R1+0x7b8], R96 ;  /* 0x0007b86001007387 */ /* 0x000fe20000100a00 */
[----:B------:R-:W-:-:S03]  /*11db0*/  LOP3.LUT R9, R145, 0x40, RZ, 0x3c, !PT ;  /* 0x0000004091097812 */ /* 0x000fc600078e3cff */
[----:B------:R-:W-:Y:S04]  /*11dc0*/  STL.64 [R1+0x840], R32 ;  /* 0x0008402001007387 */ /* 0x000fe80000100a00 */
[----:B------:R-:W-:Y:S04]  /*11dd0*/  STL.64 [R1+0x690], R216 ;  /* 0x000690d801007387 */ /* 0x000fe80000100a00 */
[----:B------:R-:W-:Y:S04]  /*11de0*/  STL.64 [R1+0x770], R152 ;  /* 0x0007709801007387 */ /* 0x000fe80000100a00 */
[----:B------:R-:W-:Y:S04]  /*11df0*/  STL.64 [R1+0x7c0], R88 ;  /* 0x0007c05801007387 */ /* 0x000fe80000100a00 */
[----:B------:R2:W-:Y:S04]  /*11e00*/  STL.64 [R1+0x470], R250 ;  /* 0x000470fa01007387 */ /* 0x0005e80000100a00 */
[----:B------:R1:W-:Y:S04]  /*11e10*/  LDGSTS.E [R144+0x21100], [R176.64], !P3 ;  /* 0x21100000b0907fae */ /* 0x0003e8000d92184c */
[----:B------:R-:W-:Y:S04]  /*11e20*/  STL.64 [R1+0x848], R24 ;  /* 0x0008481801007387 */ /* 0x000fe80000100a00 */
[----:B------:R1:W-:Y:S04]  /*11e30*/  LDGSTS.E [R144+0x21500], [R168.64], !P2 ;  /* 0x21500000a8907fae */ /* 0x0003e8000d12184c */
[----:B------:R-:W-:Y:S04]  /*11e40*/  STL.64 [R1+0x698], R208 ;  /* 0x000698d001007387 */ /* 0x000fe80000100a00 */
[----:B------:R1:W-:Y:S04]  /*11e50*/  LDGSTS.E [R144+0x21900], [R160.64], !P5 ;  /* 0x21900000a0907fae */ /* 0x0003e8000e92184c */
[----:B------:R1:W-:Y:S04]  /*11e60*/  STL.64 [R1+0x1368], R2 ;  /* 0x0013680201007387 */ /* 0x0003e80000100a00 */
[----:B------:R1:W-:Y:S04]  /*11e70*/  LDGSTS.E [R144+0x21d00], [R152.64], !P4 ;  /* 0x21d0000098907fae */ /* 0x0003e8000e12184c */
[----:B---3--:R-:W3:Y:S04]  /*11e80*/  LDL.LU.64 R6, [R1+0x1520] ;  /* 0x0015200001067983 */ /* 0x008ee80000300a00 */
[----:B------:R1:W-:Y:S04]  /*11e90*/  LDGSTS.E [R9+0x20200], [R4.64], !P1 ;  /* 0x2020000004097fae */ /* 0x0003e8000c92184c */
[----:B-1----:R-:W3:Y:S01]  /*11ea0*/  LDL.LU.64 R4, [R1+0x420] ;  /* 0x0004200001047983 */ /* 0x002ee20000300a00 */
[----:B------:R-:W-:-:S02]  /*11eb0*/  UIADD3 UR15, UR4, -0x7, URZ ;  /* 0xfffffff9040f7890 */ /* 0x000fc4000fffe03f */
[----:B------:R-:W-:Y:S02]  /*11ec0*/  UIADD3 UR19, UR4, -0xb, URZ ;  /* 0xfffffff504137890 */ /* 0x000fe4000fffe03f */
[----:B------:R-:W-:Y:S02]  /*11ed0*/  UIADD3 UR23, UR4, -0xf, URZ ;  /* 0xfffffff104177890 */ /* 0x000fe4000fffe03f */
[----:B------:R-:W-:Y:S02]  /*11ee0*/  UIADD3 UR27, UR4, -0x13, URZ ;  /* 0xffffffed041b7890 */ /* 0x000fe4000fffe03f */
[----:B------:R-:W-:Y:S02]  /*11ef0*/  UIADD3 UR31, UR4, -0x17, URZ ;  /* 0xffffffe9041f7890 */ /* 0x000fe4000fffe03f */
[----:B------:R-:W-:Y:S02]  /*11f00*/  UIADD3 UR35, UR4, -0x1b, URZ ;  /* 0xffffffe504237890 */ /* 0x000fe4000fffe03f */
[----:B------:R-:W-:-:S02]  /*11f10*/  UIADD3 UR39, UR4, -0x1f, URZ ;  /* 0xffffffe104277890 */ /* 0x000fc4000fffe03f */
[----:B------:R-:W-:Y:S02]  /*11f20*/  UIADD3 UR10, UR4, -0x4, URZ ;  /* 0xfffffffc040a7890 */ /* 0x000fe4000fffe03f */
[----:B------:R-:W-:Y:S02]  /*11f30*/  UIADD3 UR16, UR4, -0x8, URZ ;  /* 0xfffffff804107890 */ /* 0x000fe4000fffe03f */
[----:B------:R-:W-:Y:S02]  /*11f40*/  UIADD3 UR20, UR4, -0xc, URZ ;  /* 0xfffffff404147890 */ /* 0x000fe4000fffe03f */
[----:B------:R-:W-:Y:S02]  /*11f50*/  UIADD3 UR24, UR4, -0x10, URZ ;  /* 0xfffffff004187890 */ /* 0x000fe4000fffe03f */
[----:B------:R-:W-:Y:S02]  /*11f60*/  UIADD3 UR28, UR4, -0x14, URZ ;  /* 0xffffffec041c7890 */ /* 0x000fe4000fffe03f */
[----:B------:R-:W-:-:S02]  /*11f70*/  UIADD3 UR32, UR4, -0x18, URZ ;  /* 0xffffffe804207890 */ /* 0x000fc4000fffe03f */
[----:B------:R-:W-:Y:S01]  /*11f80*/  UIADD3 UR36, UR4, -0x1c, URZ ;  /* 0xffffffe404247890 */ /* 0x000fe2000fffe03f */
[----:B------:R-:W-:Y:S01]  /*11f90*/  LOP3.LUT R8, R145, 0x60, RZ, 0x3c, !PT ;  /* 0x0000006091087812 */ /* 0x000fe200078e3cff */
[----:B------:R-:W-:Y:S01]  /*11fa0*/  UISETP.GE.U32.AND UP1, UPT, UR15, 0x7fffffda, UPT ;  /* 0x7fffffda0f00788c */ /* 0x000fe2000bf26070 */
[----:B----4-:R-:W4:Y:S01]  /*11fb0*/  LDL.64 R248, [R1+0x400] ;  /* 0x0004000001f87983 */ /* 0x010f220000100a00 */
[----:B------:R-:W-:Y:S02]  /*11fc0*/  UISETP.GE.U32.AND UP0, UPT, UR19, 0x7fffffd6, UPT ;  /* 0x7fffffd61300788c */ /* 0x000fe4000bf06070 */
[----:B------:R-:W-:Y:S02]  /*11fd0*/  UISETP.GE.U32.AND UP6, UPT, UR23, 0x7fffffd2, UPT ;  /* 0x7fffffd21700788c */ /* 0x000fe4000bfc6070 */
[----:B------:R-:W-:Y:S02]  /*11fe0*/  UISETP.GE.U32.AND UP5, UPT, UR27, 0x7fffffce, UPT ;  /* 0x7fffffce1b00788c */ /* 0x000fe4000bfa6070 */
[----:B------:R-:W-:Y:S01]  /*11ff0*/  UISETP.GE.U32.AND UP4, UPT, UR31, 0x7fffffca, UPT ;  /* 0x7fffffca1f00788c */ /* 0x000fe2000bf86070 */
[----:B------:R-:W-:-:S02]  /*12000*/  PLOP3.LUT P3, PT, PT, PT, UP1, 0x80, 0x0 ;  /* 0x000000000000781c */ /* 0x000fc40003f6f018 */
[----:B------:R-:W-:Y:S02]  /*12010*/  PLOP3.LUT P2, PT, PT, PT, UP0, 0x80, 0x0 ;  /* 0x000000000000781c */ /* 0x000fe40003f4f008 */
[----:B------:R-:W-:Y:S02]  /*12020*/  PLOP3.LUT P5, PT, PT, PT, UP6, 0x80, 0x0 ;  /* 0x000000000000781c */ /* 0x000fe40003faf068 */
[----:B------:R-:W-:Y:S02]  /*12030*/  PLOP3.LUT P4, PT, PT, PT, UP5, 0x80, 0x0 ;  /* 0x000000000000781c */ /* 0x000fe40003f8f058 */
[----:B------:R-:W-:Y:S01]  /*12040*/  PLOP3.LUT P1, PT, PT, PT, UP4, 0x80, 0x0 ;  /* 0x000000000000781c */ /* 0x000fe20003f2f048 */
[----:B------:R-:W-:Y:S02]  /*12050*/  UISETP.GE.U32.AND UP3, UPT, UR35, 0x7fffffc6, UPT ;  /* 0x7fffffc62300788c */ /* 0x000fe4000bf66070 */
[----:B------:R-:W-:Y:S02]  /*12060*/  UISETP.GE.U32.AND UP2, UPT, UR39, 0x7fffffc2, UPT ;  /* 0x7fffffc22700788c */ /* 0x000fe4000bf46070 */
[----:B------:R-:W-:Y:S01]  /*12070*/  UISETP.GE.U32.AND UP1, UPT, UR10, 0x7fffffdd, UPT ;  /* 0x7fffffdd0a00788c */ /* 0x000fe2000bf26070 */
[----:B------:R1:W-:Y:S01]  /*12080*/  LDGSTS.E [R9+0x20600], [R136.64], !P3 ;  /* 0x2060000088097fae */ /* 0x0003e2000d92184c */
[----:B------:R-:W-:-:S02]  /*12090*/  UISETP.GE.U32.AND UP0, UPT, UR16, 0x7fffffd9, UPT ;  /* 0x7fffffd91000788c */ /* 0x000fc4000bf06070 */
[----:B------:R-:W-:Y:S01]  /*120a0*/  UISETP.GE.U32.AND UP6, UPT, UR20, 0x7fffffd5, UPT ;  /* 0x7fffffd51400788c */ /* 0x000fe2000bfc6070 */
[----:B------:R-:W-:Y:S01]  /*120b0*/  PLOP3.LUT P3, PT, PT, PT, UP3, 0x80, 0x0 ;  /* 0x000000000000781c */ /* 0x000fe20003f6f038 */
[----:B------:R1:W-:Y:S01]  /*120c0*/  LDGSTS.E [R9+0x20a00], [R128.64], !P2 ;  /* 0x20a0000080097fae */ /* 0x0003e2000d12184c */
[----:B------:R-:W-:-:S03]  /*120d0*/  PLOP3.LUT P2, PT, PT, PT, UP2, 0x80, 0x0 ;  /* 0x000000000000781c */ /* 0x000fc60003f4f028 */
[----:B------:R1:W-:Y:S01]  /*120e0*/  LDGSTS.E [R9+0x20e00], [R120.64], !P5 ;  /* 0x20e0000078097fae */ /* 0x0003e2000e92184c */
[----:B------:R-:W-:-:S03]  /*120f0*/  PLOP3.LUT P5, PT, PT, PT, UP1, 0x80, 0x0 ;  /* 0x000000000000781c */ /* 0x000fc60003faf018 */
[----:B------:R1:W-:Y:S01]  /*12100*/  LDGSTS.E [R9+0x21200], [R112.64], !P4 ;  /* 0x2120000070097fae */ /* 0x0003e2000e12184c */
[----:B------:R-:W-:-:S03]  /*12110*/  PLOP3.LUT P4, PT, PT, PT, UP0, 0x80, 0x0 ;  /* 0x000000000000781c */ /* 0x000fc60003f8f008 */
[----:B------:R1:W-:Y:S01]  /*12120*/  LDGSTS.E [R9+0x21600], [R104.64], !P1 ;  /* 0x2160000068097fae */ /* 0x0003e2000c92184c */
[----:B------:R-:W-:Y:S01]  /*12130*/  PLOP3.LUT P1, PT, PT, PT, UP6, 0x80, 0x0 ;  /* 0x000000000000781c */ /* 0x000fe20003f2f068 */
[----:B------:R-:W-:Y:S02]  /*12140*/  UISETP.GE.U32.AND UP5, UPT, UR24, 0x7fffffd1, UPT ;  /* 0x7fffffd11800788c */ /* 0x000fe4000bfa6070 */
[----:B------:R-:W-:Y:S01]  /*12150*/  UISETP.GE.U32.AND UP4, UPT, UR28, 0x7fffffcd, UPT ;  /* 0x7fffffcd1c00788c */ /* 0x000fe2000bf86070 */
[----:B------:R1:W-:Y:S01]  /*12160*/  LDGSTS.E [R9+0x21a00], [R96.64], !P3 ;  /* 0x21a0000060097fae */ /* 0x0003e2000d92184c */
[----:B------:R-:W-:Y:S02]  /*12170*/  UISETP.GE.U32.AND UP3, UPT, UR32, 0x7fffffc9, UPT ;  /* 0x7fffffc92000788c */ /* 0x000fe4000bf66070 */
[----:B------:R-:W-:Y:S02]  /*12180*/  UISETP.GE.U32.AND UP2, UPT, UR36, 0x7fffffc5, UPT ;  /* 0x7fffffc52400788c */ /* 0x000fe4000bf46070 */
        /* <DEDUP_REMOVED lines=10> */
[----:B------:R-:W-:Y:S02]  /*12230*/  ULDC UR7, c[0x0][0x18c] ;  /* 0x0000630000077ab9 */ /* 0x000fe40000000800 */
[----:B------:R-:W-:Y:S01]  /*12240*/  USHF.L.U32 UR7, UR7, 0x5, URZ ;  /* 0x0000000507077899 */ /* 0x000fe2000800063f */
[----:B------:R1:W-:Y:S04]  /*12250*/  LDGSTS.E [R8+0x20f00], [R56.64], !P3 ;  /* 0x20f0000038087fae */ /* 0x0003e8000d92184c */
[----:B------:R1:W-:Y:S01]  /*12260*/  LDGSTS.E [R8+0x21300], [R48.64], !P2 ;  /* 0x2130000030087fae */ /* 0x0003e2000d12184c */
[----:B--2---:R-:W-:-:S03]  /*12270*/  IMAD.U32 R251, RZ, RZ, UR7 ;  /* 0x00000007fffb7e24 */ /* 0x004fc6000f8e00ff */
[----:B------:R2:W-:Y:S04]  /*12280*/  LDGSTS.E [R8+0x21700], [R40.64], !P5 ;  /* 0x2170000028087fae */ /* 0x0005e8000e92184c */
[----:B------:R1:W-:Y:S04]  /*12290*/  LDGSTS.E [R8+0x21b00], [R32.64], !P4 ;  /* 0x21b0000020087fae */ /* 0x0003e8000e12184c */
[----:B------:R1:W-:Y:S04]  /*122a0*/  LDGSTS.E [R8+0x21f00], [R24.64], !P1 ;  /* 0x21f0000018087fae */ /* 0x0003e8000c92184c */
[----:B------:R-:W0:Y:S04]  /*122b0*/  LDGDEPBAR ;  /* 0x00000000000079af */ /* 0x000e280000000000 */
[----:B---3--:R3:W-:Y:S01]  /*122c0*/  LDGSTS.E [R17], [R4.64], P6 ;  /* 0x0000000004117fae */ /* 0x0087e2000b12184c */
[----:B------:R-:W-:-:S03]  /*122d0*/  IMAD.WIDE R2, R251, 0x4, R4 ;  /* 0x00000004fb027825 */ /* 0x000fc600078e0204 */
[----:B---3--:R-:W3:Y:S04]  /*122e0*/  LDL.64 R4, [R1+0x3e0] ;  /* 0x0003e00001047983 */ /* 0x008ee80000100a00 */
[----:B------:R1:W-:Y:S04]  /*122f0*/  STL.64 [R1+0x940], R2 ;  /* 0x0009400201007387 */ /* 0x0003e80000100a00 */
[----:B------:R-:W3:Y:S04]  /*12300*/  LDL.64 R232, [R1+0x3a0] ;  /* 0x0003a00001e87983 */ /* 0x000ee80000100a00 */
[----:B------:R-:W3:Y:S04]  /*12310*/  LDL.64 R224, [R1+0x380] ;  /* 0x0003800001e07983 */ /* 0x000ee80000100a00 */
[----:B-1----:R-:W3:Y:S04]  /*12320*/  LDL.64 R2, [R1+0x3c0] ;  /* 0x0003c00001027983 */ /* 0x002ee80000100a00 */
[----:B------:R-:W3:Y:S04]  /*12330*/  LDL.64 R208, [R1+0x360] ;  /* 0x0003600001d07983 */ /* 0x000ee80000100a00 */
        /* <DEDUP_REMOVED lines=14> */
[----:B--2---:R-:W2:Y:S04]  /*12420*/  LDL.64 R40, [R1+0x180] ;  /* 0x0001800001287983 */ /* 0x004ea80000100a00 */
[----:B------:R-:W2:Y:S04]  /*12430*/  LDL.64 R24, [R1+0x160] ;  /* 0x0001600001187983 */ /* 0x000ea80000100a00 */
[----:B------:R-:W2:Y:S04]  /*12440*/  LDL.64 R8, [R1+0x140] ;  /* 0x0001400001087983 */ /* 0x000ea80000100a00 */
[----:B------:R-:W2:Y:S04]  /*12450*/  LDL.LU.64 R104, [R1+0x120] ;  /* 0x0001200001687983 */ /* 0x000ea80000300a00 */
        /* <DEDUP_REMOVED lines=8> */
[----:B----4-:R1:W-:Y:S04]  /*124e0*/  LDGSTS.E [R17+0x400], [R248.64], P6 ;  /* 0x00400000f8117fae */ /* 0x0103e8000b12184c */
[----:B-1----:R-:W4:Y:S04]  /*124f0*/  LDL.LU.64 R248, [R1+0x1518] ;  /* 0x0015180001f87983 */ /* 0x002f280000300a00 */
[----:B---3--:R1:W-:Y:S04]  /*12500*/  LDGSTS.E [R17+0x800], [R4.64], P6 ;  /* 0x0080000004117fae */ /* 0x0083e8000b12184c */
[----:B-1----:R-:W3:Y:S04]  /*12510*/  LDL.LU.64 R4, [R1+0x1510] ;  /* 0x0015100001047983 */ /* 0x002ee80000300a00 */
[----:B------:R1:W-:Y:S04]  /*12520*/  LDGSTS.E [R17+0xc00], [R2.64], P6 ;  /* 0x00c0000002117fae */ /* 0x0003e8000b12184c */
        /* <DEDUP_REMOVED lines=17> */
[----:B--2---:R2:W-:Y:S04]  /*12640*/  LDGSTS.E [R17+0x5400], [R40.64], P6 ;  /* 0x0540000028117fae */ /* 0x0045e8000b12184c */
[----:B------:R1:W-:Y:S04]  /*12650*/  LDGSTS.E [R17+0x5800], [R24.64], P6 ;  /* 0x0580000018117fae */ /* 0x0003e8000b12184c */
[----:B------:R1:W-:Y:S04]  /*12660*/  LDGSTS.E [R17+0x5c00], [R8.64], P6 ;  /* 0x05c0000008117fae */ /* 0x0003e8000b12184c */
[----:B------:R2:W-:Y:S04]  /*12670*/  LDGSTS.E [R17+0x6000], [R104.64], P6 ;  /* 0x0600000068117fae */ /* 0x0005e8000b12184c */
[----:B------:R2:W-:Y:S04]  /*12680*/  LDGSTS.E [R17+0x6400], [R240.64], P6 ;  /* 0x06400000f0117fae */ /* 0x0005e8000b12184c */
[----:B-1----:R-:W2:Y:S04]  /*12690*/  LDL.LU.64 R8, [R1+0x418] ;  /* 0x0004180001087983 */ /* 0x002ea80000300a00 */
[----:B------:R-:W-:Y:S04]  /*126a0*/  STL.64 [R1+0x1378], R104 ;  /* 0x0013786801007387 */ /* 0x000fe80000100a00 */
[----:B------:R-:W-:Y:S04]  /*126b0*/  STL.64 [R1+0x1370], R240 ;  /* 0x001370f001007387 */ /* 0x000fe80000100a00 */
[----:B------:R1:W-:Y:S04]  /*126c0*/  LDGSTS.E [R17+0x6800], [R216.64], P6 ;  /* 0x06800000d8117fae */ /* 0x0003e8000b12184c */
        /* <DEDUP_REMOVED lines=13> */
[----:B---3--:R3:W-:Y:S04]  /*127a0*/  LDGSTS.E [R17+0x8400], [R4.64], P6 ;  /* 0x0840000004117fae */ /* 0x0087e8000b12184c */
        /* <DEDUP_REMOVED lines=53> */
[----:B------:R1:W-:Y:S01]  /*12b00*/  LDGSTS.E [R17+0xf000], [R218.64], P6 ;  /* 0x0f000000da117fae */ /* 0x0003e2000b12184c */
[----:B--2---:R-:W-:-:S03]  /*12b10*/  IMAD.WIDE R2, R251, 0x4, R8 ;  /* 0x00000004fb027825 */ /* 0x004fc600078e0208 */
[----:B------:R-:W-:Y:S04]  /*12b20*/  STL.64 [R1+0x1490], R218 ;  /* 0x001490da01007387 */ /* 0x000fe80000100a00 */
[----:B------:R2:W-:Y:S04]  /*12b30*/  LDGSTS.E [R17+0xf400], [R226.64], P6 ;  /* 0x0f400000e2117fae */ /* 0x0005e8000b12184c */
[----:B------:R-:W-:Y:S04]  /*12b40*/  STL.64 [R1+0x1498], R226 ;  /* 0x001498e201007387 */ /* 0x000fe80000100a00 */
[----:B------:R1:W-:Y:S04]  /*12b50*/  LDGSTS.E [R17+0xf800], [R234.64], P6 ;  /* 0x0f800000ea117fae */ /* 0x0003e8000b12184c */
[----:B------:R-:W-:Y:S04]  /*12b60*/  STL.64 [R1+0x14a0], R234 ;  /* 0x0014a0ea01007387 */ /* 0x000fe80000100a00 */
[----:B------:R1:W-:Y:S04]  /*12b70*/  LDGSTS.E [R17+0xfc00], [R242.64], P6 ;  /* 0x0fc00000f2117fae */ /* 0x0003e8000b12184c */
[----:B------:R1:W-:Y:S04]  /*12b80*/  STL.64 [R1+0x14a8], R242 ;  /* 0x0014a8f201007387 */ /* 0x0003e80000100a00 */
[----:B------:R1:W-:Y:S04]  /*12b90*/  LDGSTS.E [R16+0x100], [R8.64], P6 ;  /* 0x0010000008107fae */ /* 0x0003e8000b12184c */
[----:B-1----:R-:W4:Y:S04]  /*12ba0*/  LDL.64 R8, [R1+0x3f8] ;  /* 0x0003f80001087983 */ /* 0x002f280000100a00 */
[----:B------:R-:W4:Y:S04]  /*12bb0*/  LDL.LU.64 R242, [R1+0x3d8] ;  /* 0x0003d80001f27983 */ /* 0x000f280000300a00 */
[----:B------:R-:W-:Y:S04]  /*12bc0*/  STL.64 [R1+0x948], R2 ;  /* 0x0009480201007387 */ /* 0x000fe80000100a00 */
[----:B--2---:R-:W2:Y:S04]  /*12bd0*/  LDL.LU.64 R226, [R1+0x3b8] ;  /* 0x0003b80001e27983 */ /* 0x004ea80000300a00 */
        /* <DEDUP_REMOVED lines=12> */
[----:B---3--:R-:W3:Y:S04]  /*12ca0*/  LDL.LU.64 R4, [R1+0x218] ;  /* 0x0002180001047983 */ /* 0x008ee80000300a00 */
[----:B------:R-:W3:Y:S04]  /*12cb0*/  LDL.LU.64 R82, [R1+0x1f8] ;  /* 0x0001f80001527983 */ /* 0x000ee80000300a00 */
        /* <DEDUP_REMOVED lines=15> */
[----:B----4-:R1:W-:Y:S04]  /*12db0*/  LDGSTS.E [R16+0x500], [R8.64], P6 ;  /* 0x0050000008107fae */ /* 0x0103e8000b12184c */
[----:B------:R4:W-:Y:S04]  /*12dc0*/  LDGSTS.E [R16+0x900], [R242.64], P6 ;  /* 0x00900000f2107fae */ /* 0x0009e8000b12184c */
[----:B-1----:R-:W4:Y:S04]  /*12dd0*/  LDL.LU.64 R8, [R1+0x410] ;  /* 0x0004100001087983 */ /* 0x002f280000300a00 */
[----:B------:R-:W-:Y:S04]  /*12de0*/  STL.64 [R1+0x14f0], R242 ;  /* 0x0014f0f201007387 */ /* 0x000fe80000100a00 */
[----:B--2---:R1:W-:Y:S04]  /*12df0*/  LDGSTS.E [R16+0xd00], [R226.64], P6 ;  /* 0x00d00000e2107fae */ /* 0x0043e8000b12184c */
[----:B------:R-:W-:Y:S04]  /*12e00*/  STL.64 [R1+0x14e0], R226 ;  /* 0x0014e0e201007387 */ /* 0x000fe80000100a00 */
[----:B------:R2:W-:Y:S04]  /*12e10*/  LDGSTS.E [R16+0x1100], [R210.64], P6 ;  /* 0x01100000d2107fae */ /* 0x0005e8000b12184c */
[----:B------:R-:W-:Y:S04]  /*12e20*/  STL.64 [R1+0x14d0], R210 ;  /* 0x0014d0d201007387 */ /* 0x000fe80000100a00 */
[----:B------:R1:W-:Y:S04]  /*12e30*/  LDGSTS.E [R16+0x1500], [R194.64], P6 ;  /* 0x01500000c2107fae */ /* 0x0003e8000b12184c */
[----:B------:R1:W-:Y:S04]  /*12e40*/  STL.64 [R1+0x14c0], R194 ;  /* 0x0014c0c201007387 */ /* 0x0003e80000100a00 */
[----:B------:R2:W-:Y:S04]  /*12e50*/  LDGSTS.E [R16+0x1900], [R178.64], P6 ;  /* 0x01900000b2107fae */ /* 0x0005e8000b12184c */
[----:B------:R2:W-:Y:S04]  /*12e60*/  LDGSTS.E [R16+0x1d00], [R162.64], P6 ;  /* 0x01d00000a2107fae */ /* 0x0005e8000b12184c */
[----:B-1----:R-:W2:Y:S04]  /*12e70*/  LDL R195, [R1+0x1154] ;  /* 0x0011540001c37983 */ /* 0x002ea80000100800 */
        /* <DEDUP_REMOVED lines=8> */
[----:B---3--:R3:W-:Y:S04]  /*12f00*/  LDGSTS.E [R16+0x4100], [R4.64], P6 ;  /* 0x0410000004107fae */ /* 0x0087e8000b12184c */
[----:B------:R3:W-:Y:S04]  /*12f10*/  LDGSTS.E [R16+0x4500], [R82.64], P6 ;  /* 0x0450000052107fae */ /* 0x0007e8000b12184c */
[----:B------:R3:W-:Y:S04]  /*12f20*/  LDGSTS.E [R16+0x4900], [R66.64], P6 ;  /* 0x0490000042107fae */ /* 0x0007e8000b12184c */
[----:B------:R3:W-:Y:S04]  /*12f30*/  LDGSTS.E [R16+0x4d00], [R42.64], P6 ;  /* 0x04d000002a107fae */ /* 0x0007e8000b12184c */
        /* <DEDUP_REMOVED lines=17> */
[----:B------:R3:W-:Y:S04]  /*13050*/  LDGSTS.E [R16+0x7500], [R120.64], P6 ;  /* 0x0750000078107fae */ /* 0x0007e8000b12184c */
[----:B-1----:R-:W3:Y:S04]  /*13060*/  LDL.LU.64 R130, [R1+0x408] ;  /* 0x0004080001827983 */ /* 0x002ee80000300a00 */
[----:B------:R3:W-:Y:S04]  /*13070*/  LDGSTS.E [R16+0x7900], [R88.64], P6 ;  /* 0x0790000058107fae */ /* 0x0007e8000b12184c */
[----:B------:R-:W3:Y:S04]  /*13080*/  LDL.LU.64 R64, [R1+0x400] ;  /* 0x0004000001407983 */ /* 0x000ee80000300a00 */
        /* <DEDUP_REMOVED lines=30> */
[----:B------:R3:W-:Y:S01]  /*13270*/  LDGSTS.E [R16+0xf500], [R228.64], P6 ;  /* 0x0f500000e4107fae */ /* 0x0007e2000b12184c */
[----:B----4-:R-:W-:-:S03]  /*13280*/  IMAD.WIDE R2, R251, 0x4, R8 ;  /* 0x00000004fb027825 */ /* 0x010fc600078e0208 */
[----:B------:R3:W-:Y:S04]  /*13290*/  LDGSTS.E [R16+0xf900], [R236.64], P6 ;  /* 0x0f900000ec107fae */ /* 0x0007e8000b12184c */
[----:B------:R1:W-:Y:S04]  /*132a0*/  STL.64 [R1+0x950], R2 ;  /* 0x0009500201007387 */ /* 0x0003e80000100a00 */
[----:B--2---:R-:W2:Y:S04]  /*132b0*/  LDL.LU.64 R162, [R1+0x3f8] ;  /* 0x0003f80001a27983 */ /* 0x004ea80000300a00 */
[----:B------:R-:W4:Y:S04]  /*132c0*/  LDL.LU.64 R178, [R1+0x3f0] ;  /* 0x0003f00001b27983 */ /* 0x000f280000300a00 */
        /* <DEDUP_REMOVED lines=29> */
[----:B------:R3:W-:Y:S04]  /*134a0*/  LDGSTS.E [R16+0xfd00], [R244.64], P6 ;  /* 0x0fd00000f4107fae */ /* 0x0007e8000b12184c */
[----:B-1----:R-:W2:Y:S04]  /*134b0*/  LDL.LU.64 R2, [R1+0x110] ;  /* 0x0001100001027983 */ /* 0x002ea80000300a00 */
[----:B------:R1:W-:Y:S04]  /*134c0*/  LDGSTS.E [R195+0x200], [R8.64], P6 ;  /* 0x0020000008c37fae */ /* 0x0003e8000b12184c */
[----:B------:R-:W2:Y:S04]  /*134d0*/  LDL.LU.64 R40, [R1+0xf0] ;  /* 0x0000f00001287983 */ /* 0x000ea80000300a00 */
[----:B-1----:R-:W2:Y:S04]  /*134e0*/  LDL.LU.64 R8, [R1+0xd0] ;  /* 0x0000d00001087983 */ /* 0x002ea80000300a00 */
[----:B------:R-:W2:Y:S04]  /*134f0*/  LDL.LU.64 R176, [R1+0xb0] ;  /* 0x0000b00001b07983 */ /* 0x000ea80000300a00 */
[----:B------:R-:W2:Y:S04]  /*13500*/  LDL.LU.64 R144, [R1+0x90] ;  /* 0x0000900001907983 */ /* 0x000ea80000300a00 */
[----:B------:R-:W2:Y:S04]  /*13510*/  LDL.LU.64 R112, [R1+0x70] ;  /* 0x0000700001707983 */ /* 0x000ea80000300a00 */
[----:B------:R-:W2:Y:S04]  /*13520*/  LDL.LU.64 R80, [R1+0x50] ;  /* 0x0000500001507983 */ /* 0x000ea80000300a00 */
[----:B------:R-:W2:Y:S04]  /*13530*/  LDL.LU.64 R48, [R1+0x30] ;  /* 0x0000300001307983 */ /* 0x000ea80000300a00 */
[----:B---3--:R-:W3:Y:S04]  /*13540*/  LDL.LU.64 R16, [R1+0x10] ;  /* 0x0000100001107983 */ /* 0x008ee80000300a00 */
[----:B------:R-:W3:Y:S01]  /*13550*/  LDL R250, [R1+0x1150] ;  /* 0x0011500001fa7983 */ /* 0x000ee20000100800 */
[----:B------:R-:W-:-:S03]  /*13560*/  IMAD.WIDE R64, R251, 0x4, R64 ;  /* 0x00000004fb407825 */ /* 0x000fc600078e0240 */
[----:B----4-:R1:W-:Y:S04]  /*13570*/  LDGSTS.E [R195+0x600], [R178.64], P6 ;  /* 0x00600000b2c37fae */ /* 0x0103e8000b12184c */
[----:B--2---:R2:W-:Y:S04]  /*13580*/  LDGSTS.E [R195+0xa00], [R234.64], P6 ;  /* 0x00a00000eac37fae */ /* 0x0045e8000b12184c */
        /* <DEDUP_REMOVED lines=62> */
[----:B------:R-:W-:-:S03]  /*13970*/  IMAD.WIDE R162, R251, 0x4, R162 ;  /* 0x00000004fba27825 */ /* 0x000fc600078e02a2 */
[----:B------:R4:W-:Y:S01]  /*13980*/  LDGSTS.E [R250+0x700], [R98.64], P6 ;  /* 0x0070000062fa7fae */ /* 0x0009e2000b12184c */
[----:B-1----:R-:W-:-:S03]  /*13990*/  IMAD.WIDE R178, R251, 0x4, R178 ;  /* 0x00000004fbb27825 */ /* 0x002fc600078e02b2 */
[----:B--2---:R-:W2:Y:S01]  /*139a0*/  LDL.LU.64 R194, [R1+0x380] ;  /* 0x0003800001c27983 */ /* 0x004ea20000300a00 */
[----:B---3--:R-:W-:-:S03]  /*139b0*/  IMAD.WIDE R130, R251, 0x4, R130 ;  /* 0x00000004fb827825 */ /* 0x008fc600078e0282 */
[----:B------:R1:W-:Y:S04]  /*139c0*/  LDGSTS.E [R250+0xb00], [R114.64], P6 ;  /* 0x00b0000072fa7fae */ /* 0x0003e8000b12184c */
[----:B------:R3:W-:Y:S01]  /*139d0*/  STL.64 [R1+0x958], R130 ;  /* 0x0009588201007387 */ /* 0x0007e20000100a00 */
[----:B----4-:R-:W-:-:S03]  /*139e0*/  IMAD.WIDE R98, R251, 0x4, R98 ;  /* 0x00000004fb627825 */ /* 0x010fc600078e0262 */
[----:B------:R4:W-:Y:S01]  /*139f0*/  LDGSTS.E [R250+0xf00], [R202.64], P6 ;  /* 0x00f00000cafa7fae */ /* 0x0009e2000b12184c */
[----:B------:R-:W-:-:S03]  /*13a00*/  IMAD.WIDE R242, R251, 0x4, R242 ;  /* 0x00000004fbf27825 */ /* 0x000fc600078e02f2 */
[----:B------:R1:W-:Y:S04]  /*13a10*/  LDGSTS.E [R250+0x1300], [R146.64], P6 ;  /* 0x0130000092fa7fae */ /* 0x0003e8000b12184c */
[----:B---3--:R-:W3:Y:S04]  /*13a20*/  LDL.LU.64 R130, [R1+0x1508] ;  /* 0x0015080001827983 */ /* 0x008ee80000300a00 */
[----:B------:R1:W-:Y:S04]  /*13a30*/  STL.64 [R1+0x960], R64 ;  /* 0x0009604001007387 */ /* 0x0003e80000100a00 */
[----:B-1----:R-:W3:Y:S04]  /*13a40*/  LDL.LU.64 R64, [R1+0x1500] ;  /* 0x0015000001407983 */ /* 0x002ee80000300a00 */
[----:B------:R1:W-:Y:S04]  /*13a50*/  STL.64 [R1+0x968], R162 ;  /* 0x000968a201007387 */ /* 0x0003e80000100a00 */
[----:B-1----:R-:W3:Y:S04]  /*13a60*/  LDL.LU.64 R162, [R1+0x368] ;  /* 0x0003680001a27983 */ /* 0x002ee80000300a00 */
[----:B------:R1:W-:Y:S04]  /*13a70*/  STL.64 [R1+0x970], R178 ;  /* 0x000970b201007387 */ /* 0x0003e80000100a00 */
[----:B-1----:R-:W3:Y:S04]  /*13a80*/  LDL.LU.64 R178, [R1+0x360] ;  /* 0x0003600001b27983 */ /* 0x002ee80000300a00 */
[----:B------:R1:W-:Y:S04]  /*13a90*/  STL.64 [R1+0x978], R98 ;  /* 0x0009786201007387 */ /* 0x0003e80000100a00 */
[----:B-1----:R-:W3:Y:S04]  /*13aa0*/  LDL.LU.64 R98, [R1+0x14f8] ;  /* 0x0014f80001627983 */ /* 0x002ee80000300a00 */
[----:B------:R1:W-:Y:S04]  /*13ab0*/  STL.64 [R1+0x980], R242 ;  /* 0x000980f201007387 */ /* 0x0003e80000100a00 */
[----:B-1----:R-:W3:Y:S01]  /*13ac0*/  LDL.LU.64 R242, [R1+0x14f0] ;  /* 0x0014f00001f27983 */ /* 0x002ee20000300a00 */
[----:B------:R-:W-:-:S04]  /*13ad0*/  IMAD.WIDE R234, R251, 0x4, R234 ;  /* 0x00000004fbea7825 */ /* 0x000fc800078e02ea */
[----:B------:R-:W-:-:S04]  /*13ae0*/  IMAD.WIDE R114, R251, 0x4, R114 ;  /* 0x00000004fb727825 */ /* 0x000fc800078e0272 */
[----:B------:R-:W-:-:S04]  /*13af0*/  IMAD.WIDE R226, R251, 0x4, R226 ;  /* 0x00000004fbe27825 */ /* 0x000fc800078e02e2 */
[----:B------:R-:W-:-:S04]  /*13b00*/  IMAD.WIDE R218, R251, 0x4, R218 ;  /* 0x00000004fbda7825 */ /* 0x000fc800078e02da */
[----:B----4-:R-:W-:-:S04]  /*13b10*/  IMAD.WIDE R202, R251, 0x4, R202 ;  /* 0x00000004fbca7825 */ /* 0x010fc800078e02ca */
[----:B------:R-:W-:-:S04]  /*13b20*/  IMAD.WIDE R210, R251, 0x4, R210 ;  /* 0x00000004fbd27825 */ /* 0x000fc800078e02d2 */
[----:B------:R-:W-:-:S04]  /*13b30*/  IMAD.WIDE R74, R251, 0x4, R74 ;  /* 0x00000004fb4a7825 */ /* 0x000fc800078e024a */
[----:B------:R-:W-:-:S04]  /*13b40*/  IMAD.WIDE R146, R251, 0x4, R146 ;  /* 0x00000004fb927825 */ /* 0x000fc800078e0292 */
[----:B--2---:R-:W-:-:S04]  /*13b50*/  IMAD.WIDE R194, R251, 0x4, R194 ;  /* 0x00000004fbc27825 */ /* 0x004fc800078e02c2 */
[C---:B------:R-:W-:Y:S01]  /*13b60*/  IMAD.WIDE R186, R251.reuse, 0x4, R186 ;  /* 0x00000004fbba7825 */ /* 0x040fe200078e02ba */
[----:B---3--:R1:W-:Y:S03]  /*13b70*/  LDGSTS.E [R250+0x1700], [R162.64], P6 ;  /* 0x01700000a2fa7fae */ /* 0x0083e6000b12184c */
[----:B------:R-:W-:-:S05]  /*13b80*/  IMAD.WIDE R242, R251, 0x4, R242 ;  /* 0x00000004fbf27825 */ /* 0x000fca00078e02f2 */
[----:B------:R2:W-:Y:S04]  /*13b90*/  STL.64 [R1+0x988], R242 ;  /* 0x000988f201007387 */ /* 0x0005e80000100a00 */
[----:B--2---:R-:W2:Y:S04]  /*13ba0*/  LDL.LU.64 R242, [R1+0x348] ;  /* 0x0003480001f27983 */ /* 0x004ea80000300a00 */
[----:B------:R3:W-:Y:S04]  /*13bb0*/  STL.64 [R1+0x990], R234 ;  /* 0x000990ea01007387 */ /* 0x0007e80000100a00 */
[----:B---3--:R-:W3:Y:S04]  /*13bc0*/  LDL.LU.64 R234, [R1+0x340] ;  /* 0x0003400001ea7983 */ /* 0x008ee80000300a00 */
[----:B------:R4:W-:Y:S04]  /*13bd0*/  STL.64 [R1+0x998], R114 ;  /* 0x0009987201007387 */ /* 0x0009e80000100a00 */
[----:B----4-:R-:W4:Y:S04]  /*13be0*/  LDL.LU.64 R114, [R1+0x14e8] ;  /* 0x0014e80001727983 */ /* 0x010f280000300a00 */
[----:B------:R1:W-:Y:S04]  /*13bf0*/  STL.64 [R1+0x9a0], R226 ;  /* 0x0009a0e201007387 */ /* 0x0003e80000100a00 */
[----:B-1----:R-:W3:Y:S01]  /*13c00*/  LDL.LU.64 R226, [R1+0x14e0] ;  /* 0x0014e00001e27983 */ /* 0x002ee20000300a00 */
[----:B------:R-:W-:-:S04]  /*13c10*/  IMAD.WIDE R162, R251, 0x4, R162 ;  /* 0x00000004fba27825 */ /* 0x000fc800078e02a2 */
[----:B------:R-:W-:-:S04]  /*13c20*/  IMAD.WIDE R178, R251, 0x4, R178 ;  /* 0x00000004fbb27825 */ /* 0x000fc800078e02b2 */
[----:B------:R-:W-:-:S04]  /*13c30*/  IMAD.WIDE R170, R251, 0x4, R170 ;  /* 0x00000004fbaa7825 */ /* 0x000fc800078e02aa */
[----:B------:R-:W-:-:S04]  /*13c40*/  IMAD.WIDE R154, R251, 0x4, R154 ;  /* 0x00000004fb9a7825 */ /* 0x000fc800078e029a */
[C---:B------:R-:W-:Y:S01]  /*13c50*/  IMAD.WIDE R138, R251.reuse, 0x4, R138 ;  /* 0x00000004fb8a7825 */ /* 0x040fe200078e028a */
[----:B--2---:R1:W-:Y:S03]  /*13c60*/  LDGSTS.E [R250+0x1b00], [R242.64], P6 ;  /* 0x01b00000f2fa7fae */ /* 0x0043e6000b12184c */
[----:B---3--:R-:W-:-:S05]  /*13c70*/  IMAD.WIDE R226, R251, 0x4, R226 ;  /* 0x00000004fbe27825 */ /* 0x008fca00078e02e2 */
[----:B------:R2:W-:Y:S04]  /*13c80*/  STL.64 [R1+0x9a8], R226 ;  /* 0x0009a8e201007387 */ /* 0x0005e80000100a00 */
[----:B--2---:R-:W2:Y:S04]  /*13c90*/  LDL.LU.64 R226, [R1+0x328] ;  /* 0x0003280001e27983 */ /* 0x004ea80000300a00 */
[----:B------:R3:W-:Y:S04]  /*13ca0*/  STL.64 [R1+0x9b0], R218 ;  /* 0x0009b0da01007387 */ /* 0x0007e80000100a00 */
[----:B---3--:R-:W3:Y:S04]  /*13cb0*/  LDL.LU.64 R218, [R1+0x320] ;  /* 0x0003200001da7983 */ /* 0x008ee80000300a00 */
[----:B------:R1:W-:Y:S04]  /*13cc0*/  STL.64 [R1+0x9b8], R202 ;  /* 0x0009b8ca01007387 */ /* 0x0003e80000100a00 */
[----:B-1----:R-:W3:Y:S04]  /*13cd0*/  LDL.LU.64 R202, [R1+0x14d8] ;  /* 0x0014d80001ca7983 */ /* 0x002ee80000300a00 */
[----:B------:R1:W-:Y:S04]  /*13ce0*/  STL.64 [R1+0x9c0], R210 ;  /* 0x0009c0d201007387 */ /* 0x0003e80000100a00 */
[----:B-1----:R-:W3:Y:S01]  /*13cf0*/  LDL.LU.64 R210, [R1+0x14d0] ;  /* 0x0014d00001d27983 */ /* 0x002ee20000300a00 */
        /* <DEDUP_REMOVED lines=33> */
[----:B------:R-:W-:-:S04]  /*13f10*/  IMAD.WIDE R64, R251, 0x4, R64 ;  /* 0x00000004fb407825 */ /* 0x000fc800078e0240 */
[----:B------:R-:W-:-:S04]  /*13f20*/  IMAD.WIDE R96, R251, 0x4, R96 ;  /* 0x00000004fb607825 */ /* 0x000fc800078e0260 */
[----:B------:R-:W-:-:S04]  /*13f30*/  IMAD.WIDE R130, R251, 0x4, R130 ;  /* 0x00000004fb827825 */ /* 0x000fc800078e0282 */
[C---:B------:R-:W-:Y:S01]  /*13f40*/  IMAD.WIDE R192, R251.reuse, 0x4, R192 ;  /* 0x00000004fbc07825 */ /* 0x040fe200078e02c0 */
[----:B--2---:R1:W-:Y:S03]  /*13f50*/  LDGSTS.E [R250+0x2700], [R194.64], P6 ;  /* 0x02700000c2fa7fae */ /* 0x0043e6000b12184c */
[----:B---3--:R-:W-:-:S04]  /*13f60*/  IMAD.WIDE R162, R251, 0x4, R162 ;  /* 0x00000004fba27825 */ /* 0x008fc800078e02a2 */
        /* <DEDUP_REMOVED lines=8> */
[----:B-1----:R-:W4:Y:S04]  /*13ff0*/  LDL.LU.64 R234, [R1+0x14a0] ;  /* 0x0014a00001ea7983 */ /* 0x002f280000300a00 */
        /* <DEDUP_REMOVED lines=15> */
[----:B-1----:R-:W4:Y:S01]  /*140f0*/  LDL.LU.64 R74, [R1+0x268] ;  /* 0x00026800014a7983 */ /* 0x002f220000300a00 */
[----:B------:R-:W-:-:S03]  /*14100*/  IMAD.WIDE R194, R251, 0x4, R194 ;  /* 0x00000004fbc27825 */ /* 0x000fc600078e02c2 */
[----:B------:R1:W-:Y:S01]  /*14110*/  STL.64 [R1+0xa68], R202 ;  /* 0x000a68ca01007387 */ /* 0x0003e20000100a00 */
[----:B------:R-:W-:-:S03]  /*14120*/  IMAD.WIDE R186, R251, 0x4, R186 ;  /* 0x00000004fbba7825 */ /* 0x000fc600078e02ba */
        /* <DEDUP_REMOVED lines=11> */
[----:B--2---:R1:W-:Y:S02]  /*141e0*/  LDGSTS.E [R250+0x2b00], [R178.64], P6 ;  /* 0x02b00000b2fa7fae */ /* 0x0043e4000b12184c */
[----:B-1----:R-:W-:-:S04]  /*141f0*/  IMAD.WIDE R178, R251, 0x4, R178 ;  /* 0x00000004fbb27825 */ /* 0x002fc800078e02b2 */
[C---:B---3--:R-:W-:Y:S01]  /*14200*/  IMAD.WIDE R170, R251.reuse, 0x4, R170 ;  /* 0x00000004fbaa7825 */ /* 0x048fe200078e02aa */
[----:B------:R1:W-:Y:S04]  /*14210*/  STL.64 [R1+0xa98], R178 ;  /* 0x000a98b201007387 */ /* 0x0003e80000100a00 */
[----:B-1----:R-:W2:Y:S04]  /*14220*/  LDL.LU.64 R178, [R1+0x1468] ;  /* 0x0014680001b27983 */ /* 0x002ea80000300a00 */
[----:B------:R1:W-:Y:S04]  /*14230*/  STL.64 [R1+0xaa0], R170 ;  /* 0x000aa0aa01007387 */ /* 0x0003e80000100a00 */
[----:B-1----:R-:W3:Y:S04]  /*14240*/  LDL.LU.64 R170, [R1+0x1460] ;  /* 0x0014600001aa7983 */ /* 0x002ee80000300a00 */
[----:B------:R1:W-:Y:S04]  /*14250*/  STL.64 [R1+0xaa8], R98 ;  /* 0x000aa86201007387 */ /* 0x0003e80000100a00 */
[----:B-1----:R-:W2:Y:S04]  /*14260*/  LDL.LU.64 R98, [R1+0x228] ;  /* 0x0002280001627983 */ /* 0x002ea80000300a00 */
[----:B----4-:R1:W-:Y:S04]  /*14270*/  LDGSTS.E [R250+0x2f00], [R162.64], P6 ;  /* 0x02f00000a2fa7fae */ /* 0x0103e8000b12184c */
[----:B------:R4:W-:Y:S01]  /*14280*/  STL.64 [R1+0xab0], R10 ;  /* 0x000ab00a01007387 */ /* 0x0009e20000100a00 */
[----:B-1----:R-:W-:-:S04]  /*14290*/  IMAD.WIDE R162, R251, 0x4, R162 ;  /* 0x00000004fba27825 */ /* 0x002fc800078e02a2 */
[C---:B------:R-:W-:Y:S01]  /*142a0*/  IMAD.WIDE R154, R251.reuse, 0x4, R154 ;  /* 0x00000004fb9a7825 */ /* 0x040fe200078e029a */
[----:B----4-:R-:W4:Y:S04]  /*142b0*/  LDL.LU.64 R10, [R1+0x220] ;  /* 0x00022000010a7983 */ /* 0x010f280000300a00 */
[----:B------:R1:W-:Y:S04]  /*142c0*/  STL.64 [R1+0xab8], R162 ;  /* 0x000ab8a201007387 */ /* 0x0003e80000100a00 */
[----:B-1----:R-:W3:Y:S04]  /*142d0*/  LDL.LU.64 R162, [R1+0x1458] ;  /* 0x0014580001a27983 */ /* 0x002ee80000300a00 */
[----:B------:R1:W-:Y:S04]  /*142e0*/  STL.64 [R1+0xac0], R154 ;  /* 0x000ac09a01007387 */ /* 0x0003e80000100a00 */
[----:B-1----:R-:W3:Y:S04]  /*142f0*/  LDL.LU.64 R154, [R1+0x1450] ;  /* 0x00145000019a7983 */ /* 0x002ee80000300a00 */
[----:B------:R1:W-:Y:S04]  /*14300*/  STL.64 [R1+0xac8], R64 ;  /* 0x000ac84001007387 */ /* 0x0003e80000100a00 */
[----:B------:R1:W-:Y:S04]  /*14310*/  LDGSTS.E [R250+0x3300], [R146.64], P6 ;  /* 0x0330000092fa7fae */ /* 0x0003e8000b12184c */
[----:B-1----:R-:W3:Y:S04]  /*14320*/  LDL.LU.64 R64, [R1+0x208] ;  /* 0x0002080001407983 */ /* 0x002ee80000300a00 */
[----:B------:R1:W-:Y:S01]  /*14330*/  STL.64 [R1+0xad0], R96 ;  /* 0x000ad06001007387 */ /* 0x0003e20000100a00 */
[----:B------:R-:W-:-:S04]  /*14340*/  IMAD.WIDE R146, R251, 0x4, R146 ;  /* 0x00000004fb927825 */ /* 0x000fc800078e0292 */
[C---:B------:R-:W-:Y:S01]  /*14350*/  IMAD.WIDE R138, R251.reuse, 0x4, R138 ;  /* 0x00000004fb8a7825 */ /* 0x040fe200078e028a */
[----:B-1----:R-:W3:Y:S04]  /*14360*/  LDL.LU.64 R96, [R1+0x200] ;  /* 0x0002000001607983 */ /* 0x002ee80000300a00 */
[----:B------:R1:W-:Y:S04]  /*14370*/  STL.64 [R1+0xad8], R146 ;  /* 0x000ad89201007387 */ /* 0x0003e80000100a00 */
[----:B-1----:R-:W3:Y:S04]  /*14380*/  LDL.LU.64 R146, [R1+0x1448] ;  /* 0x0014480001927983 */ /* 0x002ee80000300a00 */
[----:B------:R1:W-:Y:S04]  /*14390*/  STL.64 [R1+0xae0], R138 ;  /* 0x000ae08a01007387 */ /* 0x0003e80000100a00 */
[----:B------:R1:W-:Y:S04]  /*143a0*/  LDGSTS.E [R250+0x3700], [R74.64], P6 ;  /* 0x037000004afa7fae */ /* 0x0003e8000b12184c */
[----:B-1----:R-:W3:Y:S04]  /*143b0*/  LDL.LU.64 R138, [R1+0x1440] ;  /* 0x00144000018a7983 */ /* 0x002ee80000300a00 */
[----:B------:R1:W-:Y:S01]  /*143c0*/  STL.64 [R1+0xae8], R130 ;  /* 0x000ae88201007387 */ /* 0x0003e20000100a00 */
[----:B------:R-:W-:-:S03]  /*143d0*/  IMAD.WIDE R74, R251, 0x4, R74 ;  /* 0x00000004fb4a7825 */ /* 0x000fc600078e024a */
[----:B-1----:R-:W3:Y:S04]  /*143e0*/  LDL.LU.64 R130, [R1+0x1438] ;  /* 0x0014380001827983 */ /* 0x002ee80000300a00 */
[----:B------:R1:W-:Y:S04]  /*143f0*/  STL.64 [R1+0xaf0], R192 ;  /* 0x000af0c001007387 */ /* 0x0003e80000100a00 */
[----:B-1----:R-:W3:Y:S04]  /*14400*/  LDL.LU.64 R192, [R1+0x1e8] ;  /* 0x0001e80001c07983 */ /* 0x002ee80000300a00 */
[----:B------:R1:W-:Y:S04]  /*14410*/  STL.64 [R1+0xaf8], R74 ;  /* 0x000af84a01007387 */ /* 0x0003e80000100a00 */
[----:B-1----:R-:W3:Y:S01]  /*14420*/  LDL.LU.64 R74, [R1+0x1e0] ;  /* 0x0001e000014a7983 */ /* 0x002ee20000300a00 */
[----:B------:R-:W-:-:S04]  /*14430*/  IMAD.WIDE R122, R251, 0x4, R122 ;  /* 0x00000004fb7a7825 */ /* 0x000fc800078e027a */
[C---:B------:R-:W-:Y:S01]  /*14440*/  IMAD.WIDE R58, R251.reuse, 0x4, R58 ;  /* 0x00000004fb3a7825 */ /* 0x040fe200078e023a */
[----:B------:R1:W-:Y:S03]  /*14450*/  STL.64 [R1+0xb00], R122 ;  /* 0x000b007a01007387 */ /* 0x0003e60000100a00 */
[----:B------:R-:W-:-:S04]  /*14460*/  IMAD.WIDE R50, R251, 0x4, R50 ;  /* 0x00000004fb327825 */ /* 0x000fc800078e0232 */
[C---:B------:R-:W-:Y:S01]  /*14470*/  IMAD.WIDE R34, R251.reuse, 0x4, R34 ;  /* 0x00000004fb227825 */ /* 0x040fe200078e0222 */
[----:B-1----:R-:W3:Y:S04]  /*14480*/  LDL.LU.64 R122, [R1+0x1430] ;  /* 0x00143000017a7983 */ /* 0x002ee80000300a00 */
[----:B------:R1:W-:Y:S04]  /*14490*/  STL.64 [R1+0xb08], R58 ;  /* 0x000b083a01007387 */ /* 0x0003e80000100a00 */
[----:B------:R1:W-:Y:S01]  /*144a0*/  LDGSTS.E [R250+0x3b00], [R114.64], P6 ;  /* 0x03b0000072fa7fae */ /* 0x0003e2000b12184c */
[----:B------:R-:W-:-:S03]  /*144b0*/  IMAD.WIDE R26, R251, 0x4, R26 ;  /* 0x00000004fb1a7825 */ /* 0x000fc600078e021a */
[----:B-1----:R-:W3:Y:S01]  /*144c0*/  LDL.LU.64 R58, [R1+0x1c8] ;  /* 0x0001c800013a7983 */ /* 0x002ee20000300a00 */
[----:B------:R-:W-:-:S03]  /*144d0*/  IMAD.WIDE R114, R251, 0x4, R114 ;  /* 0x00000004fb727825 */ /* 0x000fc600078e0272 */
[----:B------:R1:W-:Y:S01]  /*144e0*/  STL.64 [R1+0xb10], R50 ;  /* 0x000b103201007387 */ /* 0x0003e20000100a00 */
[----:B------:R-:W-:-:S03]  /*144f0*/  IMAD.WIDE R106, R251, 0x4, R106 ;  /* 0x00000004fb6a7825 */ /* 0x000fc600078e026a */
[----:B-1----:R-:W3:Y:S04]  /*14500*/  LDL.LU.64 R50, [R1+0x1c0] ;  /* 0x0001c00001327983 */ /* 0x002ee80000300a00 */
[----:B------:R1:W-:Y:S01]  /*14510*/  STL.64 [R1+0x248], R114 ;  /* 0x0002487201007387 */ /* 0x0003e20000100a00 */
[----:B------:R-:W-:-:S03]  /*14520*/  IMAD.WIDE R4, R251, 0x4, R4 ;  /* 0x00000004fb047825 */ /* 0x000fc600078e0204 */
[----:B-1----:R-:W3:Y:S04]  /*14530*/  LDL.LU.64 R114, [R1+0x1428] ;  /* 0x0014280001727983 */ /* 0x002ee80000300a00 */
[----:B------:R1:W-:Y:S01]  /*14540*/  STL.64 [R1+0x240], R106 ;  /* 0x0002406a01007387 */ /* 0x0003e20000100a00 */
[----:B------:R-:W-:-:S03]  /*14550*/  IMAD.WIDE R90, R251, 0x4, R90 ;  /* 0x00000004fb5a7825 */ /* 0x000fc600078e025a */
[----:B-1----:R-:W3:Y:S04]  /*14560*/  LDL.LU.64 R106, [R1+0x1420] ;  /* 0x00142000016a7983 */ /* 0x002ee80000300a00 */
[----:B------:R1:W-:Y:S04]  /*14570*/  STL.64 [R1+0x238], R34 ;  /* 0x0002382201007387 */ /* 0x0003e80000100a00 */
[----:B-1----:R-:W3:Y:S04]  /*14580*/  LDL.LU.64 R34, [R1+0x1a8] ;  /* 0x0001a80001227983 */ /* 0x002ee80000300a00 */
[----:B------:R1:W-:Y:S04]  /*14590*/  STL.64 [R1+0x230], R26 ;  /* 0x0002301a01007387 */ /* 0x0003e80000100a00 */
[----:B-1----:R-:W3:Y:S04]  /*145a0*/  LDL.LU.64 R26, [R1+0x1a0] ;  /* 0x0001a000011a7983 */ /* 0x002ee80000300a00 */
[----:B--2---:R1:W-:Y:S02]  /*145b0*/  LDGSTS.E [R250+0x3f00], [R98.64], P6 ;  /* 0x03f0000062fa7fae */ /* 0x0043e4000b12184c */
[----:B-1----:R-:W-:-:S05]  /*145c0*/  IMAD.WIDE R98, R251, 0x4, R98 ;  /* 0x00000004fb627825 */ /* 0x002fca00078e0262 */
[----:B------:R1:W-:Y:S01]  /*145d0*/  STL.64 [R1+0x228], R98 ;  /* 0x0002286201007387 */ /* 0x0003e20000100a00 */
[----:B----4-:R-:W-:-:S03]  /*145e0*/  IMAD.WIDE R10, R251, 0x4, R10 ;  /* 0x00000004fb0a7825 */ /* 0x010fc600078e020a */
[----:B-1----:R-:W2:Y:S04]  /*145f0*/  LDL.LU.64 R98, [R1+0x1418] ;  /* 0x0014180001627983 */ /* 0x002ea80000300a00 */
[----:B------:R1:W-:Y:S01]  /*14600*/  STL.64 [R1+0x220], R10 ;  /* 0x0002200a01007387 */ /* 0x0003e20000100a00 */
[----:B------:R-:W-:-:S03]  /*14610*/  IMAD.WIDE R82, R251, 0x4, R82 ;  /* 0x00000004fb527825 */ /* 0x000fc600078e0252 */
[----:B-1----:R-:W4:Y:S04]  /*14620*/  LDL.LU.64 R10, [R1+0x188] ;  /* 0x00018800010a7983 */ /* 0x002f280000300a00 */
[----:B------:R1:W-:Y:S01]  /*14630*/  STL.64 [R1+0x218], R4 ;  /* 0x0002180401007387 */ /* 0x0003e20000100a00 */
[----:B------:R-:W-:-:S03]  /*14640*/  IMAD.WIDE R160, R251, 0x4, R160 ;  /* 0x00000004fba07825 */ /* 0x000fc600078e02a0 */
[----:B-1----:R-:W2:Y:S04]  /*14650*/  LDL.LU.64 R4, [R1+0x180] ;  /* 0x0001800001047983 */ /* 0x002ea80000300a00 */
[----:B------:R1:W-:Y:S04]  /*14660*/  STL.64 [R1+0x210], R90 ;  /* 0x0002105a01007387 */ /* 0x0003e80000100a00 */
[----:B---3--:R3:W-:Y:S04]  /*14670*/  LDGSTS.E [R250+0x4300], [R64.64], P6 ;  /* 0x0430000040fa7fae */ /* 0x0087e8000b12184c */
[----:B-1----:R-:W2:Y:S01]  /*14680*/  LDL.LU.64 R90, [R1+0x1410] ;  /* 0x00141000015a7983 */ /* 0x002ea20000300a00 */
[----:B---3--:R-:W-:-:S04]  /*14690*/  IMAD.WIDE R64, R251, 0x4, R64 ;  /* 0x00000004fb407825 */ /* 0x008fc800078e0240 */
[C---:B------:R-:W-:Y:S01]  /*146a0*/  IMAD.WIDE R96, R251.reuse, 0x4, R96 ;  /* 0x00000004fb607825 */ /* 0x040fe200078e0260 */
[----:B------:R1:W-:Y:S03]  /*146b0*/  STL.64 [R1+0xb58], R64 ;  /* 0x000b584001007387 */ /* 0x0003e60000100a00 */
[C---:B------:R-:W-:Y:S01]  /*146c0*/  IMAD.WIDE R66, R251.reuse, 0x4, R66 ;  /* 0x00000004fb427825 */ /* 0x040fe200078e0242 */
        /* <DEDUP_REMOVED lines=8> */
[----:B------:R1:W-:Y:S02]  /*14750*/  LDGSTS.E [R250+0x4700], [R192.64], P6 ;  /* 0x04700000c0fa7fae */ /* 0x0003e4000b12184c */
[----:B-1----:R-:W-:-:S04]  /*14760*/  IMAD.WIDE R192, R251, 0x4, R192 ;  /* 0x00000004fbc07825 */ /* 0x002fc800078e02c0 */
[C---:B------:R-:W-:Y:S01]  /*14770*/  IMAD.WIDE R74, R251.reuse, 0x4, R74 ;  /* 0x00000004fb4a7825 */ /* 0x040fe200078e024a */
[----:B------:R1:W-:Y:S04]  /*14780*/  STL.64 [R1+0xb78], R192 ;  /* 0x000b78c001007387 */ /* 0x0003e80000100a00 */
[----:B-1----:R-:W3:Y:S04]  /*14790*/  LDL.LU.64 R192, [R1+0x140] ;  /* 0x0001400001c07983 */ /* 0x002ee80000300a00 */
[----:B------:R1:W-:Y:S04]  /*147a0*/  STL.64 [R1+0xb80], R74 ;  /* 0x000b804a01007387 */ /* 0x0003e80000100a00 */
[----:B-1----:R-:W3:Y:S04]  /*147b0*/  LDL.LU.64 R74, [R1+0x1400] ;  /* 0x00140000014a7983 */ /* 0x002ee80000300a00 */
[----:B------:R1:W-:Y:S04]  /*147c0*/  STL.64 [R1+0xb88], R66 ;  /* 0x000b884201007387 */ /* 0x0003e80000100a00 */
[----:B------:R1:W-:Y:S04]  /*147d0*/  LDGSTS.E [R250+0x4b00], [R58.64], P6 ;  /* 0x04b000003afa7fae */ /* 0x0003e8000b12184c */
        /* <DEDUP_REMOVED lines=9> */
[----:B------:R1:W-:Y:S01]  /*14870*/  STL.64 [R1+0xba0], R50 ;  /* 0x000ba03201007387 */ /* 0x0003e20000100a00 */
[----:B------:R-:W-:-:S04]  /*14880*/  IMAD.WIDE R18, R251, 0x4, R18 ;  /* 0x00000004fb127825 */ /* 0x000fc800078e0212 */
[C---:B------:R-:W-:Y:S01]  /*14890*/  IMAD.WIDE R224, R251.reuse, 0x4, R224 ;  /* 0x00000004fbe07825 */ /* 0x040fe200078e02e0 */
[----:B-1----:R-:W3:Y:S04]  /*148a0*/  LDL.LU.64 R50, [R1+0x13e8] ;  /* 0x0013e80001327983 */ /* 0x002ee80000300a00 */
[----:B------:R1:W-:Y:S04]  /*148b0*/  LDGSTS.E [R250+0x4f00], [R34.64], P6 ;  /* 0x04f0000022fa7fae */ /* 0x0003e8000b12184c */
[----:B------:R1:W-:Y:S02]  /*148c0*/  STL.64 [R1+0xba8], R42 ;  /* 0x000ba82a01007387 */ /* 0x0003e40000100a00 */
[----:B-1----:R-:W-:-:S02]  /*148d0*/  IMAD.WIDE R34, R251, 0x4, R34 ;  /* 0x00000004fb227825 */ /* 0x002fc400078e0222 */
[----:B------:R-:W3:Y:S02]  /*148e0*/  LDL.LU.64 R42, [R1+0x13e0] ;  /* 0x0013e000012a7983 */ /* 0x000ee40000300a00 */
[C---:B------:R-:W-:Y:S02]  /*148f0*/  IMAD.WIDE R26, R251.reuse, 0x4, R26 ;  /* 0x00000004fb1a7825 */ /* 0x040fe400078e021a */
[----:B------:R1:W-:Y:S02]  /*14900*/  STL.64 [R1+0xbb0], R72 ;  /* 0x000bb04801007387 */ /* 0x0003e40000100a00 */
[C---:B------:R-:W-:Y:S02]  /*14910*/  IMAD.WIDE R32, R251.reuse, 0x4, R32 ;  /* 0x00000004fb207825 */ /* 0x040fe400078e0220 */
[----:B-1----:R-:W3:Y:S04]  /*14920*/  LDL.LU.64 R72, [R1+0x108] ;  /* 0x0001080001487983 */ /* 0x002ee80000300a00 */
[----:B------:R1:W-:Y:S01]  /*14930*/  STL.64 [R1+0xbb8], R34 ;  /* 0x000bb82201007387 */ /* 0x0003e20000100a00 */
[----:B------:R-:W-:-:S03]  /*14940*/  IMAD.WIDE R200, R251, 0x4, R200 ;  /* 0x00000004fbc87825 */ /* 0x000fc600078e02c8 */
[----:B-1----:R-:W3:Y:S04]  /*14950*/  LDL.LU.64 R34, [R1+0x13d8] ;  /* 0x0013d80001227983 */ /* 0x002ee80000300a00 */
[----:B------:R1:W-:Y:S04]  /*14960*/  STL.64 [R1+0xbc0], R26 ;  /* 0x000bc01a01007387 */ /* 0x0003e80000100a00 */
[----:B-1----:R-:W3:Y:S04]  /*14970*/  LDL.LU.64 R26, [R1+0x13d0] ;  /* 0x0013d000011a7983 */ /* 0x002ee80000300a00 */
[----:B------:R1:W-:Y:S04]  /*14980*/  STL.64 [R1+0xbc8], R18 ;  /* 0x000bc81201007387 */ /* 0x0003e80000100a00 */
[----:B----4-:R4:W-:Y:S04]  /*14990*/  LDGSTS.E [R250+0x5300], [R10.64], P6 ;  /* 0x053000000afa7fae */ /* 0x0109e8000b12184c */
[----:B-1----:R-:W3:Y:S04]  /*149a0*/  LDL.LU.64 R18, [R1+0x13c8] ;  /* 0x0013c80001127983 */ /* 0x002ee80000300a00 */
[----:B------:R1:W-:Y:S01]  /*149b0*/  STL.64 [R1+0xbd0], R224 ;  /* 0x000bd0e001007387 */ /* 0x0003e20000100a00 */
[----:B----4-:R-:W-:-:S04]  /*149c0*/  IMAD.WIDE R10, R251, 0x4, R10 ;  /* 0x00000004fb0a7825 */ /* 0x010fc800078e020a */
[C---:B--2---:R-:W-:Y:S01]  /*149d0*/  IMAD.WIDE R4, R251.reuse, 0x4, R4 ;  /* 0x00000004fb047825 */ /* 0x044fe200078e0204 */
[----:B-1----:R-:W2:Y:S04]  /*149e0*/  LDL.LU.64 R224, [R1+0xe8] ;  /* 0x0000e80001e07983 */ /* 0x002ea80000300a00 */
[----:B------:R1:W-:Y:S01]  /*149f0*/  STL.64 [R1+0xbd8], R10 ;  /* 0x000bd80a01007387 */ /* 0x0003e20000100a00 */
[----:B------:R-:W-:-:S03]  /*14a00*/  IMAD.WIDE R128, R251, 0x4, R128 ;  /* 0x00000004fb807825 */ /* 0x000fc600078e0280 */
[----:B-1----:R-:W4:Y:S04]  /*14a10*/  LDL.LU.64 R10, [R1+0x13c0] ;  /* 0x0013c000010a7983 */ /* 0x002f280000300a00 */
[----:B------:R1:W-:Y:S01]  /*14a20*/  STL.64 [R1+0xbe0], R4 ;  /* 0x000be00401007387 */ /* 0x0003e20000100a00 */
[----:B------:R-:W-:-:S03]  /*14a30*/  IMAD.WIDE R168, R251, 0x4, R168 ;  /* 0x00000004fba87825 */ /* 0x000fc600078e02a8 */
[----:B-1----:R-:W2:Y:S04]  /*14a40*/  LDL.LU.64 R4, [R1+0x13b8] ;  /* 0x0013b80001047983 */ /* 0x002ea80000300a00 */
[----:B---3--:R1:W-:Y:S04]  /*14a50*/  LDGSTS.E [R250+0x5700], [R64.64], P6 ;  /* 0x0570000040fa7fae */ /* 0x0083e8000b12184c */
[----:B------:R3:W-:Y:S01]  /*14a60*/  STL.64 [R1+0xbe8], R32 ;  /* 0x000be82001007387 */ /* 0x0007e20000100a00 */
[----:B-1----:R-:W-:-:S03]  /*14a70*/  IMAD.WIDE R64, R251, 0x4, R64 ;  /* 0x00000004fb407825 */ /* 0x002fc600078e0240 */
[----:B---3--:R-:W3:Y:S01]  /*14a80*/  LDL.LU.64 R32, [R1+0x13b0] ;  /* 0x0013b00001207983 */ /* 0x008ee20000300a00 */
[----:B------:R-:W-:-:S03]  /*14a90*/  IMAD.WIDE R96, R251, 0x4, R96 ;  /* 0x00000004fb607825 */ /* 0x000fc600078e0260 */
[----:B------:R1:W-:Y:S01]  /*14aa0*/  STL.64 [R1+0xbf0], R200 ;  /* 0x000bf0c801007387 */ /* 0x0003e20000100a00 */
[----:B------:R-:W-:-:S03]  /*14ab0*/  IMAD.WIDE R136, R251, 0x4, R136 ;  /* 0x00000004fb887825 */ /* 0x000fc600078e0288 */
[----:B-1----:R-:W2:Y:S04]  /*14ac0*/  LDL.LU.64 R200, [R1+0xc8] ;  /* 0x0000c80001c87983 */ /* 0x002ea80000300a00 */
[----:B------:R1:W-:Y:S01]  /*14ad0*/  STL.64 [R1+0xbf8], R64 ;  /* 0x000bf84001007387 */ /* 0x0003e20000100a00 */
[----:B------:R-:W-:-:S03]  /*14ae0*/  IMAD.WIDE R216, R251, 0x4, R216 ;  /* 0x00000004fbd87825 */ /* 0x000fc600078e02d8 */
[----:B------:R1:W-:Y:S04]  /*14af0*/  LDGSTS.E [R250+0x5b00], [R160.64], P6 ;  /* 0x05b00000a0fa7fae */ /* 0x0003e8000b12184c */
[----:B-1----:R-:W2:Y:S04]  /*14b00*/  LDL.LU.64 R64, [R1+0x13a8] ;  /* 0x0013a80001407983 */ /* 0x002ea80000300a00 */
[----:B------:R1:W-:Y:S01]  /*14b10*/  STL.64 [R1+0xc00], R96 ;  /* 0x000c006001007387 */ /* 0x0003e20000100a00 */
[----:B------:R-:W-:-:S03]  /*14b20*/  IMAD.WIDE R160, R251, 0x4, R160 ;  /* 0x00000004fba07825 */ /* 0x000fc600078e02a0 */
[----:B-1----:R-:W2:Y:S04]  /*14b30*/  LDL.LU.64 R96, [R1+0x13a0] ;  /* 0x0013a00001607983 */ /* 0x002ea80000300a00 */
[----:B------:R1:W-:Y:S01]  /*14b40*/  STL.64 [R1+0xc08], R128 ;  /* 0x000c088001007387 */ /* 0x0003e20000100a00 */
[----:B------:R-:W-:-:S03]  /*14b50*/  IMAD.WIDE R192, R251, 0x4, R192 ;  /* 0x00000004fbc07825 */ /* 0x000fc600078e02c0 */
[----:B-1----:R-:W2:Y:S04]  /*14b60*/  LDL.LU.64 R128, [R1+0x1398] ;  /* 0x0013980001807983 */ /* 0x002ea80000300a00 */
[----:B------:R1:W-:Y:S04]  /*14b70*/  STL.64 [R1+0xc10], R168 ;  /* 0x000c10a801007387 */ /* 0x0003e80000100a00 */
[----:B-1----:R-:W2:Y:S04]  /*14b80*/  LDL.LU.64 R168, [R1+0xa8] ;  /* 0x0000a80001a87983 */ /* 0x002ea80000300a00 */
[----:B------:R1:W-:Y:S04]  /*14b90*/  STL.64 [R1+0xc18], R160 ;  /* 0x000c18a001007387 */ /* 0x0003e80000100a00 */
[----:B-1----:R-:W2:Y:S04]  /*14ba0*/  LDL.LU.64 R160, [R1+0x1390] ;  /* 0x0013900001a07983 */ /* 0x002ea80000300a00 */
[----:B------:R1:W-:Y:S04]  /*14bb0*/  STL.64 [R1+0xc20], R192 ;  /* 0x000c20c001007387 */ /* 0x0003e80000100a00 */
[----:B------:R1:W-:Y:S04]  /*14bc0*/  LDGSTS.E [R250+0x5f00], [R104.64], P6 ;  /* 0x05f0000068fa7fae */ /* 0x0003e8000b12184c */
[----:B-1----:R-:W2:Y:S04]  /*14bd0*/  LDL.LU.64 R192, [R1+0x1388] ;  /* 0x0013880001c07983 */ /* 0x002ea80000300a00 */
[----:B------:R1:W-:Y:S01]  /*14be0*/  STL.64 [R1+0xc28], R136 ;  /* 0x000c288801007387 */ /* 0x0003e20000100a00 */
[----:B------:R-:W-:-:S03]  /*14bf0*/  IMAD.WIDE R104, R251, 0x4, R104 ;  /* 0x00000004fb687825 */ /* 0x000fc600078e0268 */
[----:B-1----:R-:W2:Y:S04]  /*14c00*/  LDL.LU.64 R136, [R1+0x88] ;  /* 0x0000880001887983 */ /* 0x002ea80000300a00 */
[----:B------:R1:W-:Y:S04]  /*14c10*/  STL.64 [R1+0xc30], R216 ;  /* 0x000c30d801007387 */ /* 0x0003e80000100a00 */
[----:B-1----:R-:W2:Y:S04]  /*14c20*/  LDL.LU.64 R216, [R1+0x1380] ;  /* 0x0013800001d87983 */ /* 0x002ea80000300a00 */
[----:B------:R1:W-:Y:S04]  /*14c30*/  STL.64 [R1+0xc38], R104 ;  /* 0x000c386801007387 */ /* 0x0003e80000100a00 */
[----:B-1----:R-:W2:Y:S01]  /*14c40*/  LDL.LU.64 R104, [R1+0x1378] ;  /* 0x0013780001687983 */ /* 0x002ea20000300a00 */
[----:B------:R-:W-:-:S04]  /*14c50*/  IMAD.WIDE R240, R251, 0x4, R240 ;  /* 0x00000004fbf07825 */ /* 0x000fc800078e02f0 */
[----:B------:R-:W-:-:S04]  /*14c60*/  IMAD.WIDE R2, R251, 0x4, R2 ;  /* 0x00000004fb027825 */ /* 0x000fc800078e0202 */
[C---:B------:R-:W-:Y:S01]  /*14c70*/  IMAD.WIDE R232, R251.reuse, 0x4, R232 ;  /* 0x00000004fbe87825 */ /* 0x040fe200078e02e8 */
[----:B------:R1:W-:Y:S03]  /*14c80*/  LDGSTS.E [R250+0x6300], [R72.64], P6 ;  /* 0x0630000048fa7fae */ /* 0x0003e6000b12184c */
[C---:B--2---:R-:W-:Y:S01]  /*14c90*/  IMAD.WIDE R104, R251.reuse, 0x4, R104 ;  /* 0x00000004fb687825 */ /* 0x044fe200078e0268 */
[----:B------:R2:W-:Y:S04]  /*14ca0*/  LDGSTS.E [R250+0x6700], [R224.64], P6 ;  /* 0x06700000e0fa7fae */ /* 0x0005e8000b12184c */
[----:B------:R2:W-:Y:S01]  /*14cb0*/  STL.64 [R1+0xc40], R104 ;  /* 0x000c406801007387 */ /* 0x0005e20000100a00 */
[----:B-1----:R-:W-:-:S03]  /*14cc0*/  IMAD.WIDE R72, R251, 0x4, R72 ;  /* 0x00000004fb487825 */ /* 0x002fc600078e0248 */
[----:B------:R1:W-:Y:S01]  /*14cd0*/  LDGSTS.E [R250+0x6b00], [R200.64], P6 ;  /* 0x06b00000c8fa7fae */ /* 0x0003e2000b12184c */
[----:B------:R-:W-:-:S03]  /*14ce0*/  IMAD.WIDE R40, R251, 0x4, R40 ;  /* 0x00000004fb287825 */ /* 0x000fc600078e0228 */
[----:B------:R1:W-:Y:S04]  /*14cf0*/  LDGSTS.E [R250+0x6f00], [R168.64], P6 ;  /* 0x06f00000a8fa7fae */ /* 0x0003e8000b12184c */
[----:B--2---:R-:W2:Y:S04]  /*14d00*/  LDL.LU.64 R104, [R1+0x68] ;  /* 0x0000680001687983 */ /* 0x004ea80000300a00 */
[----:B------:R1:W-:Y:S01]  /*14d10*/  STL.64 [R1+0xc48], R240 ;  /* 0x000c48f001007387 */ /* 0x0003e20000100a00 */
[----:B------:R-:W-:-:S03]  /*14d20*/  IMAD.WIDE R224, R251, 0x4, R224 ;  /* 0x00000004fbe07825 */ /* 0x000fc600078e02e0 */
[----:B------:R3:W-:Y:S04]  /*14d30*/  LDGSTS.E [R250+0x7300], [R136.64], P6 ;  /* 0x0730000088fa7fae */ /* 0x0007e8000b12184c */
[----:B-1----:R-:W4:Y:S04]  /*14d40*/  LDL.LU.64 R240, [R1+0x1370] ;  /* 0x0013700001f07983 */ /* 0x002f280000300a00 */
[----:B------:R1:W-:Y:S01]  /*14d50*/  STL.64 [R1+0xc50], R2 ;  /* 0x000c500201007387 */ /* 0x0003e20000100a00 */
[----:B------:R-:W-:-:S03]  /*14d60*/  IMAD.WIDE R216, R251, 0x4, R216 ;  /* 0x00000004fbd87825 */ /* 0x000fc600078e02d8 */
[----:B-1----:R-:W4:Y:S04]  /*14d70*/  LDL.LU.64 R2, [R1+0x1368] ;  /* 0x0013680001027983 */ /* 0x002f280000300a00 */
[----:B------:R1:W-:Y:S01]  /*14d80*/  STL.64 [R1+0xc58], R72 ;  /* 0x000c584801007387 */ /* 0x0003e20000100a00 */
[----:B------:R-:W-:-:S03]  /*14d90*/  IMAD.WIDE R208, R251, 0x4, R208 ;  /* 0x00000004fbd07825 */ /* 0x000fc600078e02d0 */
[----:B-1----:R-:W4:Y:S01]  /*14da0*/  LDL.LU.64 R72, [R1+0x48] ;  /* 0x0000480001487983 */ /* 0x002f220000300a00 */
[----:B------:R-:W-:-:S04]  /*14db0*/  IMAD.WIDE R8, R251, 0x4, R8 ;  /* 0x00000004fb087825 */ /* 0x000fc800078e0208 */
        /* <DEDUP_REMOVED lines=8> */
[----:B---3--:R-:W-:-:S04]  /*14e40*/  IMAD.WIDE R136, R251, 0x4, R136 ;  /* 0x00000004fb887825 */ /* 0x008fc800078e0288 */
        /* <DEDUP_REMOVED lines=13> */
[----:B----4-:R-:W-:-:S05]  /*14f20*/  IMAD.WIDE R240, R251, 0x4, R240 ;  /* 0x00000004fbf07825 */ /* 0x010fca00078e02f0 */
[----:B------:R2:W-:Y:S04]  /*14f30*/  STL.64 [R1+0xc60], R240 ;  /* 0x000c60f001007387 */ /* 0x0005e80000100a00 */
[----:B--2---:R-:W2:Y:S04]  /*14f40*/  LDL.LU.64 R240, [R1+0x1360] ;  /* 0x0013600001f07983 */ /* 0x004ea80000300a00 */
[----:B------:R3:W-:Y:S01]  /*14f50*/  STL.64 [R1+0xc68], R232 ;  /* 0x000c68e801007387 */ /* 0x0007e20000100a00 */
[----:B-1----:R-:W-:-:S03]  /*14f60*/  IMAD.WIDE R104, R251, 0x4, R104 ;  /* 0x00000004fb687825 */ /* 0x002fc600078e0268 */
[----:B------:R1:W-:Y:S04]  /*14f70*/  LDGSTS.E [R250+0x7b00], [R72.64], P6 ;  /* 0x07b0000048fa7fae */ /* 0x0003e8000b12184c */
[----:B---3--:R-:W3:Y:S04]  /*14f80*/  LDL.LU.64 R232, [R1+0x1358] ;  /* 0x0013580001e87983 */ /* 0x008ee80000300a00 */
[----:B------:R4:W-:Y:S04]  /*14f90*/  STL.64 [R1+0xc70], R40 ;  /* 0x000c702801007387 */ /* 0x0009e80000100a00 */
[----:B----4-:R-:W4:Y:S04]  /*14fa0*/  LDL.LU.64 R40, [R1+0x28] ;  /* 0x0000280001287983 */ /* 0x010f280000300a00 */
[----:B------:R1:W-:Y:S04]  /*14fb0*/  STL.64 [R1+0xc78], R224 ;  /* 0x000c78e001007387 */ /* 0x0003e80000100a00 */
[----:B-1----:R-:W2:Y:S04]  /*14fc0*/  LDL.LU.64 R224, [R1+0x1350] ;  /* 0x0013500001e07983 */ /* 0x002ea80000300a00 */
[----:B------:R1:W-:Y:S04]  /*14fd0*/  STL.64 [R1+0xc80], R216 ;  /* 0x000c80d801007387 */ /* 0x0003e80000100a00 */
[----:B-1----:R-:W2:Y:S04]  /*14fe0*/  LDL.LU.64 R216, [R1+0x1348] ;  /* 0x0013480001d87983 */ /* 0x002ea80000300a00 */
[----:B------:R1:W-:Y:S04]  /*14ff0*/  STL.64 [R1+0xc88], R208 ;  /* 0x000c88d001007387 */ /* 0x0003e80000100a00 */
[----:B-1----:R-:W2:Y:S04]  /*15000*/  LDL.LU.64 R208, [R1+0x1340] ;  /* 0x0013400001d07983 */ /* 0x002ea80000300a00 */
[----:B------:R1:W-:Y:S04]  /*15010*/  STL.64 [R1+0xc90], R8 ;  /* 0x000c900801007387 */ /* 0x0003e80000100a00 */
[----:B-1----:R-:W2:Y:S04]  /*15020*/  LDL.LU.64 R8, [R1+0x8] ;  /* 0x0000080001087983 */ /* 0x002ea80000300a00 */
        /* <DEDUP_REMOVED lines=30> */
[----:B----4-:R4:W-:Y:S04]  /*15210*/  LDGSTS.E [R250+0x7f00], [R40.64], P6 ;  /* 0x07f0000028fa7fae */ /* 0x0109e8000b12184c */
[----:B-1----:R-:W3:Y:S04]  /*15220*/  LDL.LU.64 R88, [R1+0x12c8] ;  /* 0x0012c80001587983 */ /* 0x002ee80000300a00 */
[----:B------:R1:W-:Y:S01]  /*15230*/  STL.64 [R1+0xd10], R80 ;  /* 0x000d105001007387 */ /* 0x0003e20000100a00 */
[----:B----4-:R-:W-:-:S03]  /*15240*/  IMAD.WIDE R40, R251, 0x4, R40 ;  /* 0x00000004fb287825 */ /* 0x010fc600078e0228 */
[----:B-1----:R-:W4:Y:S04]  /*15250*/  LDL.LU.64 R80, [R1+0x12c0] ;  /* 0x0012c00001507983 */ /* 0x002f280000300a00 */
[----:B------:R1:W-:Y:S04]  /*15260*/  STL.64 [R1+0xd18], R72 ;  /* 0x000d184801007387 */ /* 0x0003e80000100a00 */
[----:B-1----:R-:W3:Y:S04]  /*15270*/  LDL.LU.64 R72, [R1+0x12b8] ;  /* 0x0012b80001487983 */ /* 0x002ee80000300a00 */
[----:B------:R1:W-:Y:S04]  /*15280*/  STL.64 [R1+0xd20], R64 ;  /* 0x000d204001007387 */ /* 0x0003e80000100a00 */
[----:B-1----:R-:W3:Y:S04]  /*15290*/  LDL.LU.64 R64, [R1+0x12b0] ;  /* 0x0012b00001407983 */ /* 0x002ee80000300a00 */
[----:B------:R1:W-:Y:S04]  /*152a0*/  STL.64 [R1+0xd28], R56 ;  /* 0x000d283801007387 */ /* 0x0003e80000100a00 */
[----:B--2---:R2:W-:Y:S04]  /*152b0*/  LDGSTS.E [R250+0x8300], [R8.64], P6 ;  /* 0x0830000008fa7fae */ /* 0x0045e8000b12184c */
[----:B-1----:R-:W3:Y:S04]  /*152c0*/  LDL.LU.64 R56, [R1+0x12a8] ;  /* 0x0012a80001387983 */ /* 0x002ee80000300a00 */
[----:B------:R1:W-:Y:S01]  /*152d0*/  STL.64 [R1+0xd30], R48 ;  /* 0x000d303001007387 */ /* 0x0003e20000100a00 */
[----:B--2---:R-:W-:-:S03]  /*152e0*/  IMAD.WIDE R8, R251, 0x4, R8 ;  /* 0x00000004fb087825 */ /* 0x004fc600078e0208 */
        /* <DEDUP_REMOVED lines=10> */
[----:B-1----:R-:W2:Y:S01]  /*15390*/  LDL.LU.64 R8, [R1+0x1278] ;  /* 0x0012780001087983 */ /* 0x002ea20000300a00 */
[----:B------:R-:W-:-:S04]  /*153a0*/  IMAD.WIDE R4, R251, 0x4, R4 ;  /* 0x00000004fb047825 */ /* 0x000fc800078e0204 */
[C---:B------:R-:W-:Y:S01]  /*153b0*/  IMAD.WIDE R248, R251.reuse, 0x4, R248 ;  /* 0x00000004fbf87825 */ /* 0x040fe200078e02f8 */
[----:B------:R1:W-:Y:S03]  /*153c0*/  STL.64 [R1+0xd60], R4 ;  /* 0x000d600401007387 */ /* 0x0003e60000100a00 */
[C---:B------:R-:W-:Y:S01]  /*153d0*/  IMAD.WIDE R10, R251.reuse, 0x4, R10 ;  /* 0x00000004fb0a7825 */ /* 0x040fe200078e020a */
[----:B-1----:R-:W3:Y:S04]  /*153e0*/  LDL.LU.64 R4, [R1+0x1270] ;  /* 0x0012700001047983 */ /* 0x002ee80000300a00 */
[----:B------:R1:W-:Y:S02]  /*153f0*/  STL.64 [R1+0xd68], R248 ;  /* 0x000d68f801007387 */ /* 0x0003e40000100a00 */
[----:B-1----:R-:W-:-:S05]  /*15400*/  IMAD.WIDE R248, R251, 0x4, R6 ;  /* 0x00000004fbf87825 */ /* 0x002fca00078e0206 */
[----:B------:R-:W-:Y:S01]  /*15410*/  STL.64 [R1+0xd70], R248 ;  /* 0x000d70f801007387 */ /* 0x000fe20000100a00 */
[----:B--2---:R-:W-:-:S03]  /*15420*/  IMAD.WIDE R6, R251, 0x4, R8 ;  /* 0x00000004fb067825 */ /* 0x004fc600078e0208 */
[----:B------:R1:W-:Y:S04]  /*15430*/  LDGSTS.E [R250+0x8700], [R8.64], P6 ;  /* 0x0870000008fa7fae */ /* 0x0003e8000b12184c */
[----:B------:R2:W-:Y:S04]  /*15440*/  STL.64 [R1+0xd78], R6 ;  /* 0x000d780601007387 */ /* 0x0005e80000100a00 */
[----:B------:R3:W-:Y:S01]  /*15450*/  STL.64 [R1+0xd80], R10 ;  /* 0x000d800a01007387 */ /* 0x0007e20000100a00 */
[----:B-1----:R-:W-:-:S03]  /*15460*/  IMAD.WIDE R8, R251, 0x4, R12 ;  /* 0x00000004fb087825 */ /* 0x002fc600078e020c */
[----:B------:R1:W-:Y:S01]  /*15470*/  LDGSTS.E [R250+0x8b00], [R16.64], P6 ;  /* 0x08b0000010fa7fae */ /* 0x0003e2000b12184c */
[----:B--2---:R-:W-:-:S03]  /*15480*/  IMAD.WIDE R6, R251, 0x4, R14 ;  /* 0x00000004fb067825 */ /* 0x004fc600078e020e */
[----:B------:R2:W-:Y:S01]  /*15490*/  STL.64 [R1+0xd88], R8 ;  /* 0x000d880801007387 */ /* 0x0005e20000100a00 */
[----:B---3--:R-:W-:-:S03]  /*154a0*/  IMAD.WIDE R10, R251, 0x4, R18 ;  /* 0x00000004fb0a7825 */ /* 0x008fc600078e0212 */
[----:B------:R3:W-:Y:S04]  /*154b0*/  STL.64 [R1+0xd90], R6 ;  /* 0x000d900601007387 */ /* 0x0007e80000100a00 */
[----:B------:R1:W-:Y:S01]  /*154c0*/  LDGSTS.E [R250+0x8f00], [R24.64], P6 ;  /* 0x08f0000018fa7fae */ /* 0x0003e2000b12184c */
[----:B--2---:R-:W-:-:S03]  /*154d0*/  IMAD.WIDE R8, R251, 0x4, R16 ;  /* 0x00000004fb087825 */ /* 0x004fc600078e0210 */
[----:B------:R2:W-:Y:S01]  /*154e0*/  LDGSTS.E [R250+0x9300], [R32.64], P6 ;  /* 0x0930000020fa7fae */ /* 0x0005e2000b12184c */
[----:B---3--:R-:W-:-:S03]  /*154f0*/  IMAD.WIDE R6, R251, 0x4, R20 ;  /* 0x00000004fb067825 */ /* 0x008fc600078e0214 */
[----:B------:R3:W-:Y:S04]  /*15500*/  STL.64 [R1+0xd98], R8 ;  /* 0x000d980801007387 */ /* 0x0007e80000100a00 */
[----:B------:R1:W-:Y:S04]  /*15510*/  STL.64 [R1+0xda0], R10 ;  /* 0x000da00a01007387 */ /* 0x0003e80000100a00 */
[----:B------:R2:W-:Y:S01]  /*15520*/  STL.64 [R1+0xda8], R6 ;  /* 0x000da80601007387 */ /* 0x0005e20000100a00 */
[----:B---3--:R-:W-:-:S03]  /*15530*/  IMAD.WIDE R8, R251, 0x4, R22 ;  /* 0x00000004fb087825 */ /* 0x008fc600078e0216 */
[----:B------:R3:W-:Y:S01]  /*15540*/  LDGSTS.E [R250+0x9700], [R40.64], P6 ;  /* 0x0970000028fa7fae */ /* 0x0007e2000b12184c */
[----:B-1----:R-:W-:-:S03]  /*15550*/  IMAD.WIDE R10, R251, 0x4, R26 ;  /* 0x00000004fb0a7825 */ /* 0x002fc600078e021a */
[----:B------:R1:W-:Y:S01]  /*15560*/  STL.64 [R1+0xdb0], R8 ;  /* 0x000db00801007387 */ /* 0x0003e20000100a00 */
[----:B--2---:R-:W-:-:S03]  /*15570*/  IMAD.WIDE R6, R251, 0x4, R24 ;  /* 0x00000004fb067825 */ /* 0x004fc600078e0218 */
[----:B------:R2:W-:Y:S04]  /*15580*/  LDGSTS.E [R250+0x9b00], [R48.64], P6 ;  /* 0x09b0000030fa7fae */ /* 0x0005e8000b12184c */
[----:B------:R2:W-:Y:S01]  /*15590*/  STL.64 [R1+0xdb8], R6 ;  /* 0x000db80601007387 */ /* 0x0005e20000100a00 */
[----:B-1----:R-:W-:-:S03]  /*155a0*/  IMAD.WIDE R8, R251, 0x4, R28 ;  /* 0x00000004fb087825 */ /* 0x002fc600078e021c */
[----:B------:R1:W-:Y:S04]  /*155b0*/  STL.64 [R1+0xdc0], R10 ;  /* 0x000dc00a01007387 */ /* 0x0003e80000100a00 */
[----:B------:R3:W-:Y:S01]  /*155c0*/  STL.64 [R1+0xdc8], R8 ;  /* 0x000dc80801007387 */ /* 0x0007e20000100a00 */
[----:B--2---:R-:W-:-:S03]  /*155d0*/  IMAD.WIDE R6, R251, 0x4, R30 ;  /* 0x00000004fb067825 */ /* 0x004fc600078e021e */
[----:B------:R2:W-:Y:S04]  /*155e0*/  LDGSTS.E [R250+0x9f00], [R56.64], P6 ;  /* 0x09f0000038fa7fae */ /* 0x0005e8000b12184c */
[----:B------:R2:W-:Y:S01]  /*155f0*/  STL.64 [R1+0xdd0], R6 ;  /* 0x000dd00601007387 */ /* 0x0005e20000100a00 */
[----:B-1----:R-:W-:-:S03]  /*15600*/  IMAD.WIDE R10, R251, 0x4, R34 ;  /* 0x00000004fb0a7825 */ /* 0x002fc600078e0222 */
[----:B------:R1:W-:Y:S01]  /*15610*/  LDGSTS.E [R250+0xa300], [R64.64], P6 ;  /* 0x0a30000040fa7fae */ /* 0x0003e2000b12184c */
[----:B---3--:R-:W-:-:S03]  /*15620*/  IMAD.WIDE R8, R251, 0x4, R32 ;  /* 0x00000004fb087825 */ /* 0x008fc600078e0220 */
[----:B------:R3:W-:Y:S01]  /*15630*/  LDGSTS.E [R250+0xa700], [R72.64], P6 ;  /* 0x0a70000048fa7fae */ /* 0x0007e2000b12184c */
[----:B--2---:R-:W-:-:S03]  /*15640*/  IMAD.WIDE R6, R251, 0x4, R36 ;  /* 0x00000004fb067825 */ /* 0x004fc600078e0224 */
[----:B------:R2:W-:Y:S04]  /*15650*/  STL.64 [R1+0xdd8], R8 ;  /* 0x000dd80801007387 */ /* 0x0005e80000100a00 */
[----:B------:R1:W-:Y:S04]  /*15660*/  STL.64 [R1+0xde0], R10 ;  /* 0x000de00a01007387 */ /* 0x0003e80000100a00 */
[----:B------:R3:W-:Y:S01]  /*15670*/  STL.64 [R1+0xde8], R6 ;  /* 0x000de80601007387 */ /* 0x0007e20000100a00 */
[----:B--2---:R-:W-:-:S04]  /*15680*/  IMAD.WIDE R8, R251, 0x4, R38 ;  /* 0x00000004fb087825 */ /* 0x004fc800078e0226 */
[C---:B-1----:R-:W-:Y:S01]  /*15690*/  IMAD.WIDE R10, R251.reuse, 0x4, R42 ;  /* 0x00000004fb0a7825 */ /* 0x042fe200078e022a */
[----:B------:R1:W-:Y:S03]  /*156a0*/  STL.64 [R1+0xdf0], R8 ;  /* 0x000df00801007387 */ /* 0x0003e60000100a00 */
[----:B---3--:R-:W-:-:S05]  /*156b0*/  IMAD.WIDE R6, R251, 0x4, R40 ;  /* 0x00000004fb067825 */ /* 0x008fca00078e0228 */
[----:B------:R2:W-:Y:S01]  /*156c0*/  STL.64 [R1+0xdf8], R6 ;  /* 0x000df80601007387 */ /* 0x0005e20000100a00 */
[----:B-1----:R-:W-:-:S03]  /*156d0*/  IMAD.WIDE R8, R251, 0x4, R44 ;  /* 0x00000004fb087825 */ /* 0x002fc600078e022c */
[----:B------:R1:W-:Y:S04]  /*156e0*/  STL.64 [R1+0xe00], R10 ;  /* 0x000e000a01007387 */ /* 0x0003e80000100a00 */
[----:B------:R3:W-:Y:S01]  /*156f0*/  STL.64 [R1+0xe08], R8 ;  /* 0x000e080801007387 */ /* 0x0007e20000100a00 */
[----:B--2---:R-:W-:-:S05]  /*15700*/  IMAD.WIDE R6, R251, 0x4, R46 ;  /* 0x00000004fb067825 */ /* 0x004fca00078e022e */
[----:B------:R2:W-:Y:S01]  /*15710*/  STL.64 [R1+0xe10], R6 ;  /* 0x000e100601007387 */ /* 0x0005e20000100a00 */
[----:B-1----:R-:W-:-:S04]  /*15720*/  IMAD.WIDE R10, R251, 0x4, R50 ;  /* 0x00000004fb0a7825 */ /* 0x002fc800078e0232 */
[----:B---3--:R-:W-:-:S05]  /*15730*/  IMAD.WIDE R8, R251, 0x4, R48 ;  /* 0x00000004fb087825 */ /* 0x008fca00078e0230 */
[----:B------:R1:W-:Y:S01]  /*15740*/  STL.64 [R1+0xe18], R8 ;  /* 0x000e180801007387 */ /* 0x0003e20000100a00 */
[----:B--2---:R-:W-:-:S03]  /*15750*/  IMAD.WIDE R6, R251, 0x4, R52 ;  /* 0x00000004fb067825 */ /* 0x004fc600078e0234 */
[----:B------:R2:W-:Y:S04]  /*15760*/  STL.64 [R1+0xe20], R10 ;  /* 0x000e200a01007387 */ /* 0x0005e80000100a00 */
[----:B------:R3:W-:Y:S01]  /*15770*/  STL.64 [R1+0xe28], R6 ;  /* 0x000e280601007387 */ /* 0x0007e20000100a00 */
[----:B-1----:R-:W-:-:S04]  /*15780*/  IMAD.WIDE R8, R251, 0x4, R54 ;  /* 0x00000004fb087825 */ /* 0x002fc800078e0236 */
[C---:B--2---:R-:W-:Y:S01]  /*15790*/  IMAD.WIDE R10, R251.reuse, 0x4, R58 ;  /* 0x00000004fb0a7825 */ /* 0x044fe200078e023a */
[----:B------:R1:W-:Y:S03]  /*157a0*/  STL.64 [R1+0xe30], R8 ;  /* 0x000e300801007387 */ /* 0x0003e60000100a00 */
[----:B---3--:R-:W-:-:S05]  /*157b0*/  IMAD.WIDE R6, R251, 0x4, R56 ;  /* 0x00000004fb067825 */ /* 0x008fca00078e0238 */
[----:B------:R2:W-:Y:S01]  /*157c0*/  STL.64 [R1+0xe38], R6 ;  /* 0x000e380601007387 */ /* 0x0005e20000100a00 */
[----:B-1----:R-:W-:-:S03]  /*157d0*/  IMAD.WIDE R8, R251, 0x4, R60 ;  /* 0x00000004fb087825 */ /* 0x002fc600078e023c */
[----:B------:R-:W-:Y:S04]  /*157e0*/  STL.64 [R1+0xe40], R10 ;  /* 0x000e400a01007387 */ /* 0x000fe80000100a00 */
[----:B------:R1:W-:Y:S01]  /*157f0*/  STL.64 [R1+0xe48], R8 ;  /* 0x000e480801007387 */ /* 0x0003e20000100a00 */
[----:B--2---:R-:W-:-:S05]  /*15800*/  IMAD.WIDE R6, R251, 0x4, R62 ;  /* 0x00000004fb067825 */ /* 0x004fca00078e023e */
[----:B------:R2:W-:Y:S01]  /*15810*/  STL.64 [R1+0xe50], R6 ;  /* 0x000e500601007387 */ /* 0x0005e20000100a00 */
[----:B-1----:R-:W-:-:S05]  /*15820*/  IMAD.WIDE R8, R251, 0x4, R64 ;  /* 0x00000004fb087825 */ /* 0x002fca00078e0240 */
[----:B------:R1:W-:Y:S01]  /*15830*/  STL.64 [R1+0xe58], R8 ;  /* 0x000e580801007387 */ /* 0x0003e20000100a00 */
[----:B--2---:R-:W-:-:S05]  /*15840*/  IMAD.WIDE R6, R251, 0x4, R68 ;  /* 0x00000004fb067825 */ /* 0x004fca00078e0244 */
[----:B------:R2:W-:Y:S01]  /*15850*/  STL.64 [R1+0xe68], R6 ;  /* 0x000e680601007387 */ /* 0x0005e20000100a00 */
[----:B-1----:R-:W-:-:S05]  /*15860*/  IMAD.WIDE R8, R251, 0x4, R70 ;  /* 0x00000004fb087825 */ /* 0x002fca00078e0246 */
[----:B------:R1:W-:Y:S01]  /*15870*/  STL.64 [R1+0xe70], R8 ;  /* 0x000e700801007387 */ /* 0x0003e20000100a00 */
[----:B--2---:R-:W-:-:S03]  /*15880*/  IMAD.WIDE R6, R251, 0x4, R72 ;  /* 0x00000004fb067825 */ /* 0x004fc600078e0248 */
[----:B------:R-:W4:Y:S01]  /*15890*/  LDL R73, [R1+0x1150] ;  /* 0x0011500001497983 */ /* 0x000f220000100800 */
[----:B------:R-:W-:-:S03]  /*158a0*/  IMAD.WIDE R10, R251, 0x4, R74 ;  /* 0x00000004fb0a7825 */ /* 0x000fc600078e024a */
[----:B------:R2:W-:Y:S01]  /*158b0*/  STL.64 [R1+0xe78], R6 ;  /* 0x000e780601007387 */ /* 0x0005e20000100a00 */
[----:B-1----:R-:W-:-:S03]  /*158c0*/  IMAD.WIDE R8, R251, 0x4, R76 ;  /* 0x00000004fb087825 */ /* 0x002fc600078e024c */
[----:B------:R-:W-:Y:S01]  /*158d0*/  STL.64 [R1+0xe80], R10 ;  /* 0x000e800a01007387 */ /* 0x000fe20000100a00 */
[----:B------:R-:W-:-:S03]  /*158e0*/  IMAD.WIDE R84, R251, 0x4, R84 ;  /* 0x00000004fb547825 */ /* 0x000fc600078e0254 */
[----:B------:R-:W-:Y:S01]  /*158f0*/  STL.64 [R1+0xe88], R8 ;  /* 0x000e880801007387 */ /* 0x000fe20000100a00 */
[----:B--2---:R-:W-:-:S04]  /*15900*/  IMAD.WIDE R6, R251, 0x4, R78 ;  /* 0x00000004fb067825 */ /* 0x004fc800078e024e */
[C---:B------:R-:W-:Y:S01]  /*15910*/  IMAD.WIDE R86, R251.reuse, 0x4, R86 ;  /* 0x00000004fb567825 */ /* 0x040fe200078e0256 */
[----:B------:R1:W-:Y:S03]  /*15920*/  STL.64 [R1+0xe90], R6 ;  /* 0x000e900601007387 */ /* 0x0003e60000100a00 */
[----:B------:R-:W-:-:S04]  /*15930*/  IMAD.WIDE R92, R251, 0x4, R92 ;  /* 0x00000004fb5c7825 */ /* 0x000fc800078e025c */
[----:B------:R-:W-:-:S04]  /*15940*/  IMAD.WIDE R94, R251, 0x4, R94 ;  /* 0x00000004fb5e7825 */ /* 0x000fc800078e025e */
[----:B-1----:R-:W-:-:S04]  /*15950*/  IMAD.WIDE R6, R251, 0x4, R88 ;  /* 0x00000004fb067825 */ /* 0x002fc800078e0258 */
[----:B------:R-:W-:-:S04]  /*15960*/  IMAD.WIDE R100, R251, 0x4, R100 ;  /* 0x00000004fb647825 */ /* 0x000fc800078e0264 */
[----:B------:R-:W-:-:S04]  /*15970*/  IMAD.WIDE R102, R251, 0x4, R102 ;  /* 0x00000004fb667825 */ /* 0x000fc800078e0266 */
[----:B------:R-:W-:-:S04]  /*15980*/  IMAD.WIDE R8, R251, 0x4, R104 ;  /* 0x00000004fb087825 */ /* 0x000fc800078e0268 */
[----:B------:R-:W-:-:S04]  /*15990*/  IMAD.WIDE R108, R251, 0x4, R108 ;  /* 0x00000004fb6c7825 */ /* 0x000fc800078e026c */
[----:B------:R-:W-:-:S04]  /*159a0*/  IMAD.WIDE R110, R251, 0x4, R110 ;  /* 0x00000004fb6e7825 */ /* 0x000fc800078e026e */
[C---:B------:R-:W-:Y:S01]  /*159b0*/  IMAD.WIDE R74, R251.reuse, 0x4, R4 ;  /* 0x00000004fb4a7825 */ /* 0x040fe200078e0204 */
[----:B----4-:R1:W-:Y:S04]  /*159c0*/  LDGSTS.E [R73+0xab00], [R80.64], P6 ;  /* 0x0ab0000050497fae */ /* 0x0103e8000b12184c */
[----:B------:R2:W-:Y:S04]  /*159d0*/  LDGSTS.E [R73+0xaf00], [R88.64], P6 ;  /* 0x0af0000058497fae */ /* 0x0005e8000b12184c */
[----:B------:R3:W-:Y:S01]  /*159e0*/  LDGSTS.E [R73+0xb300], [R96.64], P6 ;  /* 0x0b30000060497fae */ /* 0x0007e2000b12184c */
[----:B-1----:R-:W-:-:S03]  /*159f0*/  IMAD.WIDE R80, R251, 0x4, R80 ;  /* 0x00000004fb507825 */ /* 0x002fc600078e0250 */
[----:B------:R1:W-:Y:S04]  /*15a00*/  LDGSTS.E [R73+0xb700], [R104.64], P6 ;  /* 0x0b70000068497fae */ /* 0x0003e8000b12184c */
[----:B------:R4:W-:Y:S04]  /*15a10*/  STL.64 [R1+0x1170], R80 ;  /* 0x0011705001007387 */ /* 0x0009e80000100a00 */
[----:B------:R1:W-:Y:S04]  /*15a20*/  STL.64 [R1+0x1240], R84 ;  /* 0x0012405401007387 */ /* 0x0003e80000100a00 */
[----:B------:R-:W-:Y:S01]  /*15a30*/  STL.64 [R1+0x1230], R86 ;  /* 0x0012305601007387 */ /* 0x000fe20000100a00 */
[----:B----4-:R-:W-:-:S03]  /*15a40*/  IMAD.WIDE R80, R251, 0x4, R90 ;  /* 0x00000004fb507825 */ /* 0x010fc600078e025a */
[----:B------:R4:W-:Y:S01]  /*15a50*/  STL.64 [R1+0xeb8], R6 ;  /* 0x000eb80601007387 */ /* 0x0009e20000100a00 */
[----:B-1----:R-:W-:-:S03]  /*15a60*/  IMAD.WIDE R84, R251, 0x4, R98 ;  /* 0x00000004fb547825 */ /* 0x002fc600078e0262 */
[----:B------:R-:W-:Y:S04]  /*15a70*/  STL.64 [R1+0x1248], R92 ;  /* 0x0012485c01007387 */ /* 0x000fe80000100a00 */
[----:B------:R-:W-:Y:S01]  /*15a80*/  STL.64 [R1+0xec0], R80 ;  /* 0x000ec05001007387 */ /* 0x000fe20000100a00 */
[----:B----4-:R-:W-:-:S03]  /*15a90*/  IMAD.WIDE R6, R251, 0x4, R96 ;  /* 0x00000004fb067825 */ /* 0x010fc600078e0260 */
[----:B------:R-:W-:Y:S04]  /*15aa0*/  STL.64 [R1+0x1238], R94 ;  /* 0x0012385e01007387 */ /* 0x000fe80000100a00 */
[----:B------:R1:W-:Y:S04]  /*15ab0*/  STL.64 [R1+0xed8], R6 ;  /* 0x000ed80601007387 */ /* 0x0003e80000100a00 */
[----:B------:R-:W-:Y:S04]  /*15ac0*/  STL.64 [R1+0x1250], R100 ;  /* 0x0012506401007387 */ /* 0x000fe80000100a00 */
[----:B------:R-:W-:Y:S01]  /*15ad0*/  STL.64 [R1+0xee0], R84 ;  /* 0x000ee05401007387 */ /* 0x000fe20000100a00 */
[----:B-1----:R-:W-:-:S03]  /*15ae0*/  IMAD.WIDE R6, R251, 0x4, R106 ;  /* 0x00000004fb067825 */ /* 0x002fc600078e026a */
[----:B------:R-:W-:Y:S04]  /*15af0*/  STL.64 [R1+0x1258], R102 ;  /* 0x0012586601007387 */ /* 0x000fe80000100a00 */
[----:B------:R-:W-:Y:S04]  /*15b00*/  STL.64 [R1+0xef8], R8 ;  /* 0x000ef80801007387 */ /* 0x000fe80000100a00 */
[----:B------:R-:W-:Y:S04]  /*15b10*/  STL.64 [R1+0x1260], R108 ;  /* 0x0012606c01007387 */ /* 0x000fe80000100a00 */
[----:B------:R1:W-:Y:S04]  /*15b20*/  STL.64 [R1+0xf00], R6 ;  /* 0x000f000601007387 */ /* 0x0003e80000100a00 */
[----:B------:R4:W-:Y:S04]  /*15b30*/  STL.64 [R1+0x1268], R110 ;  /* 0x0012686e01007387 */ /* 0x0009e80000100a00 */
[----:B------:R2:W-:Y:S01]  /*15b40*/  LDGSTS.E [R73+0xbb00], [R112.64], P6 ;  /* 0x0bb0000070497fae */ /* 0x0005e2000b12184c */
[----:B-1----:R-:W-:-:S03]  /*15b50*/  IMAD.WIDE R6, R251, 0x4, R112 ;  /* 0x00000004fb067825 */ /* 0x002fc600078e0270 */
[----:B------:R1:W-:Y:S01]  /*15b60*/  LDGSTS.E [R73+0xbf00], [R120.64], P6 ;  /* 0x0bf0000078497fae */ /* 0x0003e2000b12184c */
[----:B----4-:R-:W-:-:S03]  /*15b70*/  IMAD.WIDE R110, R251, 0x4, R114 ;  /* 0x00000004fb6e7825 */ /* 0x010fc600078e0272 */
[----:B------:R4:W-:Y:S01]  /*15b80*/  STL.64 [R1+0xf18], R6 ;  /* 0x000f180601007387 */ /* 0x0009e20000100a00 */
[----:B------:R-:W-:-:S03]  /*15b90*/  IMAD.WIDE R108, R251, 0x4, R122 ;  /* 0x00000004fb6c7825 */ /* 0x000fc600078e027a */
[----:B------:R1:W-:Y:S01]  /*15ba0*/  LDGSTS.E [R73+0xc300], [R128.64], P6 ;  /* 0x0c30000080497fae */ /* 0x0003e2000b12184c */
[----:B------:R-:W-:-:S03]  /*15bb0*/  IMAD.WIDE R114, R251, 0x4, R128 ;  /* 0x00000004fb727825 */ /* 0x000fc600078e0280 */
[----:B------:R-:W-:Y:S01]  /*15bc0*/  STL.64 [R1+0xf20], R110 ;  /* 0x000f206e01007387 */ /* 0x000fe20000100a00 */
[----:B----4-:R-:W-:-:S03]  /*15bd0*/  IMAD.WIDE R6, R251, 0x4, R120 ;  /* 0x00000004fb067825 */ /* 0x010fc600078e0278 */
[----:B------:R4:W-:Y:S01]  /*15be0*/  LDGSTS.E [R73+0xc700], [R136.64], P6 ;  /* 0x0c70000088497fae */ /* 0x0009e2000b12184c */
[----:B------:R-:W-:-:S03]  /*15bf0*/  IMAD.WIDE R102, R251, 0x4, R130 ;  /* 0x00000004fb667825 */ /* 0x000fc600078e0282 */
[----:B------:R-:W-:Y:S01]  /*15c00*/  STL.64 [R1+0xf38], R6 ;  /* 0x000f380601007387 */ /* 0x000fe20000100a00 */
[----:B--2---:R-:W-:-:S03]  /*15c10*/  IMAD.WIDE R112, R251, 0x4, R144 ;  /* 0x00000004fb707825 */ /* 0x004fc600078e0290 */
[----:B------:R-:W-:Y:S01]  /*15c20*/  STL.64 [R1+0xf40], R108 ;  /* 0x000f406c01007387 */ /* 0x000fe20000100a00 */
[----:B----4-:R-:W-:-:S03]  /*15c30*/  IMAD.WIDE R136, R251, 0x4, R136 ;  /* 0x00000004fb887825 */ /* 0x010fc600078e0288 */
[----:B------:R-:W-:Y:S01]  /*15c40*/  STL.64 [R1+0xf58], R114 ;  /* 0x000f587201007387 */ /* 0x000fe20000100a00 */
[----:B------:R-:W-:-:S03]  /*15c50*/  IMAD.WIDE R100, R251, 0x4, R146 ;  /* 0x00000004fb647825 */ /* 0x000fc600078e0292 */
[----:B------:R2:W-:Y:S04]  /*15c60*/  LDGSTS.E [R73+0xcb00], [R144.64], P6 ;  /* 0x0cb0000090497fae */ /* 0x0005e8000b12184c */
[----:B------:R-:W-:Y:S01]  /*15c70*/  STL.64 [R1+0xf60], R102 ;  /* 0x000f606601007387 */ /* 0x000fe20000100a00 */
[----:B------:R-:W-:-:S03]  /*15c80*/  IMAD.WIDE R98, R251, 0x4, R160 ;  /* 0x00000004fb627825 */ /* 0x000fc600078e02a0 */
[----:B------:R4:W-:Y:S01]  /*15c90*/  LDGSTS.E [R73+0xcf00], [R152.64], P6 ;  /* 0x0cf0000098497fae */ /* 0x0009e2000b12184c */
[----:B------:R-:W-:-:S03]  /*15ca0*/  IMAD.WIDE R92, R251, 0x4, R162 ;  /* 0x00000004fb5c7825 */ /* 0x000fc600078e02a2 */
[----:B------:R-:W-:Y:S04]  /*15cb0*/  STL.64 [R1+0x1178], R114 ;  /* 0x0011787201007387 */ /* 0x000fe80000100a00 */
[----:B------:R-:W-:Y:S01]  /*15cc0*/  STL.64 [R1+0x1180], R136 ;  /* 0x0011808801007387 */ /* 0x000fe20000100a00 */
[----:B----4-:R-:W-:-:S03]  /*15cd0*/  IMAD.WIDE R152, R251, 0x4, R152 ;  /* 0x00000004fb987825 */ /* 0x010fc600078e0298 */
[----:B------:R-:W-:Y:S04]  /*15ce0*/  STL.64 [R1+0xf98], R112 ;  /* 0x000f987001007387 */ /* 0x000fe80000100a00 */
[----:B------:R4:W-:Y:S04]  /*15cf0*/  LDGSTS.E [R73+0xd300], [R160.64], P6 ;  /* 0x0d300000a0497fae */ /* 0x0009e8000b12184c */
[----:B------:R-:W-:Y:S04]  /*15d00*/  STL.64 [R1+0xfa0], R100 ;  /* 0x000fa06401007387 */ /* 0x000fe80000100a00 */
[----:B------:R1:W-:Y:S04]  /*15d10*/  LDGSTS.E [R73+0xd700], [R168.64], P6 ;  /* 0x0d700000a8497fae */ /* 0x0003e8000b12184c */
[----:B------:R-:W-:Y:S04]  /*15d20*/  STL.64 [R1+0x1188], R112 ;  /* 0x0011887001007387 */ /* 0x000fe80000100a00 */
[----:B------:R2:W-:Y:S01]  /*15d30*/  LDGSTS.E [R73+0xdb00], [R176.64], P6 ;  /* 0x0db00000b0497fae */ /* 0x0005e2000b12184c */
[----:B-1----:R-:W-:-:S03]  /*15d40*/  IMAD.WIDE R168, R251, 0x4, R168 ;  /* 0x00000004fba87825 */ /* 0x002fc600078e02a8 */
[----:B------:R-:W-:Y:S04]  /*15d50*/  STL.64 [R1+0x1190], R152 ;  /* 0x0011909801007387 */ /* 0x000fe80000100a00 */
[----:B------:R1:W-:Y:S01]  /*15d60*/  LDGSTS.E [R73+0xdf00], [R184.64], P6 ;  /* 0x0df00000b8497fae */ /* 0x0003e2000b12184c */
[----:B--2---:R-:W-:-:S03]  /*15d70*/  IMAD.WIDE R176, R251, 0x4, R176 ;  /* 0x00000004fbb07825 */ /* 0x004fc600078e02b0 */
[----:B------:R-:W-:Y:S04]  /*15d80*/  STL.64 [R1+0xfd8], R98 ;  /* 0x000fd86201007387 */ /* 0x000fe80000100a00 */
[----:B------:R2:W-:Y:S01]  /*15d90*/  LDGSTS.E [R73+0xe300], [R192.64], P6 ;  /* 0x0e300000c0497fae */ /* 0x0005e2000b12184c */
[----:B-1----:R-:W-:-:S03]  /*15da0*/  IMAD.WIDE R184, R251, 0x4, R184 ;  /* 0x00000004fbb87825 */ /* 0x002fc600078e02b8 */
[----:B------:R-:W-:Y:S04]  /*15db0*/  STL.64 [R1+0xfe0], R92 ;  /* 0x000fe05c01007387 */ /* 0x000fe80000100a00 */
[----:B------:R1:W-:Y:S01]  /*15dc0*/  LDGSTS.E [R73+0xe700], [R200.64], P6 ;  /* 0x0e700000c8497fae */ /* 0x0003e2000b12184c */
[----:B--2---:R-:W-:-:S03]  /*15dd0*/  IMAD.WIDE R192, R251, 0x4, R192 ;  /* 0x00000004fbc07825 */ /* 0x004fc600078e02c0 */
[----:B------:R2:W-:Y:S04]  /*15de0*/  STL.64 [R1+0x1198], R98 ;  /* 0x0011986201007387 */ /* 0x0005e80000100a00 */
[----:B------:R2:W-:Y:S01]  /*15df0*/  LDGSTS.E [R73+0xeb00], [R208.64], P6 ;  /* 0x0eb00000d0497fae */ /* 0x0005e2000b12184c */
[----:B-1----:R-:W-:-:S03]  /*15e00*/  IMAD.WIDE R200, R251, 0x4, R200 ;  /* 0x00000004fbc87825 */ /* 0x002fc600078e02c8 */
[----:B------:R-:W-:Y:S04]  /*15e10*/  STL.64 [R1+0x11a0], R168 ;  /* 0x0011a0a801007387 */ /* 0x000fe80000100a00 */
[----:B------:R1:W-:Y:S01]  /*15e20*/  LDGSTS.E [R73+0xef00], [R216.64], P6 ;  /* 0x0ef00000d8497fae */ /* 0x0003e2000b12184c */
[----:B--2---:R-:W-:-:S03]  /*15e30*/  IMAD.WIDE R208, R251, 0x4, R208 ;  /* 0x00000004fbd07825 */ /* 0x004fc600078e02d0 */
[----:B------:R-:W-:Y:S04]  /*15e40*/  STL.64 [R1+0x11a8], R176 ;  /* 0x0011a8b001007387 */ /* 0x000fe80000100a00 */
[----:B------:R2:W-:Y:S01]  /*15e50*/  LDGSTS.E [R73+0xf300], [R224.64], P6 ;  /* 0x0f300000e0497fae */ /* 0x0005e2000b12184c */
[----:B---3--:R-:W-:-:S03]  /*15e60*/  IMAD.WIDE R96, R251, 0x4, R240 ;  /* 0x00000004fb607825 */ /* 0x008fc600078e02f0 */
[----:B------:R-:W-:Y:S01]  /*15e70*/  STL.64 [R1+0x11b0], R184 ;  /* 0x0011b0b801007387 */ /* 0x000fe20000100a00 */
[----:B-1----:R-:W-:-:S03]  /*15e80*/  IMAD.WIDE R216, R251, 0x4, R216 ;  /* 0x00000004fbd87825 */ /* 0x002fc600078e02d8 */
[----:B------:R1:W-:Y:S01]  /*15e90*/  LDGSTS.E [R73+0xf700], [R232.64], P6 ;  /* 0x0f700000e8497fae */ /* 0x0003e2000b12184c */
[----:B----4-:R-:W-:-:S03]  /*15ea0*/  IMAD.WIDE R160, R251, 0x4, R242 ;  /* 0x00000004fba07825 */ /* 0x010fc600078e02f2 */
[----:B------:R-:W-:Y:S01]  /*15eb0*/  STL.64 [R1+0x11b8], R192 ;  /* 0x0011b8c001007387 */ /* 0x000fe20000100a00 */
[----:B--2---:R-:W-:-:S03]  /*15ec0*/  IMAD.WIDE R224, R251, 0x4, R224 ;  /* 0x00000004fbe07825 */ /* 0x004fc600078e02e0 */
[----:B------:R2:W-:Y:S01]  /*15ed0*/  STL.64 [R1+0x11c0], R200 ;  /* 0x0011c0c801007387 */ /* 0x0005e20000100a00 */
[----:B-1----:R-:W-:-:S03]  /*15ee0*/  IMAD.WIDE R232, R251, 0x4, R232 ;  /* 0x00000004fbe87825 */ /* 0x002fc600078e02e8 */
[----:B------:R-:W-:Y:S01]  /*15ef0*/  STL.64 [R1+0x11c8], R208 ;  /* 0x0011c8d001007387 */ /* 0x000fe20000100a00 */
[----:B------:R-:W-:-:S03]  /*15f00*/  IMAD.WIDE R98, R251, 0x4, R244 ;  /* 0x00000004fb627825 */ /* 0x000fc600078e02f4 */
[----:B------:R-:W-:Y:S01]  /*15f10*/  STL.64 [R1+0x11d0], R216 ;  /* 0x0011d0d801007387 */ /* 0x000fe20000100a00 */
[----:B--2---:R-:W-:-:S03]  /*15f20*/  IMAD.WIDE R200, R251, 0x4, R246 ;  /* 0x00000004fbc87825 */ /* 0x004fc600078e02f6 */
[----:B------:R-:W-:Y:S04]  /*15f30*/  STL.64 [R1+0x11d8], R224 ;  /* 0x0011d8e001007387 */ /* 0x000fe80000100a00 */
[----:B------:R-:W-:Y:S04]  /*15f40*/  STL.64 [R1+0x11e0], R232 ;  /* 0x0011e0e801007387 */ /* 0x000fe80000100a00 */
[----:B------:R-:W-:Y:S04]  /*15f50*/  STL.64 [R1+0x1118], R96 ;  /* 0x0011186001007387 */ /* 0x000fe80000100a00 */
[----:B------:R-:W-:Y:S04]  /*15f60*/  STL.64 [R1+0x1120], R160 ;  /* 0x001120a001007387 */ /* 0x000fe80000100a00 */
[----:B------:R-:W-:Y:S04]  /*15f70*/  STL.64 [R1+0x11e8], R96 ;  /* 0x0011e86001007387 */ /* 0x000fe80000100a00 */
[----:B------:R-:W-:Y:S04]  /*15f80*/  STL.64 [R1+0x1128], R98 ;  /* 0x0011286201007387 */ /* 0x000fe80000100a00 */
[----:B------:R-:W-:Y:S04]  /*15f90*/  STL.64 [R1+0x1130], R200 ;  /* 0x001130c801007387 */ /* 0x000fe80000100a00 */
[----:B------:R-:W-:Y:S04]  /*15fa0*/  STL [R1+0x820], RZ ;  /* 0x000820ff01007387 */ /* 0x000fe80000100800 */
[----:B------:R-:W-:Y:S04]  /*15fb0*/  STL [R1+0x824], RZ ;  /* 0x000824ff01007387 */ /* 0x000fe80000100800 */
[----:B------:R-:W-:Y:S04]  /*15fc0*/  STL.64 [R1+0x1138], R74 ;  /* 0x0011384a01007387 */ /* 0x000fe80000100a00 */
[----:B------:R-:W-:Y:S04]  /*15fd0*/  STL.64 [R1+0x11f0], R74 ;  /* 0x0011f04a01007387 */ /* 0x000fe80000100a00 */
[----:B------:R-:W-:Y:S04]  /*15fe0*/  STL [R1+0x828], RZ ;  /* 0x000828ff01007387 */ /* 0x000fe80000100800 */
        /* <DEDUP_REMOVED lines=72> */
[----:B------:R-:W-:Y:S01]  /*16470*/  STL [R1+0x10c], RZ ;  /* 0x00010cff01007387 */ /* 0x000fe20000100800 */
[----:B------:R-:W-:-:S03]  /*16480*/  CS2R R244, SRZ ;  /* 0x0000000000f47805 */ /* 0x000fc6000001ff00 */
[----:B------:R-:W-:Y:S01]  /*16490*/  STL [R1+0xd0], RZ ;  /* 0x0000d0ff01007387 */ /* 0x000fe20000100800 */
[----:B------:R-:W-:-:S03]  /*164a0*/  CS2R R246, SRZ ;  /* 0x0000000000f67805 */ /* 0x000fc6000001ff00 */
[----:B------:R-:W-:Y:S04]  /*164b0*/  STL [R1+0xd4], RZ ;  /* 0x0000d4ff01007387 */ /* 0x000fe80000100800 */
[----:B------:R-:W-:Y:S04]  /*164c0*/  STL [R1+0xd8], RZ ;  /* 0x0000d8ff01007387 */ /* 0x000fe80000100800 */
[----:B------:R-:W-:Y:S04]  /*164d0*/  STL [R1+0xdc], RZ ;  /* 0x0000dcff01007387 */ /* 0x000fe80000100800 */
[----:B------:R-:W-:Y:S04]  /*164e0*/  STL [R1+0x50], RZ ;  /* 0x000050ff01007387 */ /* 0x000fe80000100800 */
[----:B------:R-:W-:Y:S04]  /*164f0*/  STL [R1+0x54], RZ ;  /* 0x000054ff01007387 */ /* 0x000fe80000100800 */
        /* <DEDUP_REMOVED lines=133> */
[----:B------:R-:W-:Y:S04]  /*16d50*/  STL.64 [R1+0x1208], R76 ;  /* 0x0012084c01007387 */ /* 0x000fe80000100a00 */
[----:B------:R-:W-:Y:S04]  /*16d60*/  STL.64 [R1+0x1210], R78 ;  /* 0x0012104e01007387 */ /* 0x000fe80000100a00 */
[----:B------:R-:W-:Y:S04]  /*16d70*/  STL.64 [R1+0x1218], R88 ;  /* 0x0012185801007387 */ /* 0x000fe80000100a00 */
[----:B------:R-:W-:Y:S04]  /*16d80*/  STL.64 [R1+0x1220], R90 ;  /* 0x0012205a01007387 */ /* 0x000fe80000100a00 */
[----:B------:R1:W-:Y:S04]  /*16d90*/  STL.64 [R1+0x1228], R104 ;  /* 0x0012286801007387 */ /* 0x0003e80000100a00 */
[----:B------:R2:W-:Y:S04]  /*16da0*/  STL [R1+0x2d0], RZ ;  /* 0x0002d0ff01007387 */ /* 0x0005e80000100800 */
        /* <DEDUP_REMOVED lines=203> */
[----:B------:R-:W3:Y:S04]  /*17a60*/  LDL.LU.64 R10, [R1+0x470] ;  /* 0x00047000010a7983 */ /* 0x000ee80000300a00 */
[----:B------:R2:W-:Y:S04]  /*17a70*/  STL [R1+0xe0], RZ ;  /* 0x0000e0ff01007387 */ /* 0x0005e80000100800 */
[----:B------:R2:W-:Y:S04]  /*17a80*/  STL [R1+0xe4], RZ ;  /* 0x0000e4ff01007387 */ /* 0x0005e80000100800 */
[----:B------:R2:W-:Y:S04]  /*17a90*/  STL [R1+0xe8], RZ ;  /* 0x0000e8ff01007387 */ /* 0x0005e80000100800 */
[----:B------:R2:W-:Y:S04]  /*17aa0*/  STL [R1+0xec], RZ ;  /* 0x0000ecff01007387 */ /* 0x0005e80000100800 */
[----:B------:R-:W4:Y:S04]  /*17ab0*/  LDL.LU.64 R12, [R1+0x478] ;  /* 0x00047800010c7983 */ /* 0x000f280000300a00 */
[----:B------:R-:W2:Y:S04]  /*17ac0*/  LDL.LU.64 R6, [R1+0x5c0] ;  /* 0x0005c00001067983 */ /* 0x000ea80000300a00 */
[----:B------:R-:W3:Y:S04]  /*17ad0*/  LDL.LU.64 R8, [R1+0x5c8] ;  /* 0x0005c80001087983 */ /* 0x000ee80000300a00 */
[----:B------:R-:W3:Y:S01]  /*17ae0*/  LDL.LU.64 R22, [R1+0x640] ;  /* 0x0006400001167983 */ /* 0x000ee20000300a00 */
[----:B------:R-:W-:-:S03]  /*17af0*/  IMAD.SHL.U32 R252, R252, 0x20, RZ ;  /* 0x00000020fcfc7824 */ /* 0x000fc600078e00ff */
[----:B------:R-:W3:Y:S04]  /*17b00*/  LDL.LU.64 R24, [R1+0x648] ;  /* 0x0006480001187983 */ /* 0x000ee80000300a00 */
[----:B------:R-:W3:Y:S04]  /*17b10*/  LDL.LU.64 R20, [R1+0x690] ;  /* 0x0006900001147983 */ /* 0x000ee80000300a00 */
[----:B------:R-:W3:Y:S04]  /*17b20*/  LDL.LU.64 R16, [R1+0x698] ;  /* 0x0006980001107983 */ /* 0x000ee80000300a00 */
[----:B------:R1:W-:Y:S04]  /*17b30*/  LDGSTS.E [R73+0xfb00], [R240.64], P6 ;  /* 0x0fb00000f0497fae */ /* 0x0003e8000b12184c */
[----:B------:R1:W-:Y:S04]  /*17b40*/  LDGSTS.E [R73+0xff00], [R4.64], P6 ;  /* 0x0ff0000004497fae */ /* 0x0003e8000b12184c */
[----:B------:R-:W1:Y:S01]  /*17b50*/  S2R R14, SR_TID.X ;  /* 0x00000000000e7919 */ /* 0x000e620000002100 */
[----:B------:R-:W-:-:S03]  /*17b60*/  UIADD3 UR6, UR4, -0x21, URZ ;  /* 0xffffffdf04067890 */ /* 0x000fc6000fffe03f */
[----:B------:R-:W0:Y:S01]  /*17b70*/  LDGDEPBAR ;  /* 0x00000000000079af */ /* 0x000e220000000000 */
[----:B----4-:R-:W-:-:S03]  /*17b80*/  IMAD.WIDE R18, R252, 0x4, R12 ;  /* 0x00000004fc127825 */ /* 0x010fc600078e020c */
[----:B------:R-:W4:Y:S01]  /*17b90*/  LDL.LU.64 R12, [R1+0x6d0] ;  /* 0x0006d000010c7983 */ /* 0x000f220000300a00 */
[----:B--2---:R-:W-:-:S03]  /*17ba0*/  IMAD.WIDE R26, R252, 0x4, R6 ;  /* 0x00000004fc1a7825 */ /* 0x004fc600078e0206 */
[----:B------:R-:W2:Y:S01]  /*17bb0*/  LDL.LU.64 R6, [R1+0x6d8] ;  /* 0x0006d80001067983 */ /* 0x000ea20000300a00 */
[----:B---3--:R-:W-:-:S03]  /*17bc0*/  IMAD.WIDE R34, R252, 0x4, R8 ;  /* 0x00000004fc227825 */ /* 0x008fc600078e0208 */
[----:B------:R-:W3:Y:S01]  /*17bd0*/  LDL.LU.64 R8, [R1+0x720] ;  /* 0x0007200001087983 */ /* 0x000ee20000300a00 */
[----:B------:R-:W-:-:S03]  /*17be0*/  IMAD.WIDE R42, R252, 0x4, R22 ;  /* 0x00000004fc2a7825 */ /* 0x000fc600078e0216 */
[----:B------:R-:W4:Y:S04]  /*17bf0*/  LDL.LU.64 R22, [R1+0x728] ;  /* 0x0007280001167983 */ /* 0x000f280000300a00 */
[----:B------:R-:W4:Y:S01]  /*17c00*/  LDL.LU.64 R30, [R1+0x730] ;  /* 0x00073000011e7983 */ /* 0x000f220000300a00 */
[----:B------:R-:W-:-:S03]  /*17c10*/  IMAD.WIDE R50, R252, 0x4, R24 ;  /* 0x00000004fc327825 */ /* 0x000fc600078e0218 */
[----:B------:R-:W4:Y:S01]  /*17c20*/  LDL.LU.64 R24, [R1+0x738] ;  /* 0x0007380001187983 */ /* 0x000f220000300a00 */
[----:B-1----:R-:W-:-:S03]  /*17c30*/  IMAD.WIDE R4, R252, 0x4, R16 ;  /* 0x00000004fc047825 */ /* 0x002fc600078e0210 */
[----:B------:R-:W4:Y:S01]  /*17c40*/  LDL.LU.64 R16, [R1+0x770] ;  /* 0x0007700001107983 */ /* 0x000f220000300a00 */
[----:B------:R-:W-:Y:S01]  /*17c50*/  IMAD.WIDE R58, R252, 0x4, R20 ;  /* 0x00000004fc3a7825 */ /* 0x000fe200078e0214 */
[----:B------:R-:W-:Y:S02]  /*17c60*/  UIADD3 UR14, UR4, -0x25, URZ ;  /* 0xffffffdb040e7890 */ /* 0x000fe4000fffe03f */
[----:B------:R-:W-:Y:S02]  /*17c70*/  UIADD3 UR18, UR4, -0x29, URZ ;  /* 0xffffffd704127890 */ /* 0x000fe4000fffe03f */
[----:B------:R-:W-:Y:S02]  /*17c80*/  UIADD3 UR22, UR4, -0x2d, URZ ;  /* 0xffffffd304167890 */ /* 0x000fe4000fffe03f */
[----:B------:R-:W-:Y:S02]  /*17c90*/  UISETP.GE.U32.AND UP1, UPT, UR6, 0x7fffffc0, UPT ;  /* 0x7fffffc00600788c */ /* 0x000fe4000bf26070 */
[----:B------:R-:W-:-:S02]  /*17ca0*/  UISETP.GE.U32.AND UP2, UPT, UR14, 0x7fffffbc, UPT ;  /* 0x7fffffbc0e00788c */ /* 0x000fc4000bf46070 */
[----:B------:R-:W-:Y:S02]  /*17cb0*/  UISETP.GE.U32.AND UP3, UPT, UR18, 0x7fffffb8, UPT ;  /* 0x7fffffb81200788c */ /* 0x000fe4000bf66070 */
[----:B------:R-:W-:Y:S01]  /*17cc0*/  UISETP.GE.U32.AND UP4, UPT, UR22, 0x7fffffb4, UPT ;  /* 0x7fffffb41600788c */ /* 0x000fe2000bf86070 */
[----:B------:R-:W-:Y:S01]  /*17cd0*/  PLOP3.LUT P4, PT, PT, PT, UP1, 0x80, 0x0 ;  /* 0x000000000000781c */ /* 0x000fe20003f8f018 */
[----:B------:R-:W-:Y:S01]  /*17ce0*/  UIADD3 UR26, UR4, -0x31, URZ ;  /* 0xffffffcf041a7890 */ /* 0x000fe2000fffe03f */
[----:B------:R-:W-:Y:S01]  /*17cf0*/  PLOP3.LUT P6, PT, PT, PT, UP2, 0x80, 0x0 ;  /* 0x000000000000781c */ /* 0x000fe20003fcf028 */
[----:B------:R-:W-:Y:S01]  /*17d00*/  UIADD3 UR30, UR4, -0x35, URZ ;  /* 0xffffffcb041e7890 */ /* 0x000fe2000fffe03f */
[----:B------:R-:W-:Y:S01]  /*17d10*/  PLOP3.LUT P5, PT, PT, PT, UP3, 0x80, 0x0 ;  /* 0x000000000000781c */ /* 0x000fe20003faf038 */
[----:B------:R-:W-:Y:S01]  /*17d20*/  UIADD3 UR34, UR4, -0x39, URZ ;  /* 0xffffffc704227890 */ /* 0x000fe2000fffe03f */
[----:B------:R-:W-:Y:S01]  /*17d30*/  LOP3.LUT R15, R14, 0x3f, RZ, 0xc0, !PT ;  /* 0x0000003f0e0f7812 */ /* 0x000fe200078ec0ff */
[----:B------:R-:W-:-:S02]  /*17d40*/  UIADD3 UR37, UR4, -0x3d, URZ ;  /* 0xffffffc304257890 */ /* 0x000fc4000fffe03f */
[----:B------:R-:W-:Y:S01]  /*17d50*/  UIADD3 UR8, UR4, -0x22, URZ ;  /* 0xffffffde04087890 */ /* 0x000fe2000fffe03f */
[----:B------:R-:W-:Y:S01]  /*17d60*/  IMAD.WIDE R2, R252, 0x4, R2 ;  /* 0x00000004fc027825 */ /* 0x000fe200078e0202 */
[----:B------:R-:W-:-:S03]  /*17d70*/  UIADD3 UR15, UR4, -0x26, URZ ;  /* 0xffffffda040f7890 */ /* 0x000fc6000fffe03f */
[----:B------:R-:W-:Y:S01]  /*17d80*/  IMAD.WIDE R10, R252, 0x4, R10 ;  /* 0x00000004fc0a7825 */ /* 0x000fe200078e020a */
        /* <DEDUP_REMOVED lines=13> */
[----:B------:R-:W-:Y:S01]  /*17e60*/  UIADD3 UR39, UR4, -0x3f, URZ ;  /* 0xffffffc104277890 */ /* 0x000fe2000fffe03f */
[----:B------:R-:W-:Y:S01]  /*17e70*/  BAR.SYNC.DEFER_BLOCKING 0x0 ;  /* 0x0000000000007b1d */ /* 0x000fe20000010000 */
[----:B--2---:R-:W-:-:S05]  /*17e80*/  IMAD.WIDE R20, R252, 0x4, R6 ;  /* 0x00000004fc147825 */ /* 0x004fca00078e0206 */
[----:B------:R-:W2:Y:S01]  /*17e90*/  LDL.LU.64 R6, [R1+0x778] ;  /* 0x0007780001067983 */ /* 0x000ea20000300a00 */
[----:B---3--:R-:W-:-:S03]  /*17ea0*/  IMAD.WIDE R28, R252, 0x4, R8 ;  /* 0x00000004fc1c7825 */ /* 0x008fc600078e0208 */
[----:B------:R-:W3:Y:S01]  /*17eb0*/  LDL.LU.64 R8, [R1+0x790] ;  /* 0x0007900001087983 */ /* 0x000ee20000300a00 */
[----:B----4-:R-:W-:-:S03]  /*17ec0*/  IMAD.WIDE R36, R252, 0x4, R22 ;  /* 0x00000004fc247825 */ /* 0x010fc600078e0216 */
[----:B------:R-:W4:Y:S01]  /*17ed0*/  LDL.LU.64 R22, [R1+0x798] ;  /* 0x0007980001167983 */ /* 0x000f220000300a00 */
[----:B------:R-:W-:-:S03]  /*17ee0*/  IMAD.WIDE R44, R252, 0x4, R30 ;  /* 0x00000004fc2c7825 */ /* 0x000fc600078e021e */
[----:B------:R-:W4:Y:S04]  /*17ef0*/  LDL.LU.64 R30, [R1+0x7a0] ;  /* 0x0007a000011e7983 */ /* 0x000f280000300a00 */
[----:B------:R-:W4:Y:S04]  /*17f00*/  LDL.LU.64 R38, [R1+0x7a8] ;  /* 0x0007a80001267983 */ /* 0x000f280000300a00 */
[----:B------:R-:W4:Y:S04]  /*17f10*/  LDL.LU.64 R46, [R1+0x7b0] ;  /* 0x0007b000012e7983 */ /* 0x000f280000300a00 */
[----:B------:R-:W4:Y:S04]  /*17f20*/  LDL.LU.64 R40, [R1+0x7b8] ;  /* 0x0007b80001287983 */ /* 0x000f280000300a00 */
[----:B------:R-:W4:Y:S01]  /*17f30*/  LDL.LU.64 R32, [R1+0x7c0] ;  /* 0x0007c00001207983 */ /* 0x000f220000300a00 */
[----:B------:R-:W-:Y:S01]  /*17f40*/  PLOP3.LUT P3, PT, PT, PT, UP4, 0x80, 0x0 ;  /* 0x000000000000781c */ /* 0x000fe20003f6f048 */
[----:B------:R-:W-:Y:S01]  /*17f50*/  UISETP.GE.U32.AND UP5, UPT, UR26, 0x7fffffb0, UPT ;  /* 0x7fffffb01a00788c */ /* 0x000fe2000bfa6070 */
[----:B------:R-:W-:Y:S01]  /*17f60*/  IMAD.SHL.U32 R87, R15, 0x4, RZ ;  /* 0x000000040f577824 */ /* 0x000fe200078e00ff */
[----:B------:R-:W-:-:S02]  /*17f70*/  UISETP.GE.U32.AND UP6, UPT, UR30, 0x7fffffac, UPT ;  /* 0x7fffffac1e00788c */ /* 0x000fc4000bfc6070 */
[----:B------:R-:W-:Y:S02]  /*17f80*/  UISETP.GE.U32.AND UP0, UPT, UR34, 0x7fffffa8, UPT ;  /* 0x7fffffa82200788c */ /* 0x000fe4000bf06070 */
[----:B------:R-:W-:Y:S02]  /*17f90*/  UISETP.GE.U32.AND UP1, UPT, UR37, 0x7fffffa4, UPT ;  /* 0x7fffffa42500788c */ /* 0x000fe4000bf26070 */
[----:B------:R-:W-:Y:S01]  /*17fa0*/  UISETP.GE.U32.AND UP2, UPT, UR8, 0x7fffffbf, UPT ;  /* 0x7fffffbf0800788c */ /* 0x000fe2000bf46070 */
[----:B------:R-:W-:Y:S01]  /*17fb0*/  PLOP3.LUT P2, PT, PT, PT, UP5, 0x80, 0x0 ;  /* 0x000000000000781c */ /* 0x000fe20003f4f058 */
[----:B------:R-:W-:Y:S01]  /*17fc0*/  UISETP.GE.U32.AND UP3, UPT, UR15, 0x7fffffbb, UPT ;  /* 0x7fffffbb0f00788c */ /* 0x000fe2000bf66070 */
[----:B------:R-:W-:Y:S01]  /*17fd0*/  PLOP3.LUT P1, PT, PT, PT, UP6, 0x80, 0x0 ;  /* 0x000000000000781c */ /* 0x000fe20003f2f068 */
[----:B------:R-:W-:Y:S01]  /*17fe0*/  @!PT LDS RZ, [RZ] ;  /* 0x00000000fffff984 */ /* 0x000fe20000000800 */
[----:B------:R-:W-:Y:S01]  /*17ff0*/  @!PT LDS RZ, [RZ] ;  /* 0x00000000fffff984 */ /* 0x000fe20000000800 */
[----:B------:R-:W-:Y:S01]  /*18000*/  @!PT LDS RZ, [RZ] ;  /* 0x00000000fffff984 */ /* 0x000fe20000000800 */
[----:B------:R1:W-:Y:S01]  /*18010*/  LDGSTS.E [R87+0x22000], [R2.64], !P4 ;  /* 0x2200000002577fae */ /* 0x0003e2000e12184c */
[----:B------:R-:W-:Y:S02]  /*18020*/  PLOP3.LUT P4, PT, PT, PT, UP0, 0x80, 0x0 ;  /* 0x000000000000781c */ /* 0x000fe40003f8f008 */
[----:B------:R-:W-:Y:S01]  /*18030*/  LOP3.LUT R14, R14, 0x3f, RZ, 0xc0, !PT ;  /* 0x0000003f0e0e7812 */ /* 0x000fe200078ec0ff */
[----:B------:R1:W-:Y:S01]  /*18040*/  LDGSTS.E [R87+0x22400], [R10.64], !P6 ;  /* 0x224000000a577fae */ /* 0x0003e2000f12184c */
[----:B------:R-:W-:-:S03]  /*18050*/  PLOP3.LUT P6, PT, PT, PT, UP1, 0x80, 0x0 ;  /* 0x000000000000781c */ /* 0x000fc60003fcf018 */
[----:B------:R1:W-:Y:S01]  /*18060*/  LDGSTS.E [R87+0x22800], [R18.64], !P5 ;  /* 0x2280000012577fae */ /* 0x0003e2000e92184c */
[----:B------:R-:W-:-:S03]  /*18070*/  PLOP3.LUT P5, PT, PT, PT, UP2, 0x80, 0x0 ;  /* 0x000000000000781c */ /* 0x000fc60003faf028 */
[----:B------:R1:W-:Y:S01]  /*18080*/  LDGSTS.E [R87+0x22c00], [R26.64], !P3 ;  /* 0x22c000001a577fae */ /* 0x0003e2000d92184c */
[----:B------:R-:W-:Y:S01]  /*18090*/  PLOP3.LUT P3, PT, PT, PT, UP3, 0x80, 0x0 ;  /* 0x000000000000781c */ /* 0x000fe20003f6f038 */
[----:B------:R-:W-:Y:S01]  /*180a0*/  IMAD.SHL.U32 R14, R14, 0x4, RZ ;  /* 0x000000040e0e7824 */ /* 0x000fe200078e00ff */
[----:B------:R-:W-:Y:S01]  /*180b0*/  UISETP.GE.U32.AND UP4, UPT, UR19, 0x7fffffb7, UPT ;  /* 0x7fffffb71300788c */ /* 0x000fe2000bf86070 */
[----:B------:R1:W-:Y:S01]  /*180c0*/  LDGSTS.E [R87+0x23000], [R34.64], !P2 ;  /* 0x2300000022577fae */ /* 0x0003e2000d12184c */
[----:B------:R-:W-:Y:S02]  /*180d0*/  UISETP.GE.U32.AND UP5, UPT, UR23, 0x7fffffb3, UPT ;  /* 0x7fffffb31700788c */ /* 0x000fe4000bfa6070 */
[----:B------:R-:W-:Y:S01]  /*180e0*/  UISETP.GE.U32.AND UP6, UPT, UR27, 0x7fffffaf, UPT ;  /* 0x7fffffaf1b00788c */ /* 0x000fe2000bfc6070 */
[----:B------:R-:W-:Y:S01]  /*180f0*/  LOP3.LUT R14, R14, 0x20, RZ, 0x3c, !PT ;  /* 0x000000200e0e7812 */ /* 0x000fe200078e3cff */
[----:B------:R-:W-:Y:S01]  /*18100*/  UISETP.GE.U32.AND UP0, UPT, UR31, 0x7fffffab, UPT ;  /* 0x7fffffab1f00788c */ /* 0x000fe2000bf06070 */
[----:B------:R-:W-:Y:S01]  /*18110*/  IMAD.WIDE R12, R252, 0x4, R12 ;  /* 0x00000004fc0c7825 */ /* 0x000fe200078e020c */
[----:B------:R-:W-:Y:S01]  /*18120*/  UISETP.GE.U32.AND UP1, UPT, UR35, 0x7fffffa7, UPT ;  /* 0x7fffffa72300788c */ /* 0x000fe2000bf26070 */
[----:B------:R-:W-:Y:S01]  /*18130*/  PLOP3.LUT P2, PT, PT, PT, UP4, 0x80, 0x0 ;  /* 0x000000000000781c */ /* 0x000fe20003f4f048 */
[----:B------:R-:W-:Y:S01]  /*18140*/  UISETP.GE.U32.AND UP2, UPT, UR38, 0x7fffffa3, UPT ;  /* 0x7fffffa32600788c */ /* 0x000fe2000bf46070 */
[----:B------:R1:W-:Y:S01]  /*18150*/  LDGSTS.E [R87+0x23400], [R42.64], !P1 ;  /* 0x234000002a577fae */ /* 0x0003e2000c92184c */
[----:B------:R-:W-:-:S03]  /*18160*/  PLOP3.LUT P1, PT, PT, PT, UP5, 0x80, 0x0 ;  /* 0x000000000000781c */ /* 0x000fc60003f2f058 */
        /* <DEDUP_REMOVED lines=8> */
[C---:B------:R-:W-:Y:S02]  /*181f0*/  IMAD.WIDE R52, R252.reuse, 0x4, R24 ;  /* 0x00000004fc347825 */ /* 0x040fe400078e0218 */
[----:B------:R3:W-:Y:S02]  /*18200*/  LDGSTS.E [R14+0x22900], [R20.64], !P2 ;  /* 0x22900000140e7fae */ /* 0x0007e4000d12184c */
[----:B------:R-:W-:Y:S02]  /*18210*/  IMAD.WIDE R60, R252, 0x4, R16 ;  /* 0x00000004fc3c7825 */ /* 0x000fe400078e0210 */
[----:B------:R3:W-:Y:S02]  /*18220*/  LDGSTS.E [R14+0x22d00], [R28.64], !P1 ;  /* 0x22d000001c0e7fae */ /* 0x0007e4000c92184c */
[----:B------:R-:W-:Y:S01]  /*18230*/  IMAD.SHL.U32 R15, R15, 0x4, RZ ;  /* 0x000000040f0f7824 */ /* 0x000fe200078e00ff */
[----:B------:R-:W-:Y:S01]  /*18240*/  UISETP.GE.U32.AND UP3, UPT, UR9, 0x7fffffbe, UPT ;  /* 0x7fffffbe0900788c */ /* 0x000fe2000bf66070 */
[----:B------:R3:W-:Y:S01]  /*18250*/  LDGSTS.E [R14+0x23100], [R36.64], !P4 ;  /* 0x23100000240e7fae */ /* 0x0007e2000e12184c */
[----:B------:R-:W-:-:S03]  /*18260*/  UISETP.GE.U32.AND UP4, UPT, UR16, 0x7fffffba, UPT ;  /* 0x7fffffba1000788c */ /* 0x000fc6000bf86070 */
[----:B------:R3:W-:Y:S01]  /*18270*/  LDGSTS.E [R14+0x23500], [R44.64], !P6 ;  /* 0x235000002c0e7fae */ /* 0x0007e2000f12184c */
[----:B------:R-:W-:-:S03]  /*18280*/  LOP3.LUT R86, R15, 0x40, RZ, 0x3c, !PT ;  /* 0x000000400f567812 */ /* 0x000fc600078e3cff */
[----:B------:R3:W-:Y:S04]  /*18290*/  LDGSTS.E [R14+0x23900], [R52.64], !P5 ;  /* 0x23900000340e7fae */ /* 0x0007e8000e92184c */
[----:B------:R3:W-:Y:S01]  /*182a0*/  LDGSTS.E [R14+0x23d00], [R60.64], !P3 ;  /* 0x23d000003c0e7fae */ /* 0x0007e2000d92184c */
[----:B------:R-:W-:Y:S02]  /*182b0*/  PLOP3.LUT P2, PT, PT, PT, UP3, 0x80, 0x0 ;  /* 0x000000000000781c */ /* 0x000fe40003f4f038 */
[----:B------:R-:W-:Y:S01]  /*182c0*/  PLOP3.LUT P1, PT, PT, PT, UP4, 0x80, 0x0 ;  /* 0x000000000000781c */ /* 0x000fe20003f2f048 */
[----:B------:R-:W-:Y:S02]  /*182d0*/  UISETP.GE.U32.AND UP5, UPT, UR20, 0x7fffffb6, UPT ;  /* 0x7fffffb61400788c */ /* 0x000fe4000bfa6070 */
[----:B------:R-:W-:-:S02]  /*182e0*/  UISETP.GE.U32.AND UP6, UPT, UR24, 0x7fffffb2, UPT ;  /* 0x7fffffb21800788c */ /* 0x000fc4000bfc6070 */
[----:B------:R-:W-:Y:S02]  /*182f0*/  UISETP.GE.U32.AND UP0, UPT, UR28, 0x7fffffae, UPT ;  /* 0x7fffffae1c00788c */ /* 0x000fe4000bf06070 */
[----:B------:R-:W-:Y:S02]  /*18300*/  UISETP.GE.U32.AND UP1, UPT, UR32, 0x7fffffaa, UPT ;  /* 0x7fffffaa2000788c */ /* 0x000fe4000bf26070 */
[----:B------:R-:W-:Y:S01]  /*18310*/  UISETP.GE.U32.AND UP2, UPT, UR36, 0x7fffffa6, UPT ;  /* 0x7fffffa62400788c */ /* 0x000fe2000bf46070 */
[----:B------:R-:W-:Y:S01]  /*18320*/  PLOP3.LUT P4, PT, PT, PT, UP5, 0x80, 0x0 ;  /* 0x000000000000781c */ /* 0x000fe20003f8f058 */
[----:B------:R-:W-:Y:S01]  /*18330*/  UISETP.GE.U32.AND UP3, UPT, UR39, 0x7fffffa2, UPT ;  /* 0x7fffffa22700788c */ /* 0x000fe2000bf66070 */
[----:B------:R-:W-:Y:S02]  /*18340*/  PLOP3.LUT P6, PT, PT, PT, UP6, 0x80, 0x0 ;  /* 0x000000000000781c */ /* 0x000fe40003fcf068 */
[----:B------:R-:W-:Y:S02]  /*18350*/  PLOP3.LUT P5, PT, PT, PT, UP0, 0x80, 0x0 ;  /* 0x000000000000781c */ /* 0x000fe40003faf008 */
[----:B------:R-:W-:-:S02]  /*18360*/  PLOP3.LUT P3, PT, PT, PT, UP1, 0x80, 0x0 ;  /* 0x000000000000781c */ /* 0x000fc40003f6f018 */
[----:B------:R-:W-:Y:S01]  /*18370*/  LOP3.LUT R177, R87, 0x60, RZ, 0x3c, !PT ;  /* 0x0000006057b17812 */ /* 0x000fe200078e3cff */
[C---:B---3--:R-:W-:Y:S02]  /*18380*/  IMAD.WIDE R14, R252.reuse, 0x4, R8 ;  /* 0x00000004fc0e7825 */ /* 0x048fe400078e0208 */
[----:B------:R-:W3:Y:S04]  /*18390*/  LDL.LU.64 R8, [R1+0x7c8] ;  /* 0x0007c80001087983 */ /* 0x000ee80000300a00 */
[----:B------:R-:W3:Y:S01]  /*183a0*/  LDL.LU.64 R16, [R1+0x7d0] ;  /* 0x0007d00001107983 */ /* 0x000ee20000300a00 */
[----:B--2---:R-:W-:-:S03]  /*183b0*/  IMAD.WIDE R6, R252, 0x4, R6 ;  /* 0x00000004fc067825 */ /* 0x004fc600078e0206 */
[----:B------:R-:W2:Y:S04]  /*183c0*/  LDL.LU.64 R24, [R1+0x7d8] ;  /* 0x0007d80001187983 */ /* 0x000ea80000300a00 */
[----:B------:R-:W2:Y:S04]  /*183d0*/  LDL R72, [R1+0x7ec] ;  /* 0x0007ec0001487983 */ /* 0x000ea80000100800 */
[----:B------:R1:W-:Y:S01]  /*183e0*/  LDGSTS.E [R86+0x22200], [R6.64], !P2 ;  /* 0x2220000006567fae */ /* 0x0003e2000d12184c */
[----:B----4-:R-:W-:-:S04]  /*183f0*/  IMAD.WIDE R54, R252, 0x4, R40 ;  /* 0x00000004fc367825 */ /* 0x010fc800078e0228 */
[C---:B------:R-:W-:Y:S01]  /*18400*/  IMAD.WIDE R62, R252.reuse, 0x4, R32 ;  /* 0x00000004fc3e7825 */ /* 0x040fe200078e0220 */
[----:B------:R-:W-:Y:S01]  /*18410*/  PLOP3.LUT P2, PT, PT, PT, UP2, 0x80, 0x0 ;  /* 0x000000000000781c */ /* 0x000fe20003f4f028 */
[----:B------:R-:W4:Y:S04]  /*18420*/  LDL.LU.64 R32, [R1+0x7e0] ;  /* 0x0007e00001207983 */ /* 0x000f280000300a00 */
[----:B------:R-:W4:Y:S04]  /*18430*/  LDL.LU.64 R40, [R1+0x830] ;  /* 0x0008300001287983 */ /* 0x000f280000300a00 */
[----:B------:R-:W4:Y:S04]  /*18440*/  LDL.LU.64 R48, [R1+0x838] ;  /* 0x0008380001307983 */ /* 0x000f280000300a00 */
[----:B------:R-:W4:Y:S04]  /*18450*/  LDL.LU.64 R56, [R1+0x840] ;  /* 0x0008400001387983 */ /* 0x000f280000300a00 */
[----:B------:R-:W4:Y:S04]  /*18460*/  LDL.LU.64 R64, [R1+0x848] ;  /* 0x0008480001407983 */ /* 0x000f280000300a00 */
[----:B------:R1:W-:Y:S01]  /*18470*/  LDGSTS.E [R86+0x22600], [R14.64], !P1 ;  /* 0x226000000e567fae */ /* 0x0003e2000c92184c */
[----:B------:R-:W-:Y:S01]  /*18480*/  PLOP3.LUT P1, PT, PT, PT, UP3, 0x80, 0x0 ;  /* 0x000000000000781c */ /* 0x000fe20003f2f038 */
[----:B------:R-:W-:-:S02]  /*18490*/  IMAD.WIDE R22, R252, 0x4, R22 ;  /* 0x00000004fc167825 */ /* 0x000fc400078e0216 */
[----:B------:R-:W4:Y:S02]  /*184a0*/  LDL.64 R168, [R1+0x940] ;  /* 0x0009400001a87983 */ /* 0x000f240000100a00 */
[C---:B------:R-:W-:Y:S02]  /*184b0*/  IMAD.WIDE R30, R252.reuse, 0x4, R30 ;  /* 0x00000004fc1e7825 */ /* 0x040fe400078e021e */
[----:B------:R-:W4:Y:S02]  /*184c0*/  LDL.64 R162, [R1+0x960] ;  /* 0x0009600001a27983 */ /* 0x000f240000100a00 */
[C---:B------:R-:W-:Y:S02]  /*184d0*/  IMAD.WIDE R38, R252.reuse, 0x4, R38 ;  /* 0x00000004fc267825 */ /* 0x040fe400078e0226 */
[----:B------:R-:W4:Y:S02]  /*184e0*/  LDL.64 R94, [R1+0x980] ;  /* 0x00098000015e7983 */ /* 0x000f240000100a00 */
[----:B------:R-:W-:-:S02]  /*184f0*/  IMAD.WIDE R46, R252, 0x4, R46 ;  /* 0x00000004fc2e7825 */ /* 0x000fc400078e022e */
[----:B------:R1:W-:Y:S04]  /*18500*/  LDGSTS.E [R86+0x22a00], [R22.64], !P4 ;  /* 0x22a0000016567fae */ /* 0x0003e8000e12184c */
[----:B------:R-:W4:Y:S04]  /*18510*/  LDL.64 R152, [R1+0x9a0] ;  /* 0x0009a00001987983 */ /* 0x000f280000100a00 */
        /* <DEDUP_REMOVED lines=9> */
[----:B------:R-:W4:Y:S01]  /*185b0*/  LDL.64 R114, [R1+0xa40] ;  /* 0x000a400001727983 */ /* 0x000f220000100a00 */
[----:B------:R-:W-:-:S02]  /*185c0*/  UIADD3 UR10, UR4, -0x24, URZ ;  /* 0xffffffdc040a7890 */ /* 0x000fc4000fffe03f */
[----:B------:R-:W-:Y:S01]  /*185d0*/  UIADD3 UR17, UR4, -0x28, URZ ;  /* 0xffffffd804117890 */ /* 0x000fe2000fffe03f */
[----:B------:R-:W4:Y:S04]  /*185e0*/  LDL.64 R130, [R1+0xa80] ;  /* 0x000a800001827983 */ /* 0x000f280000100a00 */
[----:B-1----:R-:W4:Y:S01]  /*185f0*/  LDL.64 R86, [R1+0xa60] ;  /* 0x000a600001567983 */ /* 0x002f220000100a00 */
[----:B------:R-:W-:Y:S02]  /*18600*/  UISETP.GE.U32.AND UP4, UPT, UR10, 0x7fffffbd, UPT ;  /* 0x7fffffbd0a00788c */ /* 0x000fe4000bf86070 */
[----:B------:R-:W-:Y:S02]  /*18610*/  UISETP.GE.U32.AND UP5, UPT, UR17, 0x7fffffb9, UPT ;  /* 0x7fffffb91100788c */ /* 0x000fe4000bfa6070 */
[----:B------:R-:W-:-:S02]  /*18620*/  UIADD3 UR21, UR4, -0x2c, URZ ;  /* 0xffffffd404157890 */ /* 0x000fc4000fffe03f */
[----:B------:R-:W-:Y:S01]  /*18630*/  PLOP3.LUT P4, PT, PT, PT, UP4, 0x80, 0x0 ;  /* 0x000000000000781c */ /* 0x000fe20003f8f048 */
[----:B------:R-:W-:Y:S01]  /*18640*/  UIADD3 UR25, UR4, -0x30, URZ ;  /* 0xffffffd004197890 */ /* 0x000fe2000fffe03f */
[----:B------:R-:W-:Y:S01]  /*18650*/  PLOP3.LUT P6, PT, PT, PT, UP5, 0x80, 0x0 ;  /* 0x000000000000781c */ /* 0x000fe20003fcf058 */
[----:B------:R-:W-:Y:S02]  /*18660*/  UIADD3 UR29, UR4, -0x34, URZ ;  /* 0xffffffcc041d7890 */ /* 0x000fe4000fffe03f */
[----:B------:R-:W-:Y:S02]  /*18670*/  UIADD3 UR33, UR4, -0x38, URZ ;  /* 0xffffffc804217890 */ /* 0x000fe4000fffe03f */
[----:B------:R-:W-:Y:S02]  /*18680*/  UIADD3 UR11, UR4, -0x40, URZ ;  /* 0xffffffc0040b7890 */ /* 0x000fe4000fffe03f */
[----:B------:R-:W-:Y:S02]  /*18690*/  UIADD3 UR4, UR4, -0x3c, URZ ;  /* 0xffffffc404047890 */ /* 0x000fe4000fffe03f */
[----:B------:R-:W-:-:S02]  /*186a0*/  UISETP.GE.U32.AND UP6, UPT, UR21, 0x7fffffb5, UPT ;  /* 0x7fffffb51500788c */ /* 0x000fc4000bfc6070 */
[----:B------:R-:W-:Y:S02]  /*186b0*/  UISETP.GE.U32.AND UP0, UPT, UR25, 0x7fffffb1, UPT ;  /* 0x7fffffb11900788c */ /* 0x000fe4000bf06070 */
[----:B------:R-:W-:Y:S02]  /*186c0*/  UISETP.GE.U32.AND UP1, UPT, UR29, 0x7fffffad, UPT ;  /* 0x7fffffad1d00788c */ /* 0x000fe4000bf26070 */
[----:B------:R-:W-:Y:S02]  /*186d0*/  UISETP.GE.U32.AND UP2, UPT, UR33, 0x7fffffa9, UPT ;  /* 0x7fffffa92100788c */ /* 0x000fe4000bf46070 */
[----:B------:R-:W-:Y:S01]  /*186e0*/  UISETP.GE.U32.AND UP3, UPT, UR4, 0x7fffffa5, UPT ;  /* 0x7fffffa50400788c */ /* 0x000fe2000bf66070 */
[----:B------:R-:W-:Y:S01]  /*186f0*/  PLOP3.LUT P5, PT, PT, PT, UP6, 0x80, 0x0 ;  /* 0x000000000000781c */ /* 0x000fe20003faf068 */
[----:B------:R-:W-:Y:S01]  /*18700*/  UISETP.GE.U32.AND UP4, UPT, UR11, 0x7fffffa1, UPT ;  /* 0x7fffffa10b00788c */ /* 0x000fe2000bf86070 */
[----:B------:R-:W-:Y:S02]  /*18710*/  PLOP3.LUT P3, PT, PT, PT, UP0, 0x80, 0x0 ;  /* 0x000000000000781c */ /* 0x000fe40003f6f008 */
[----:B------:R-:W-:-:S02]  /*18720*/  PLOP3.LUT P2, PT, PT, PT, UP1, 0x80, 0x0 ;  /* 0x000000000000781c */ /* 0x000fc40003f4f018 */
[----:B------:R-:W-:Y:S01]  /*18730*/  PLOP3.LUT P1, PT, PT, PT, UP2, 0x80, 0x0 ;  /* 0x000000000000781c */ /* 0x000fe20003f2f028 */
[----:B------:R1:W-:Y:S04]  /*18740*/  STL [R1+0x80], RZ ;  /* 0x000080ff01007387 */ /* 0x0003e80000100800 */
[----:B------:R-:W4:Y:S04]  /*18750*/  LDL.64 R128, [R1+0xaa0] ;  /* 0x000aa00001807983 */ /* 0x000f280000100a00 */
        /* <DEDUP_REMOVED lines=14> */
[----:B------:R-:W4:Y:S01]  /*18840*/  LDL.64 R184, [R1+0xce0] ;  /* 0x000ce00001b87983 */ /* 0x000f220000100a00 */
[----:B---3--:R-:W-:-:S04]  /*18850*/  IMAD.WIDE R8, R252, 0x4, R8 ;  /* 0x00000004fc087825 */ /* 0x008fc800078e0208 */
[----:B------:R-:W-:Y:S01]  /*18860*/  IMAD.WIDE R16, R252, 0x4, R16 ;  /* 0x00000004fc107825 */ /* 0x000fe200078e0210 */
[----:B------:R3:W-:Y:S01]  /*18870*/  LDGSTS.E [R177+0x22300], [R8.64], !P4 ;  /* 0x2230000008b17fae */ /* 0x0007e2000e12184c */
[----:B------:R-:W-:-:S03]  /*18880*/  PLOP3.LUT P4, PT, PT, PT, UP3, 0x80, 0x0 ;  /* 0x000000000000781c */ /* 0x000fc60003f8f038 */
[----:B------:R3:W-:Y:S01]  /*18890*/  LDGSTS.E [R177+0x22700], [R16.64], !P6 ;  /* 0x2270000010b17fae */ /* 0x0007e2000f12184c */
[----:B------:R-:W-:Y:S01]  /*188a0*/  PLOP3.LUT P6, PT, PT, PT, UP4, 0x80, 0x0 ;  /* 0x000000000000781c */ /* 0x000fe20003fcf048 */
[----:B--2---:R-:W-:-:S05]  /*188b0*/  IMAD.WIDE R24, R252, 0x4, R24 ;  /* 0x00000004fc187825 */ /* 0x004fca00078e0218 */
[----:B------:R3:W-:Y:S01]  /*188c0*/  LDGSTS.E [R177+0x22b00], [R24.64], !P5 ;  /* 0x22b0000018b17fae */ /* 0x0007e2000e92184c */
[----:B----4-:R-:W-:-:S04]  /*188d0*/  IMAD.WIDE R32, R252, 0x4, R32 ;  /* 0x00000004fc207825 */ /* 0x010fc800078e0220 */
[C---:B------:R-:W-:Y:S01]  /*188e0*/  IMAD.WIDE R40, R252.reuse, 0x4, R40 ;  /* 0x00000004fc287825 */ /* 0x040fe200078e0228 */
[----:B------:R3:W-:Y:S03]  /*188f0*/  LDGSTS.E [R177+0x22f00], [R32.64], !P3 ;  /* 0x22f0000020b17fae */ /* 0x0007e6000d92184c */
[C---:B------:R-:W-:Y:S01]  /*18900*/  IMAD.WIDE R48, R252.reuse, 0x4, R48 ;  /* 0x00000004fc307825 */ /* 0x040fe200078e0230 */
[----:B------:R3:W-:Y:S03]  /*18910*/  LDGSTS.E [R177+0x23300], [R40.64], !P2 ;  /* 0x2330000028b17fae */ /* 0x0007e6000d12184c */
[C---:B------:R-:W-:Y:S01]  /*18920*/  IMAD.WIDE R56, R252.reuse, 0x4, R56 ;  /* 0x00000004fc387825 */ /* 0x040fe200078e0238 */
[----:B------:R3:W-:Y:S03]  /*18930*/  LDGSTS.E [R177+0x23700], [R48.64], !P1 ;  /* 0x2370000030b17fae */ /* 0x0007e6000c92184c */
[----:B------:R-:W-:Y:S01]  /*18940*/  IMAD.WIDE R64, R252, 0x4, R64 ;  /* 0x00000004fc407825 */ /* 0x000fe200078e0240 */
[----:B------:R3:W-:Y:S04]  /*18950*/  LDGSTS.E [R177+0x23b00], [R56.64], !P4 ;  /* 0x23b0000038b17fae */ /* 0x0007e8000e12184c */
[----:B------:R3:W-:Y:S04]  /*18960*/  LDGSTS.E [R177+0x23f00], [R64.64], !P6 ;  /* 0x23f0000040b17fae */ /* 0x0007e8000f12184c */
[----:B------:R-:W0:Y:S04]  /*18970*/  LDGDEPBAR ;  /* 0x00000000000079af */ /* 0x000e280000000000 */
[----:B------:R2:W-:Y:S04]  /*18980*/  LDGSTS.E [R72+0x10000], [R168.64], P0 ;  /* 0x10000000a8487fae */ /* 0x0005e8000812184c */
[----:B------:R4:W-:Y:S04]  /*18990*/  LDGSTS.E [R72+0x10400], [R162.64], P0 ;  /* 0x10400000a2487fae */ /* 0x0009e8000812184c */
[----:B------:R1:W-:Y:S04]  /*189a0*/  LDGSTS.E [R72+0x10800], [R94.64], P0 ;  /* 0x108000005e487fae */ /* 0x0003e8000812184c */
[----:B------:R1:W-:Y:S04]  /*189b0*/  LDGSTS.E [R72+0x10c00], [R152.64], P0 ;  /* 0x10c0000098487fae */ /* 0x0003e8000812184c */
[----:B--2---:R-:W2:Y:S04]  /*189c0*/  LDL.64 R168, [R1+0xcc0] ;  /* 0x000cc00001a87983 */ /* 0x004ea80000100a00 */
[----:B------:R3:W-:Y:S04]  /*189d0*/  LDGSTS.E [R72+0x11000], [R112.64], P0 ;  /* 0x1100000070487fae */ /* 0x0007e8000812184c */
[----:B-1----:R-:W2:Y:S04]  /*189e0*/  LDL.64 R94, [R1+0xac0] ;  /* 0x000ac000015e7983 */ /* 0x002ea80000100a00 */
[----:B------:R1:W-:Y:S04]  /*189f0*/  LDGSTS.E [R72+0x11400], [R146.64], P0 ;  /* 0x1140000092487fae */ /* 0x0003e8000812184c */
[----:B---3--:R-:W3:Y:S04]  /*18a00*/  LDL.64 R176, [R1+0xd00] ;  /* 0x000d000001b07983 */ /* 0x008ee80000100a00 */
[----:B------:R1:W-:Y:S04]  /*18a10*/  LDGSTS.E [R72+0x11800], [R144.64], P0 ;  /* 0x1180000090487fae */ /* 0x0003e8000812184c */
[----:B----4-:R-:W4:Y:S04]  /*18a20*/  LDL.64 R162, [R1+0xd20] ;  /* 0x000d200001a27983 */ /* 0x010f280000100a00 */
[----:B------:R1:W-:Y:S04]  /*18a30*/  LDGSTS.E [R72+0x11c00], [R136.64], P0 ;  /* 0x11c0000088487fae */ /* 0x0003e8000812184c */
[----:B------:R-:W3:Y:S04]  /*18a40*/  LDL.64 R152, [R1+0xd40] ;  /* 0x000d400001987983 */ /* 0x000ee80000100a00 */
[----:B------:R1:W-:Y:S04]  /*18a50*/  LDGSTS.E [R72+0x12000], [R114.64], P0 ;  /* 0x1200000072487fae */ /* 0x0003e8000812184c */
[----:B------:R-:W3:Y:S04]  /*18a60*/  LDL.64 R112, [R1+0xd60] ;  /* 0x000d600001707983 */ /* 0x000ee80000100a00 */
[----:B------:R1:W-:Y:S04]  /*18a70*/  LDGSTS.E [R72+0x12400], [R86.64], P0 ;  /* 0x1240000056487fae */ /* 0x0003e8000812184c */
[----:B-1----:R-:W3:Y:S04]  /*18a80*/  LDL.64 R146, [R1+0xd80] ;  /* 0x000d800001927983 */ /* 0x002ee80000100a00 */
[----:B------:R-:W3:Y:S04]  /*18a90*/  LDL.64 R144, [R1+0xda0] ;  /* 0x000da00001907983 */ /* 0x000ee80000100a00 */
[----:B------:R-:W3:Y:S04]  /*18aa0*/  LDL.64 R86, [R1+0xae0] ;  /* 0x000ae00001567983 */ /* 0x000ee80000100a00 */
[----:B------:R-:W4:Y:S04]  /*18ab0*/  LDL.64 R136, [R1+0xdc0] ;  /* 0x000dc00001887983 */ /* 0x000f280000100a00 */
[----:B------:R1:W-:Y:S04]  /*18ac0*/  LDGSTS.E [R72+0x12800], [R130.64], P0 ;  /* 0x1280000082487fae */ /* 0x0003e8000812184c */
[----:B------:R-:W4:Y:S04]  /*18ad0*/  LDL.64 R114, [R1+0xde0] ;  /* 0x000de00001727983 */ /* 0x000f280000100a00 */
[----:B-1----:R-:W4:Y:S04]  /*18ae0*/  LDL.64 R130, [R1+0xe00] ;  /* 0x000e000001827983 */ /* 0x002f280000100a00 */
[----:B------:R1:W-:Y:S04]  /*18af0*/  LDGSTS.E [R72+0x12c00], [R128.64], P0 ;  /* 0x12c0000080487fae */ /* 0x0003e8000812184c */
[----:B-1----:R-:W4:Y:S04]  /*18b00*/  LDL.64 R128, [R1+0xe20] ;  /* 0x000e200001807983 */ /* 0x002f280000100a00 */
[----:B--2---:R1:W-:Y:S04]  /*18b10*/  LDGSTS.E [R72+0x13000], [R94.64], P0 ;  /* 0x130000005e487fae */ /* 0x0043e8000812184c */
[----:B-1----:R-:W2:Y:S04]  /*18b20*/  LDL.64 R94, [R1+0xe40] ;  /* 0x000e4000015e7983 */ /* 0x002ea80000100a00 */
[----:B---3--:R1:W-:Y:S04]  /*18b30*/  LDGSTS.E [R72+0x13400], [R86.64], P0 ;  /* 0x1340000056487fae */ /* 0x0083e8000812184c */
[----:B------:R3:W-:Y:S04]  /*18b40*/  LDGSTS.E [R72+0x13800], [R104.64], P0 ;  /* 0x1380000068487fae */ /* 0x0007e8000812184c */
[----:B------:R2:W-:Y:S04]  /*18b50*/  LDGSTS.E [R72+0x13c00], [R90.64], P0 ;  /* 0x13c000005a487fae */ /* 0x0005e8000812184c */
[----:B-1----:R-:W3:Y:S04]  /*18b60*/  LDL.64 R86, [R1+0xe80] ;  /* 0x000e800001567983 */ /* 0x002ee80000100a00 */
        /* <DEDUP_REMOVED lines=15> */
[----:B-1----:R-:W3:Y:S04]  /*18c60*/  LDL.64 R168, [R1+0xf00] ;  /* 0x000f000001a87983 */ /* 0x002ee80000100a00 */
[----:B----4-:R1:W-:Y:S04]  /*18c70*/  LDGSTS.E [R72+0x17c00], [R162.64], P0 ;  /* 0x17c00000a2487fae */ /* 0x0103e8000812184c */
[----:B------:R4:W-:Y:S01]  /*18c80*/  LDGSTS.E [R72+0x18000], [R152.64], P0 ;  /* 0x1800000098487fae */ /* 0x0009e2000812184c */
[----:B------:R-:W-:-:S03]  /*18c90*/  IMAD.WIDE R66, R251, 0x4, R66 ;  /* 0x00000004fb427825 */ /* 0x000fc600078e0242 */
[----:B------:R1:W-:Y:S04]  /*18ca0*/  LDGSTS.E [R72+0x18400], [R112.64], P0 ;  /* 0x1840000070487fae */ /* 0x0003e8000812184c */
[----:B------:R1:W-:Y:S01]  /*18cb0*/  LDGSTS.E [R72+0x18800], [R146.64], P0 ;  /* 0x1880000092487fae */ /* 0x0003e2000812184c */
[----:B------:R-:W-:-:S03]  /*18cc0*/  IMAD.WIDE R82, R251, 0x4, R82 ;  /* 0x00000004fb527825 */ /* 0x000fc600078e0252 */
[----:B------:R1:W-:Y:S04]  /*18cd0*/  LDGSTS.E [R72+0x18c00], [R144.64], P0 ;  /* 0x18c0000090487fae */ /* 0x0003e8000812184c */
[----:B------:R1:W-:Y:S04]  /*18ce0*/  LDGSTS.E [R72+0x19000], [R136.64], P0 ;  /* 0x1900000088487fae */ /* 0x0003e8000812184c */
[----:B------:R1:W-:Y:S04]  /*18cf0*/  LDGSTS.E [R72+0x19400], [R114.64], P0 ;  /* 0x1940000072487fae */ /* 0x0003e8000812184c */
[----:B------:R4:W-:Y:S04]  /*18d00*/  LDGSTS.E [R72+0x19800], [R130.64], P0 ;  /* 0x1980000082487fae */ /* 0x0009e8000812184c */
[----:B------:R4:W-:Y:S04]  /*18d10*/  LDGSTS.E [R72+0x19c00], [R128.64], P0 ;  /* 0x19c0000080487fae */ /* 0x0009e8000812184c */
[----:B-1----:R-:W3:Y:S04]  /*18d20*/  LDL R163, [R1+0x1158] ;  /* 0x0011580001a37983 */ /* 0x002ee80000100800 */
[----:B----4-:R-:W4:Y:S04]  /*18d30*/  LDL.64 R152, [R1+0x948] ;  /* 0x0009480001987983 */ /* 0x010f280000100a00 */
[----:B------:R-:W4:Y:S04]  /*18d40*/  LDL.64 R112, [R1+0x968] ;  /* 0x0009680001707983 */ /* 0x000f280000100a00 */
[----:B------:R-:W4:Y:S04]  /*18d50*/  LDL.64 R146, [R1+0x9a8] ;  /* 0x0009a80001927983 */ /* 0x000f280000100a00 */
[----:B------:R-:W4:Y:S04]  /*18d60*/  LDL.64 R144, [R1+0x9c8] ;  /* 0x0009c80001907983 */ /* 0x000f280000100a00 */
[----:B------:R-:W4:Y:S04]  /*18d70*/  LDL.64 R136, [R1+0x9e8] ;  /* 0x0009e80001887983 */ /* 0x000f280000100a00 */
[----:B------:R-:W4:Y:S04]  /*18d80*/  LDL.64 R114, [R1+0xa08] ;  /* 0x000a080001727983 */ /* 0x000f280000100a00 */
[----:B------:R-:W4:Y:S04]  /*18d90*/  LDL.64 R130, [R1+0xa28] ;  /* 0x000a280001827983 */ /* 0x000f280000100a00 */
[----:B------:R-:W4:Y:S04]  /*18da0*/  LDL.64 R128, [R1+0xa48] ;  /* 0x000a480001807983 */ /* 0x000f280000100a00 */
[----:B--2---:R1:W-:Y:S04]  /*18db0*/  LDGSTS.E [R72+0x1a000], [R94.64], P0 ;  /* 0x1a0000005e487fae */ /* 0x0043e8000812184c */
[----:B------:R2:W-:Y:S04]  /*18dc0*/  LDGSTS.E [R72+0x1a400], [R66.64], P0 ;  /* 0x1a40000042487fae */ /* 0x0005e8000812184c */
[----:B-1----:R-:W2:Y:S04]  /*18dd0*/  LDL.64 R94, [R1+0xa68] ;  /* 0x000a6800015e7983 */ /* 0x002ea80000100a00 */
[----:B---3--:R1:W-:Y:S04]  /*18de0*/  LDGSTS.E [R72+0x1a800], [R86.64], P0 ;  /* 0x1a80000056487fae */ /* 0x0083e8000812184c */
[----:B------:R3:W-:Y:S04]  /*18df0*/  LDGSTS.E [R72+0x1ac00], [R82.64], P0 ;  /* 0x1ac0000052487fae */ /* 0x0007e8000812184c */
[----:B------:R1:W-:Y:S04]  /*18e00*/  LDGSTS.E [R72+0x1b000], [R80.64], P0 ;  /* 0x1b00000050487fae */ /* 0x0003e8000812184c */
[----:B------:R1:W-:Y:S04]  /*18e10*/  LDGSTS.E [R72+0x1b400], [R84.64], P0 ;  /* 0x1b40000054487fae */ /* 0x0003e8000812184c */
[----:B-1----:R-:W2:Y:S04]  /*18e20*/  LDL.64 R86, [R1+0xa88] ;  /* 0x000a880001567983 */ /* 0x002ea80000100a00 */
[----:B------:R-:W2:Y:S04]  /*18e30*/  LDL.64 R80, [R1+0x988] ;  /* 0x0009880001507983 */ /* 0x000ea80000100a00 */
[----:B------:R-:W3:Y:S01]  /*18e40*/  LDL.64 R84, [R1+0xaa8] ;  /* 0x000aa80001547983 */ /* 0x000ee20000100a00 */
        /* <DEDUP_REMOVED lines=16> */
[----:B------:R-:W-:-:S03]  /*18f50*/  IMAD.WIDE R226, R251, 0x4, R226 ;  /* 0x00000004fbe27825 */ /* 0x000fc600078e02e2 */
[----:B------:R1:W-:Y:S01]  /*18f60*/  LDGSTS.E [R72+0x1d400], [R92.64], P0 ;  /* 0x1d4000005c487fae */ /* 0x0003e2000812184c */
[----:B------:R-:W-:-:S03]  /*18f70*/  IMAD.WIDE R234, R251, 0x4, R234 ;  /* 0x00000004fbea7825 */ /* 0x000fc600078e02ea */
        /* <DEDUP_REMOVED lines=8> */
[----:B-1----:R-:W3:Y:S04]  /*19000*/  LDL.LU.64 R110, [R1+0x1268] ;  /* 0x00126800016e7983 */ /* 0x002ee80000300a00 */
[----:B------:R1:W-:Y:S04]  /*19010*/  LDGSTS.E [R72+0x1f800], [R234.64], P0 ;  /* 0x1f800000ea487fae */ /* 0x0003e8000812184c */
[----:B------:R-:W3:Y:S04]  /*19020*/  LDL.LU.64 R108, [R1+0x1260] ;  /* 0x00126000016c7983 */ /* 0x000ee80000300a00 */
[----:B------:R1:W-:Y:S04]  /*19030*/  LDGSTS.E [R72+0x1fc00], [R160.64], P0 ;  /* 0x1fc00000a0487fae */ /* 0x0003e8000812184c */
[----:B------:R-:W3:Y:S04]  /*19040*/  LDL.LU.64 R102, [R1+0x1258] ;  /* 0x0012580001667983 */ /* 0x000ee80000300a00 */
[----:B----4-:R4:W-:Y:S04]  /*19050*/  LDGSTS.E [R163+0x10100], [R152.64], P0 ;  /* 0x1010000098a37fae */ /* 0x0109e8000812184c */
[----:B------:R-:W3:Y:S04]  /*19060*/  LDL.LU.64 R100, [R1+0x1250] ;  /* 0x0012500001647983 */ /* 0x000ee80000300a00 */
[----:B------:R1:W-:Y:S04]  /*19070*/  LDGSTS.E [R163+0x10500], [R112.64], P0 ;  /* 0x1050000070a37fae */ /* 0x0003e8000812184c */
[----:B------:R-:W3:Y:S04]  /*19080*/  LDL.LU.64 R92, [R1+0x1248] ;  /* 0x00124800015c7983 */ /* 0x000ee80000300a00 */
        /* <DEDUP_REMOVED lines=17> */
[----:B-1----:R-:W3:Y:S04]  /*191a0*/  LDL.64 R160, [R1+0xd28] ;  /* 0x000d280001a07983 */ /* 0x002ee80000100a00 */
[----:B----4-:R-:W4:Y:S04]  /*191b0*/  LDL.64 R152, [R1+0xd48] ;  /* 0x000d480001987983 */ /* 0x010f280000100a00 */
[----:B------:R-:W4:Y:S04]  /*191c0*/  LDL.64 R112, [R1+0xd68] ;  /* 0x000d680001707983 */ /* 0x000f280000100a00 */
[----:B--2---:R1:W-:Y:S04]  /*191d0*/  LDGSTS.E [R163+0x10900], [R80.64], P0 ;  /* 0x1090000050a37fae */ /* 0x0043e8000812184c */
[----:B------:R2:W-:Y:S04]  /*191e0*/  LDGSTS.E [R163+0x10d00], [R146.64], P0 ;  /* 0x10d0000092a37fae */ /* 0x0005e8000812184c */
[----:B------:R2:W-:Y:S04]  /*191f0*/  LDGSTS.E [R163+0x11100], [R144.64], P0 ;  /* 0x1110000090a37fae */ /* 0x0005e8000812184c */
[----:B-1----:R-:W4:Y:S04]  /*19200*/  LDL.64 R80, [R1+0xac8] ;  /* 0x000ac80001507983 */ /* 0x002f280000100a00 */
[----:B------:R1:W-:Y:S04]  /*19210*/  LDGSTS.E [R163+0x11500], [R136.64], P0 ;  /* 0x1150000088a37fae */ /* 0x0003e8000812184c */
[----:B------:R1:W-:Y:S04]  /*19220*/  LDGSTS.E [R163+0x11900], [R114.64], P0 ;  /* 0x1190000072a37fae */ /* 0x0003e8000812184c */
[----:B------:R1:W-:Y:S04]  /*19230*/  LDGSTS.E [R163+0x11d00], [R130.64], P0 ;  /* 0x11d0000082a37fae */ /* 0x0003e8000812184c */
[----:B------:R1:W-:Y:S04]  /*19240*/  LDGSTS.E [R163+0x12100], [R128.64], P0 ;  /* 0x1210000080a37fae */ /* 0x0003e8000812184c */
[----:B------:R1:W-:Y:S04]  /*19250*/  LDGSTS.E [R163+0x12500], [R94.64], P0 ;  /* 0x125000005ea37fae */ /* 0x0003e8000812184c */
[----:B------:R1:W-:Y:S04]  /*19260*/  LDGSTS.E [R163+0x12900], [R86.64], P0 ;  /* 0x1290000056a37fae */ /* 0x0003e8000812184c */
[----:B---3--:R3:W-:Y:S04]  /*19270*/  LDGSTS.E [R163+0x12d00], [R84.64], P0 ;  /* 0x12d0000054a37fae */ /* 0x0087e8000812184c */
[----:B--2---:R-:W2:Y:S04]  /*19280*/  LDL.64 R146, [R1+0xd88] ;  /* 0x000d880001927983 */ /* 0x004ea80000100a00 */
[----:B------:R-:W2:Y:S04]  /*19290*/  LDL.64 R144, [R1+0xda8] ;  /* 0x000da80001907983 */ /* 0x000ea80000100a00 */
[----:B---3--:R-:W3:Y:S04]  /*192a0*/  LDL.64 R84, [R1+0xae8] ;  /* 0x000ae80001547983 */ /* 0x008ee80000100a00 */
[----:B-1----:R-:W2:Y:S04]  /*192b0*/  LDL.64 R136, [R1+0xdc8] ;  /* 0x000dc80001887983 */ /* 0x002ea80000100a00 */
[----:B------:R-:W2:Y:S04]  /*192c0*/  LDL.64 R114, [R1+0xde8] ;  /* 0x000de80001727983 */ /* 0x000ea80000100a00 */
[----:B------:R-:W2:Y:S04]  /*192d0*/  LDL.64 R130, [R1+0xe08] ;  /* 0x000e080001827983 */ /* 0x000ea80000100a00 */
[----:B------:R-:W2:Y:S04]  /*192e0*/  LDL.64 R128, [R1+0xe28] ;  /* 0x000e280001807983 */ /* 0x000ea80000100a00 */
[----:B------:R-:W2:Y:S04]  /*192f0*/  LDL.64 R94, [R1+0xe48] ;  /* 0x000e4800015e7983 */ /* 0x000ea80000100a00 */
[----:B------:R-:W2:Y:S04]  /*19300*/  LDL.64 R86, [R1+0xe68] ;  /* 0x000e680001567983 */ /* 0x000ea80000100a00 */
[----:B----4-:R1:W-:Y:S04]  /*19310*/  LDGSTS.E [R163+0x13100], [R80.64], P0 ;  /* 0x1310000050a37fae */ /* 0x0103e8000812184c */
[----:B-1----:R-:W4:Y:S04]  /*19320*/  LDL.64 R80, [R1+0xe88] ;  /* 0x000e880001507983 */ /* 0x002f280000100a00 */
[----:B---3--:R1:W-:Y:S04]  /*19330*/  LDGSTS.E [R163+0x13500], [R84.64], P0 ;  /* 0x1350000054a37fae */ /* 0x0083e8000812184c */
[----:B------:R3:W-:Y:S04]  /*19340*/  LDGSTS.E [R163+0x13900], [R104.64], P0 ;  /* 0x1390000068a37fae */ /* 0x0007e8000812184c */
[----:B------:R2:W-:Y:S04]  /*19350*/  LDGSTS.E [R163+0x13d00], [R90.64], P0 ;  /* 0x13d000005aa37fae */ /* 0x0005e8000812184c */
[----:B-1----:R-:W4:Y:S04]  /*19360*/  LDL.LU.64 R84, [R1+0x1240] ;  /* 0x0012400001547983 */ /* 0x002f280000300a00 */
        /* <DEDUP_REMOVED lines=17> */
[----:B------:R-:W4:Y:S04]  /*19480*/  LDL R72, [R1+0x1154] ;  /* 0x0011540001487983 */ /* 0x000f280000100800 */
[----:B-1----:R-:W4:Y:S04]  /*19490*/  LDL.64 R160, [R1+0x950] ;  /* 0x0009500001a07983 */ /* 0x002f280000100a00 */
[----:B------:R1:W-:Y:S04]  /*194a0*/  LDGSTS.E [R163+0x18500], [R112.64], P0 ;  /* 0x1850000070a37fae */ /* 0x0003e8000812184c */
[----:B--2---:R-:W2:Y:S04]  /*194b0*/  LDL.64 R152, [R1+0x970] ;  /* 0x0009700001987983 */ /* 0x004ea80000100a00 */
[----:B------:R3:W-:Y:S04]  /*194c0*/  LDGSTS.E [R163+0x18900], [R146.64], P0 ;  /* 0x1890000092a37fae */ /* 0x0007e8000812184c */
[----:B-1----:R-:W2:Y:S04]  /*194d0*/  LDL.64 R112, [R1+0x990] ;  /* 0x0009900001707983 */ /* 0x002ea80000100a00 */
[----:B------:R1:W-:Y:S04]  /*194e0*/  LDGSTS.E [R163+0x18d00], [R144.64], P0 ;  /* 0x18d0000090a37fae */ /* 0x0003e8000812184c */
[----:B---3--:R-:W3:Y:S04]  /*194f0*/  LDL.64 R146, [R1+0x9b0] ;  /* 0x0009b00001927983 */ /* 0x008ee80000100a00 */
[----:B------:R1:W-:Y:S04]  /*19500*/  LDGSTS.E [R163+0x19100], [R136.64], P0 ;  /* 0x1910000088a37fae */ /* 0x0003e8000812184c */
[----:B-1----:R-:W3:Y:S04]  /*19510*/  LDL.64 R144, [R1+0x9d0] ;  /* 0x0009d00001907983 */ /* 0x002ee80000100a00 */
[----:B------:R1:W-:Y:S04]  /*19520*/  LDGSTS.E [R163+0x19500], [R114.64], P0 ;  /* 0x1950000072a37fae */ /* 0x0003e8000812184c */
[----:B------:R-:W3:Y:S04]  /*19530*/  LDL.64 R136, [R1+0x9f0] ;  /* 0x0009f00001887983 */ /* 0x000ee80000100a00 */
[----:B------:R1:W-:Y:S04]  /*19540*/  LDGSTS.E [R163+0x19900], [R130.64], P0 ;  /* 0x1990000082a37fae */ /* 0x0003e8000812184c */
[----:B-1----:R-:W3:Y:S04]  /*19550*/  LDL.64 R114, [R1+0xa10] ;  /* 0x000a100001727983 */ /* 0x002ee80000100a00 */
[----:B------:R1:W-:Y:S04]  /*19560*/  LDGSTS.E [R163+0x19d00], [R128.64], P0 ;  /* 0x19d0000080a37fae */ /* 0x0003e8000812184c */
[----:B------:R-:W3:Y:S04]  /*19570*/  LDL.64 R130, [R1+0xa30] ;  /* 0x000a300001827983 */ /* 0x000ee80000100a00 */
[----:B------:R1:W-:Y:S04]  /*19580*/  LDGSTS.E [R163+0x1a100], [R94.64], P0 ;  /* 0x1a1000005ea37fae */ /* 0x0003e8000812184c */
[----:B-1----:R-:W3:Y:S04]  /*19590*/  LDL.64 R128, [R1+0xa50] ;  /* 0x000a500001807983 */ /* 0x002ee80000100a00 */
[----:B------:R1:W-:Y:S04]  /*195a0*/  LDGSTS.E [R163+0x1a500], [R86.64], P0 ;  /* 0x1a50000056a37fae */ /* 0x0003e8000812184c */
[----:B------:R-:W3:Y:S01]  /*195b0*/  LDL.64 R94, [R1+0xa70] ;  /* 0x000a7000015e7983 */ /* 0x000ee20000100a00 */
[----:B------:R-:W-:-:S03]  /*195c0*/  IMAD.WIDE R116, R251, 0x4, R116 ;  /* 0x00000004fb747825 */ /* 0x000fc600078e0274 */
[----:B------:R-:W3:Y:S04]  /*195d0*/  LDL.64 R104, [R1+0xb10] ;  /* 0x000b100001687983 */ /* 0x000ee80000100a00 */
[----:B-1----:R-:W3:Y:S01]  /*195e0*/  LDL.64 R86, [R1+0xa90] ;  /* 0x000a900001567983 */ /* 0x002ee20000100a00 */
[----:B------:R-:W-:-:S03]  /*195f0*/  IMAD.WIDE R124, R251, 0x4, R124 ;  /* 0x00000004fb7c7825 */ /* 0x000fc600078e027c */
[----:B------:R-:W3:Y:S01]  /*19600*/  LDL.64 R90, [R1+0x230] ;  /* 0x00023000015a7983 */ /* 0x000ee20000100a00 */
        /* <DEDUP_REMOVED lines=27> */
[----:B------:R-:W3:Y:S04]  /*197c0*/  LDL.64 R176, [R1+0xcf0] ;  /* 0x000cf00001b07983 */ /* 0x000ee80000100a00 */
[----:B------:R-:W3:Y:S04]  /*197d0*/  LDL.64 R168, [R1+0xd10] ;  /* 0x000d100001a87983 */ /* 0x000ee80000100a00 */
[----:B----4-:R1:W-:Y:S04]  /*197e0*/  LDGSTS.E [R163+0x1a900], [R80.64], P0 ;  /* 0x1a90000050a37fae */ /* 0x0103e8000812184c */
        /* <DEDUP_REMOVED lines=25> */
[----:B-1----:R-:W4:Y:S04]  /*19980*/  LDL.64 R98, [R1+0xd30] ;  /* 0x000d300001627983 */ /* 0x002f280000100a00 */
[----:B---3--:R1:W-:Y:S04]  /*19990*/  LDGSTS.E [R72+0x10e00], [R146.64], P0 ;  /* 0x10e0000092487fae */ /* 0x0083e8000812184c */
[----:B------:R-:W3:Y:S04]  /*199a0*/  LDL.64 R162, [R1+0xd50] ;  /* 0x000d500001a27983 */ /* 0x000ee80000100a00 */
[----:B------:R1:W-:Y:S04]  /*199b0*/  LDGSTS.E [R72+0x11200], [R144.64], P0 ;  /* 0x1120000090487fae */ /* 0x0003e8000812184c */
[----:B------:R-:W3:Y:S04]  /*199c0*/  LDL.64 R160, [R1+0xd70] ;  /* 0x000d700001a07983 */ /* 0x000ee80000100a00 */
[----:B------:R1:W-:Y:S04]  /*199d0*/  LDGSTS.E [R72+0x11600], [R136.64], P0 ;  /* 0x1160000088487fae */ /* 0x0003e8000812184c */
[----:B--2---:R-:W2:Y:S04]  /*199e0*/  LDL.64 R152, [R1+0xd90] ;  /* 0x000d900001987983 */ /* 0x004ea80000100a00 */
[----:B------:R1:W-:Y:S04]  /*199f0*/  LDGSTS.E [R72+0x11a00], [R114.64], P0 ;  /* 0x11a0000072487fae */ /* 0x0003e8000812184c */
[----:B------:R-:W2:Y:S04]  /*19a00*/  LDL.64 R112, [R1+0xdb0] ;  /* 0x000db00001707983 */ /* 0x000ea80000100a00 */
[----:B------:R1:W-:Y:S04]  /*19a10*/  LDGSTS.E [R72+0x11e00], [R130.64], P0 ;  /* 0x11e0000082487fae */ /* 0x0003e8000812184c */
[----:B-1----:R-:W2:Y:S04]  /*19a20*/  LDL.64 R146, [R1+0xdd0] ;  /* 0x000dd00001927983 */ /* 0x002ea80000100a00 */
[----:B------:R1:W-:Y:S04]  /*19a30*/  LDGSTS.E [R72+0x12200], [R128.64], P0 ;  /* 0x1220000080487fae */ /* 0x0003e8000812184c */
[----:B------:R-:W2:Y:S04]  /*19a40*/  LDL.64 R144, [R1+0xdf0] ;  /* 0x000df00001907983 */ /* 0x000ea80000100a00 */
[----:B------:R1:W-:Y:S04]  /*19a50*/  LDGSTS.E [R72+0x12600], [R94.64], P0 ;  /* 0x126000005e487fae */ /* 0x0003e8000812184c */
[----:B------:R-:W2:Y:S04]  /*19a60*/  LDL.64 R136, [R1+0xe10] ;  /* 0x000e100001887983 */ /* 0x000ea80000100a00 */
[----:B------:R1:W-:Y:S04]  /*19a70*/  LDGSTS.E [R72+0x12a00], [R86.64], P0 ;  /* 0x12a0000056487fae */ /* 0x0003e8000812184c */
[----:B-1----:R-:W2:Y:S04]  /*19a80*/  LDL.64 R94, [R1+0xad0] ;  /* 0x000ad000015e7983 */ /* 0x002ea80000100a00 */
[----:B------:R-:W3:Y:S04]  /*19a90*/  LDL.64 R114, [R1+0xe30] ;  /* 0x000e300001727983 */ /* 0x000ee80000100a00 */
[----:B------:R-:W3:Y:S04]  /*19aa0*/  LDL.64 R86, [R1+0xaf0] ;  /* 0x000af00001567983 */ /* 0x000ee80000100a00 */
[----:B------:R-:W4:Y:S04]  /*19ab0*/  LDL.64 R130, [R1+0xe50] ;  /* 0x000e500001827983 */ /* 0x000f280000100a00 */
[----:B------:R-:W4:Y:S04]  /*19ac0*/  LDL.64 R128, [R1+0xe70] ;  /* 0x000e700001807983 */ /* 0x000f280000100a00 */
[----:B------:R1:W-:Y:S04]  /*19ad0*/  LDGSTS.E [R72+0x12e00], [R80.64], P0 ;  /* 0x12e0000050487fae */ /* 0x0003e8000812184c */
[----:B-1----:R-:W4:Y:S04]  /*19ae0*/  LDL.64 R80, [R1+0xe90] ;  /* 0x000e900001507983 */ /* 0x002f280000100a00 */
[----:B--2---:R1:W-:Y:S04]  /*19af0*/  LDGSTS.E [R72+0x13200], [R94.64], P0 ;  /* 0x132000005e487fae */ /* 0x0043e8000812184c */
[----:B---3--:R2:W-:Y:S04]  /*19b00*/  LDGSTS.E [R72+0x13600], [R86.64], P0 ;  /* 0x1360000056487fae */ /* 0x0085e8000812184c */
[----:B-1----:R-:W3:Y:S04]  /*19b10*/  LDL.LU.64 R94, [R1+0x1238] ;  /* 0x00123800015e7983 */ /* 0x002ee80000300a00 */
[----:B------:R1:W-:Y:S04]  /*19b20*/  LDGSTS.E [R72+0x13a00], [R104.64], P0 ;  /* 0x13a0000068487fae */ /* 0x0003e8000812184c */
[----:B--2---:R-:W2:Y:S04]  /*19b30*/  LDL.LU.64 R86, [R1+0x1230] ;  /* 0x0012300001567983 */ /* 0x004ea80000300a00 */
        /* <DEDUP_REMOVED lines=16> */
[----:B----4-:R4:W-:Y:S04]  /*19c40*/  LDGSTS.E [R72+0x17e00], [R98.64], P0 ;  /* 0x17e0000062487fae */ /* 0x0109e8000812184c */
[----:B------:R4:W-:Y:S04]  /*19c50*/  LDGSTS.E [R72+0x18200], [R162.64], P0 ;  /* 0x18200000a2487fae */ /* 0x0009e8000812184c */
[----:B-1----:R-:W3:Y:S04]  /*19c60*/  LDL.64 R192, [R1+0x958] ;  /* 0x0009580001c07983 */ /* 0x002ee80000100a00 */
[----:B------:R1:W-:Y:S04]  /*19c70*/  LDGSTS.E [R72+0x18600], [R160.64], P0 ;  /* 0x18600000a0487fae */ /* 0x0003e8000812184c */
[----:B------:R-:W3:Y:S04]  /*19c80*/  LDL.64 R184, [R1+0x978] ;  /* 0x0009780001b87983 */ /* 0x000ee80000100a00 */
[----:B------:R1:W-:Y:S04]  /*19c90*/  LDGSTS.E [R72+0x18a00], [R152.64], P0 ;  /* 0x18a0000098487fae */ /* 0x0003e8000812184c */
[----:B------:R-:W3:Y:S04]  /*19ca0*/  LDL.64 R176, [R1+0x998] ;  /* 0x0009980001b07983 */ /* 0x000ee80000100a00 */
[----:B------:R1:W-:Y:S04]  /*19cb0*/  LDGSTS.E [R72+0x18e00], [R112.64], P0 ;  /* 0x18e0000070487fae */ /* 0x0003e8000812184c */
[----:B------:R-:W3:Y:S04]  /*19cc0*/  LDL.64 R168, [R1+0x9b8] ;  /* 0x0009b80001a87983 */ /* 0x000ee80000100a00 */
[----:B------:R1:W-:Y:S04]  /*19cd0*/  LDGSTS.E [R72+0x19200], [R146.64], P0 ;  /* 0x1920000092487fae */ /* 0x0003e8000812184c */
[----:B----4-:R-:W4:Y:S04]  /*19ce0*/  LDL.64 R98, [R1+0x9d8] ;  /* 0x0009d80001627983 */ /* 0x010f280000100a00 */
[----:B------:R1:W-:Y:S04]  /*19cf0*/  LDGSTS.E [R72+0x19600], [R144.64], P0 ;  /* 0x1960000090487fae */ /* 0x0003e8000812184c */
[----:B------:R-:W4:Y:S04]  /*19d00*/  LDL.64 R162, [R1+0x9f8] ;  /* 0x0009f80001a27983 */ /* 0x000f280000100a00 */
[----:B------:R1:W-:Y:S04]  /*19d10*/  LDGSTS.E [R72+0x19a00], [R136.64], P0 ;  /* 0x19a0000088487fae */ /* 0x0003e8000812184c */
[----:B-1----:R-:W4:Y:S04]  /*19d20*/  LDL.64 R160, [R1+0xa18] ;  /* 0x000a180001a07983 */ /* 0x002f280000100a00 */
[----:B------:R1:W-:Y:S04]  /*19d30*/  LDGSTS.E [R72+0x19e00], [R114.64], P0 ;  /* 0x19e0000072487fae */ /* 0x0003e8000812184c */
[----:B------:R-:W4:Y:S04]  /*19d40*/  LDL.64 R152, [R1+0xa38] ;  /* 0x000a380001987983 */ /* 0x000f280000100a00 */
[----:B------:R1:W-:Y:S04]  /*19d50*/  LDGSTS.E [R72+0x1a200], [R130.64], P0 ;  /* 0x1a20000082487fae */ /* 0x0003e8000812184c */
[----:B------:R-:W4:Y:S04]  /*19d60*/  LDL.64 R112, [R1+0xa58] ;  /* 0x000a580001707983 */ /* 0x000f280000100a00 */
[----:B------:R1:W-:Y:S04]  /*19d70*/  LDGSTS.E [R72+0x1a600], [R128.64], P0 ;  /* 0x1a60000080487fae */ /* 0x0003e8000812184c */
[----:B------:R-:W4:Y:S04]  /*19d80*/  LDL.64 R146, [R1+0xa78] ;  /* 0x000a780001927983 */ /* 0x000f280000100a00 */
[----:B------:R-:W4:Y:S04]  /*19d90*/  LDL.64 R144, [R1+0xab8] ;  /* 0x000ab80001907983 */ /* 0x000f280000100a00 */
[----:B-1----:R-:W4:Y:S04]  /*19da0*/  LDL.64 R128, [R1+0xa98] ;  /* 0x000a980001807983 */ /* 0x002f280000100a00 */
[----:B------:R-:W4:Y:S04]  /*19db0*/  LDL.64 R136, [R1+0xad8] ;  /* 0x000ad80001887983 */ /* 0x000f280000100a00 */
[----:B------:R-:W4:Y:S04]  /*19dc0*/  LDL.64 R114, [R1+0xaf8] ;  /* 0x000af80001727983 */ /* 0x000f280000100a00 */
[----:B------:R1:W-:Y:S04]  /*19dd0*/  LDGSTS.E [R72+0x1aa00], [R80.64], P0 ;  /* 0x1aa0000050487fae */ /* 0x0003e8000812184c */
[----:B------:R-:W4:Y:S01]  /*19de0*/  LDL.64 R130, [R1+0x248] ;  /* 0x0002480001827983 */ /* 0x000f220000100a00 */
[----:B------:R-:W-:-:S03]  /*19df0*/  IMAD.WIDE R118, R251, 0x4, R118 ;  /* 0x00000004fb767825 */ /* 0x000fc600078e0276 */
[----:B------:R-:W4:Y:S04]  /*19e00*/  LDL.64 R104, [R1+0xb78] ;  /* 0x000b780001687983 */ /* 0x000f280000100a00 */
[----:B-1----:R-:W4:Y:S01]  /*19e10*/  LDL.64 R80, [R1+0x228] ;  /* 0x0002280001507983 */ /* 0x002f220000100a00 */
[----:B------:R-:W-:-:S03]  /*19e20*/  IMAD.WIDE R126, R251, 0x4, R126 ;  /* 0x00000004fb7e7825 */ /* 0x000fc600078e027e */
[----:B------:R-:W4:Y:S01]  /*19e30*/  LDL.64 R90, [R1+0xb98] ;  /* 0x000b9800015a7983 */ /* 0x000f220000100a00 */
        /* <DEDUP_REMOVED lines=22> */
[----:B------:R-:W-:-:S04]  /*19fa0*/  IMAD.WIDE R222, R251, 0x4, R222 ;  /* 0x00000004fbde7825 */ /* 0x000fc800078e02de */
[----:B------:R-:W-:-:S04]  /*19fb0*/  IMAD.WIDE R230, R251, 0x4, R230 ;  /* 0x00000004fbe67825 */ /* 0x000fc800078e02e6 */
[----:B------:R-:W-:Y:S01]  /*19fc0*/  IMAD.WIDE R238, R251, 0x4, R238 ;  /* 0x00000004fbee7825 */ /* 0x000fe200078e02ee */
[----:B--2---:R1:W-:Y:S04]  /*19fd0*/  LDGSTS.E [R72+0x1ae00], [R86.64], P0 ;  /* 0x1ae0000056487fae */ /* 0x0043e8000812184c */
        /* <DEDUP_REMOVED lines=23> */
[----:B--2---:R-:W2:Y:S04]  /*1a150*/  LDL.64 R200, [R1+0xd18] ;  /* 0x000d180001c87983 */ /* 0x004ea80000100a00 */
[----:B------:R1:W-:Y:S04]  /*1a160*/  LDGSTS.E [R73+0x10f00], [R168.64], P0 ;  /* 0x10f00000a8497fae */ /* 0x0003e8000812184c */
[----:B---3--:R-:W4:Y:S04]  /*1a170*/  LDL.64 R192, [R1+0xd38] ;  /* 0x000d380001c07983 */ /* 0x008f280000100a00 */
[----:B----4-:R4:W-:Y:S04]  /*1a180*/  LDGSTS.E [R73+0x11300], [R98.64], P0 ;  /* 0x1130000062497fae */ /* 0x0109e8000812184c */
[----:B-1----:R-:W2:Y:S04]  /*1a190*/  LDL.64 R184, [R1+0xd58] ;  /* 0x000d580001b87983 */ /* 0x002ea80000100a00 */
[----:B------:R1:W-:Y:S04]  /*1a1a0*/  LDGSTS.E [R73+0x11700], [R162.64], P0 ;  /* 0x11700000a2497fae */ /* 0x0003e8000812184c */
[----:B------:R-:W2:Y:S04]  /*1a1b0*/  LDL.64 R176, [R1+0xd78] ;  /* 0x000d780001b07983 */ /* 0x000ea80000100a00 */
[----:B------:R1:W-:Y:S04]  /*1a1c0*/  LDGSTS.E [R73+0x11b00], [R160.64], P0 ;  /* 0x11b00000a0497fae */ /* 0x0003e8000812184c */
[----:B------:R-:W2:Y:S04]  /*1a1d0*/  LDL.64 R168, [R1+0xd98] ;  /* 0x000d980001a87983 */ /* 0x000ea80000100a00 */
[----:B------:R1:W-:Y:S04]  /*1a1e0*/  LDGSTS.E [R73+0x11f00], [R152.64], P0 ;  /* 0x11f0000098497fae */ /* 0x0003e8000812184c */
[----:B----4-:R-:W4:Y:S04]  /*1a1f0*/  LDL.64 R98, [R1+0xdb8] ;  /* 0x000db80001627983 */ /* 0x010f280000100a00 */
[----:B------:R1:W-:Y:S04]  /*1a200*/  LDGSTS.E [R73+0x12300], [R112.64], P0 ;  /* 0x1230000070497fae */ /* 0x0003e8000812184c */
[----:B-1----:R-:W2:Y:S04]  /*1a210*/  LDL.64 R152, [R1+0xdd8] ;  /* 0x000dd80001987983 */ /* 0x002ea80000100a00 */
[----:B------:R1:W-:Y:S04]  /*1a220*/  LDGSTS.E [R73+0x12700], [R146.64], P0 ;  /* 0x1270000092497fae */ /* 0x0003e8000812184c */
[----:B------:R-:W2:Y:S04]  /*1a230*/  LDL.64 R112, [R1+0xdf8] ;  /* 0x000df80001707983 */ /* 0x000ea80000100a00 */
[----:B------:R1:W-:Y:S04]  /*1a240*/  LDGSTS.E [R73+0x12b00], [R128.64], P0 ;  /* 0x12b0000080497fae */ /* 0x0003e8000812184c */
[----:B------:R1:W-:Y:S04]  /*1a250*/  LDGSTS.E [R73+0x12f00], [R144.64], P0 ;  /* 0x12f0000090497fae */ /* 0x0003e8000812184c */
[----:B------:R1:W-:Y:S04]  /*1a260*/  LDGSTS.E [R73+0x13300], [R136.64], P0 ;  /* 0x1330000088497fae */ /* 0x0003e8000812184c */
[----:B-1----:R-:W2:Y:S04]  /*1a270*/  LDL.64 R128, [R1+0xb58] ;  /* 0x000b580001807983 */ /* 0x002ea80000100a00 */
[----:B------:R1:W-:Y:S04]  /*1a280*/  LDGSTS.E [R73+0x13700], [R114.64], P0 ;  /* 0x1370000072497fae */ /* 0x0003e8000812184c */
[----:B------:R1:W-:Y:S04]  /*1a290*/  LDGSTS.E [R73+0x13b00], [R130.64], P0 ;  /* 0x13b0000082497fae */ /* 0x0003e8000812184c */
[----:B------:R-:W4:Y:S04]  /*1a2a0*/  LDL.64 R136, [R1+0xe18] ;  /* 0x000e180001887983 */ /* 0x000f280000100a00 */
[----:B------:R1:W-:Y:S04]  /*1a2b0*/  LDGSTS.E [R73+0x13f00], [R80.64], P0 ;  /* 0x13f0000050497fae */ /* 0x0003e8000812184c */
[----:B-1----:R-:W4:Y:S04]  /*1a2c0*/  LDL.64 R114, [R1+0xe38] ;  /* 0x000e380001727983 */ /* 0x002f280000100a00 */
        /* <DEDUP_REMOVED lines=8> */
[----:B------:R4:W-:Y:S04]  /*1a350*/  LDGSTS.E [R73+0x14b00], [R90.64], P0 ;  /* 0x14b000005a497fae */ /* 0x0009e8000812184c */
[----:B-1----:R-:W3:Y:S04]  /*1a360*/  LDL.64 R128, [R1+0xf38] ;  /* 0x000f380001807983 */ /* 0x002ee80000100a00 */
[----:B--2---:R1:W5:Y:S04]  /*1a370*/  LDL.LU.64 R104, [R1+0x1228] ;  /* 0x0012280001687983 */ /* 0x0043680000300a00 */
[----:B----4-:R1:W5:Y:S04]  /*1a380*/  LDL.LU.64 R90, [R1+0x1220] ;  /* 0x00122000015a7983 */ /* 0x0103680000300a00 */
[----:B------:R2:W-:Y:S04]  /*1a390*/  LDGSTS.E [R73+0x14f00], [R88.64], P0 ;  /* 0x14f0000058497fae */ /* 0x0005e8000812184c */
[----:B------:R4:W-:Y:S04]  /*1a3a0*/  LDGSTS.E [R73+0x15300], [R78.64], P0 ;  /* 0x153000004e497fae */ /* 0x0009e8000812184c */
[----:B------:R1:W-:Y:S04]  /*1a3b0*/  LDGSTS.E [R73+0x15700], [R76.64], P0 ;  /* 0x157000004c497fae */ /* 0x0003e8000812184c */
[----:B--2---:R2:W5:Y:S04]  /*1a3c0*/  LDL.LU.64 R88, [R1+0x1218] ;  /* 0x0012180001587983 */ /* 0x0045680000300a00 */
[----:B----4-:R2:W5:Y:S04]  /*1a3d0*/  LDL.LU.64 R78, [R1+0x1210] ;  /* 0x00121000014e7983 */ /* 0x0105680000300a00 */
[----:B-1----:R2:W5:Y:S04]  /*1a3e0*/  LDL.LU.64 R76, [R1+0x1208] ;  /* 0x00120800014c7983 */ /* 0x0025680000300a00 */
[----:B------:R1:W-:Y:S04]  /*1a3f0*/  LDGSTS.E [R73+0x15b00], [R246.64], P0 ;  /* 0x15b00000f6497fae */ /* 0x0003e8000812184c */
[----:B------:R4:W-:Y:S04]  /*1a400*/  LDGSTS.E [R73+0x15f00], [R244.64], P0 ;  /* 0x15f00000f4497fae */ /* 0x0009e8000812184c */
[----:B------:R2:W-:Y:S04]  /*1a410*/  LDGSTS.E [R73+0x16300], [R74.64], P0 ;  /* 0x163000004a497fae */ /* 0x0005e8000812184c */
[----:B-1----:R1:W5:Y:S04]  /*1a420*/  LDL.LU.64 R246, [R1+0x1200] ;  /* 0x0012000001f67983 */ /* 0x0023680000300a00 */
[----:B----4-:R1:W5:Y:S04]  /*1a430*/  LDL.LU.64 R244, [R1+0x11f8] ;  /* 0x0011f80001f47983 */ /* 0x0103680000300a00 */
[----:B--2---:R-:W2:Y:S04]  /*1a440*/  LDL.LU.64 R74, [R1+0x11f0] ;  /* 0x0011f000014a7983 */ /* 0x004ea80000300a00 */
[----:B------:R4:W-:Y:S04]  /*1a450*/  LDGSTS.E [R73+0x16700], [R96.64], P0 ;  /* 0x1670000060497fae */ /* 0x0009e8000812184c */
[----:B------:R1:W-:Y:S04]  /*1a460*/  LDGSTS.E [R73+0x16b00], [R232.64], P0 ;  /* 0x16b00000e8497fae */ /* 0x0003e8000812184c */
[----:B------:R1:W-:Y:S04]  /*1a470*/  LDGSTS.E [R73+0x16f00], [R224.64], P0 ;  /* 0x16f00000e0497fae */ /* 0x0003e8000812184c */
[----:B----4-:R-:W4:Y:S04]  /*1a480*/  LDL.LU.64 R96, [R1+0x11e8] ;  /* 0x0011e80001607983 */ /* 0x010f280000300a00 */
[----:B-1----:R-:W2:Y:S04]  /*1a490*/  LDL.LU.64 R232, [R1+0x11e0] ;  /* 0x0011e00001e87983 */ /* 0x002ea80000300a00 */
[----:B------:R-:W2:Y:S04]  /*1a4a0*/  LDL.LU.64 R224, [R1+0x11d8] ;  /* 0x0011d80001e07983 */ /* 0x000ea80000300a00 */
[----:B------:R1:W-:Y:S04]  /*1a4b0*/  LDGSTS.E [R73+0x17300], [R216.64], P0 ;  /* 0x17300000d8497fae */ /* 0x0003e8000812184c */
[----:B------:R1:W-:Y:S04]  /*1a4c0*/  LDGSTS.E [R73+0x17700], [R208.64], P0 ;  /* 0x17700000d0497fae */ /* 0x0003e8000812184c */
[----:B------:R1:W-:Y:S04]  /*1a4d0*/  LDGSTS.E [R73+0x17b00], [R200.64], P0 ;  /* 0x17b00000c8497fae */ /* 0x0003e8000812184c */
[----:B-1----:R-:W2:Y:S04]  /*1a4e0*/  LDL.LU.64 R216, [R1+0x11d0] ;  /* 0x0011d00001d87983 */ /* 0x002ea80000300a00 */
[----:B------:R-:W2:Y:S04]  /*1a4f0*/  LDL.LU.64 R208, [R1+0x11c8] ;  /* 0x0011c80001d07983 */ /* 0x000ea80000300a00 */
        /* <DEDUP_REMOVED lines=21> */
[----:B-1----:R-:W2:Y:S04]  /*1a650*/  LDL.LU.64 R80, [R1+0x1170] ;  /* 0x0011700001507983 */ /* 0x002ea80000300a00 */
        /* <DEDUP_REMOVED lines=15> */
[----:B------:R1:W-:Y:S04]  /*1a750*/  STL [R1], RZ ;  /* 0x000000ff01007387 */ /* 0x0003e80000100800 */
        /* <DEDUP_REMOVED lines=17> */
[----:B------:R1:W-:Y:S01]  /*1a870*/  STL [R1+0x358], RZ ;  /* 0x000358ff01007387 */ /* 0x0003e20000100800 */
[----:B------:R-:W-:-:S03]  /*1a880*/  UISETP.GE.AND UP5, UPT, UR5, 0x20, UPT ;  /* 0x000000200500788c */ /* 0x000fc6000bfa6270 */
[----:B------:R1:W-:Y:S04]  /*1a890*/  STL [R1+0x35c], RZ ;  /* 0x00035cff01007387 */ /* 0x0003e80000100800 */
[----:B------:R1:W-:Y:S04]  /*1a8a0*/  STL [R1+0x470], RZ ;  /* 0x000470ff01007387 */ /* 0x0003e80000100800 */
[----:B------:R1:W-:Y:S04]  /*1a8b0*/  STL [R1+0x474], RZ ;  /* 0x000474ff01007387 */ /* 0x0003e80000100800 */
[----:B------:R1:W-:Y:S04]  /*1a8c0*/  STL [R1+0x478], RZ ;  /* 0x000478ff01007387 */ /* 0x0003e80000100800 */
[----:B------:R1:W-:Y:S01]  /*1a8d0*/  STL [R1+0x47c], RZ ;  /* 0x00047cff01007387 */ /* 0x0003e20000100800 */
[----:B------:R-:W-:Y:S01]  /*1a8e0*/  PLOP3.LUT P5, PT, PT, PT, UP5, 0x40, 0x0 ;  /* 0x000000000000781c */ /* 0x000fe20003fae858 */
[----:B------:R-:W-:Y:S01]  /*1a8f0*/  CS2R R106, SRZ ;  /* 0x00000000006a7805 */ /* 0x000fe2000001ff00 */
        /* <DEDUP_REMOVED lines=8> */
[----:B---3--:R-:W-:Y:S01]  /*1a980*/  CS2R R162, SRZ ;  /* 0x0000000000a27805 */ /* 0x008fe2000001ff00 */
        /* <DEDUP_REMOVED lines=21> */
[----:B------:R2:W-:Y:S01]  /*1aae0*/  LDGSTS.E [R73+0x1ff00], [R74.64], P0 ;  /* 0x1ff000004a497fae */ /* 0x0005e2000812184c */
[----:B-1----:R-:W-:-:S03]  /*1aaf0*/  CS2R R98, SRZ ;  /* 0x0000000000627805 */ /* 0x002fc6000001ff00 */
[----:B------:R-:W0:Y:S01]  /*1ab00*/  LDGDEPBAR ;  /* 0x00000000000079af */ /* 0x000e220000000000 */
[----:B------:R-:W-:Y:S01]  /*1ab10*/  CS2R R112, SRZ ;  /* 0x0000000000707805 */ /* 0x000fe2000001ff00 */
[----:B------:R-:W-:Y:S01]  /*1ab20*/  CS2R R114, SRZ ;  /* 0x0000000000727805 */ /* 0x000fe2000001ff00 */
[----:B------:R-:W-:Y:S01]  /*1ab30*/  CS2R R128, SRZ ;  /* 0x0000000000807805 */ /* 0x000fe2000001ff00 */
[----:B----4-:R-:W-:Y:S01]  /*1ab40*/  CS2R R96, SRZ ;  /* 0x0000000000607805 */ /* 0x010fe2000001ff00 */
[----:B------:R-:W-:Y:S01]  /*1ab50*/  CS2R R130, SRZ ;  /* 0x0000000000827805 */ /* 0x000fe2000001ff00 */
[----:B------:R-:W-:Y:S01]  /*1ab60*/  CS2R R144, SRZ ;  /* 0x0000000000907805 */ /* 0x000fe2000001ff00 */
[----:B---3--:R-:W-:Y:S01]  /*1ab70*/  CS2R R146, SRZ ;  /* 0x0000000000927805 */ /* 0x008fe2000001ff00 */
[----:B--2---:R-:W-:Y:S01]  /*1ab80*/  CS2R R72, SRZ ;  /* 0x0000000000487805 */ /* 0x004fe2000001ff00 */
[----:B------:R-:W-:Y:S01]  /*1ab90*/  CS2R R74, SRZ ;  /* 0x00000000004a7805 */ /* 0x000fe2000001ff00 */
[----:B------:R-:W-:Y:S01]  /*1aba0*/  CS2R R160, SRZ ;  /* 0x0000000000a07805 */ /* 0x000fe2000001ff00 */
[----:B------:R-:W-:Y:S05]  /*1abb0*/  @P5 BRA `(.L_x_0) ;  /* 0x0001a0f000005947 */ /* 0x000fea0003800000 */
[----:B------:R1:W-:Y:S04]  /*1abc0*/  STL [R1+0x83c], R2 ;  /* 0x00083c0201007387 */ /* 0x0003e80000100800 */
[----:B------:R-:W-:Y:S04]  /*1abd0*/  STL [R1+0x838], R3 ;  /* 0x0008380301007387 */ /* 0x000fe80000100800 */
        /* <DEDUP_REMOVED lines=42> */
[----:B------:R-:W2:Y:S04]  /*1ae80*/  LDL.LU.64 R144, [R1+0x940] ;  /* 0x0009400001907983 */ /* 0x000ea80000300a00 */
[----:B------:R-:W-:Y:S04]  /*1ae90*/  STL [R1+0x8ec], R46 ;  /* 0x0008ec2e01007387 */ /* 0x000fe80000100800 */
[----:B------:R-:W-:Y:S04]  /*1aea0*/  STL [R1+0x8e8], R47 ;  /* 0x0008e82f01007387 */ /* 0x000fe80000100800 */
[----:B------:R-:W3:Y:S04]  /*1aeb0*/  LDL.LU.64 R146, [R1+0x948] ;  /* 0x0009480001927983 */ /* 0x000ee80000300a00 */
[----:B------:R-:W-:Y:S04]  /*1aec0*/  STL [R1+0x8f4], R48 ;  /* 0x0008f43001007387 */ /* 0x000fe80000100800 */
[----:B------:R-:W-:Y:S04]  /*1aed0*/  STL [R1+0x8f0], R49 ;  /* 0x0008f03101007387 */ /* 0x000fe80000100800 */
[----:B------:R-:W4:Y:S04]  /*1aee0*/  LDL.LU.64 R74, [R1+0x950] ;  /* 0x00095000014a7983 */ /* 0x000f280000300a00 */
        /* <DEDUP_REMOVED lines=24> */
[----:B--2---:R2:W-:Y:S01]  /*1b070*/  STL [R1+0x93c], R144 ;  /* 0x00093c9001007387 */ /* 0x0045e20000100800 */
[----:B-1----:R-:W-:-:S03]  /*1b080*/  IMAD.MOV.U32 R2, RZ, RZ, R145 ;  /* 0x000000ffff027224 */ /* 0x002fc600078e0091 */
[----:B--2---:R-:W2:Y:S04]  /*1b090*/  LDL.LU.64 R144, [R1+0x998] ;  /* 0x0009980001907983 */ /* 0x004ea80000300a00 */
[----:B------:R1:W-:Y:S04]  /*1b0a0*/  STL [R1+0x938], R2 ;  /* 0x0009380201007387 */ /* 0x0003e80000100800 */
[----:B---3--:R3:W-:Y:S01]  /*1b0b0*/  STL [R1+0x944], R146 ;  /* 0x0009449201007387 */ /* 0x0087e20000100800 */
[----:B-1----:R-:W-:-:S03]  /*1b0c0*/  IMAD.MOV.U32 R2, RZ, RZ, R147 ;  /* 0x000000ffff027224 */ /* 0x002fc600078e0093 */
[----:B---3--:R-:W3:Y:S04]  /*1b0d0*/  LDL.LU.64 R146, [R1+0x9a0] ;  /* 0x0009a00001927983 */ /* 0x008ee80000300a00 */
[----:B------:R1:W-:Y:S04]  /*1b0e0*/  STL [R1+0x940], R2 ;  /* 0x0009400201007387 */ /* 0x0003e80000100800 */
[----:B----4-:R4:W-:Y:S01]  /*1b0f0*/  STL [R1+0x94c], R74 ;  /* 0x00094c4a01007387 */ /* 0x0109e20000100800 */
[----:B-1----:R-:W-:-:S03]  /*1b100*/  IMAD.MOV.U32 R2, RZ, RZ, R75 ;  /* 0x000000ffff027224 */ /* 0x002fc600078e004b */
[----:B----4-:R-:W4:Y:S04]  /*1b110*/  LDL.LU.64 R74, [R1+0x9a8] ;  /* 0x0009a800014a7983 */ /* 0x010f280000300a00 */
[----:B------:R1:W-:Y:S04]  /*1b120*/  STL [R1+0x948], R2 ;  /* 0x0009480201007387 */ /* 0x0003e80000100800 */
[----:B------:R1:W-:Y:S02]  /*1b130*/  STL [R1+0x954], R96 ;  /* 0x0009546001007387 */ /* 0x0003e40000100800 */
[----:B-1----:R-:W-:-:S02]  /*1b140*/  IMAD.MOV.U32 R2, RZ, RZ, R97 ;  /* 0x000000ffff027224 */ /* 0x002fc400078e0061 */
[----:B------:R-:W4:Y:S04]  /*1b150*/  LDL.LU.64 R96, [R1+0x9b0] ;  /* 0x0009b00001607983 */ /* 0x000f280000300a00 */
        /* <DEDUP_REMOVED lines=489> */
[----:B------:R-:W-:Y:S04]  /*1cff0*/  STL [R1+0xd2c], R112 ;  /* 0x000d2c7001007387 */ /* 0x000fe80000100800 */
[----:B------:R-:W4:Y:S01]  /*1d000*/  LDL.LU.64 R72, [R1+0xd88] ;  /* 0x000d880001487983 */ /* 0x000f220000300a00 */
[----:B-1----:R-:W-:-:S05]  /*1d010*/  IMAD.MOV.U32 R2, RZ, RZ, R113 ;  /* 0x000000ffff027224 */ /* 0x002fca00078e0071 */
[----:B------:R1:W-:Y:S04]  /*1d020*/  STL [R1+0xd28], R2 ;  /* 0x000d280201007387 */ /* 0x0003e80000100800 */
[----:B------:R1:W-:Y:S02]  /*1d030*/  STL [R1+0xd34], R128 ;  /* 0x000d348001007387 */ /* 0x0003e40000100800 */
[----:B-1----:R-:W-:Y:S02]  /*1d040*/  IMAD.MOV.U32 R2, RZ, RZ, R129 ;  /* 0x000000ffff027224 */ /* 0x002fe400078e0081 */
[----:B------:R-:W4:Y:S04]  /*1d050*/  LDL.LU.64 R128, [R1+0xd90] ;  /* 0x000d900001807983 */ /* 0x000f280000300a00 */
[----:B------:R1:W-:Y:S04]  /*1d060*/  STL [R1+0xd30], R2 ;  /* 0x000d300201007387 */ /* 0x0003e80000100800 */
[----:B------:R1:W-:Y:S02]  /*1d070*/  STL [R1+0xd3c], R130 ;  /* 0x000d3c8201007387 */ /* 0x0003e40000100800 */
[----:B-1----:R-:W-:-:S02]  /*1d080*/  IMAD.MOV.U32 R2, RZ, RZ, R131 ;  /* 0x000000ffff027224 */ /* 0x002fc400078e0083 */
[----:B------:R-:W4:Y:S04]  /*1d090*/  LDL.LU.64 R130, [R1+0xd98] ;  /* 0x000d980001827983 */ /* 0x000f280000300a00 */
[----:B------:R1:W-:Y:S04]  /*1d0a0*/  STL [R1+0xd38], R2 ;  /* 0x000d380201007387 */ /* 0x0003e80000100800 */
[----:B------:R1:W-:Y:S04]  /*1d0b0*/  STL [R1+0xd44], R160 ;  /* 0x000d44a001007387 */ /* 0x0003e80000100800 */
[----:B------:R-:W4:Y:S01]  /*1d0c0*/  LDL.LU.64 R112, [R1+0xda0] ;  /* 0x000da00001707983 */ /* 0x000f220000300a00 */
[----:B-1----:R-:W-:-:S03]  /*1d0d0*/  IMAD.MOV.U32 R2, RZ, RZ, R161 ;  /* 0x000000ffff027224 */ /* 0x002fc600078e00a1 */
[----:B------:R-:W-:Y:S04]  /*1d0e0*/  STL [R1+0xd4c], R162 ;  /* 0x000d4ca201007387 */ /* 0x000fe80000100800 */
[----:B------:R1:W-:Y:S04]  /*1d0f0*/  STL [R1+0xd40], R2 ;  /* 0x000d400201007387 */ /* 0x0003e80000100800 */
[----:B------:R-:W4:Y:S01]  /*1d100*/  LDL.LU.64 R160, [R1+0xda8] ;  /* 0x000da80001a07983 */ /* 0x000f220000300a00 */
[----:B-1----:R-:W-:-:S03]  /*1d110*/  IMAD.MOV.U32 R2, RZ, RZ, R163 ;  /* 0x000000ffff027224 */ /* 0x002fc600078e00a3 */
[----:B------:R-:W-:Y:S04]  /*1d120*/  STL [R1+0xd54], R114 ;  /* 0x000d547201007387 */ /* 0x000fe80000100800 */
[----:B------:R1:W-:Y:S04]  /*1d130*/  STL [R1+0xd48], R2 ;  /* 0x000d480201007387 */ /* 0x0003e80000100800 */
[----:B------:R-:W4:Y:S01]  /*1d140*/  LDL.LU.64 R162, [R1+0xdb0] ;  /* 0x000db00001a27983 */ /* 0x000f220000300a00 */
[----:B-1----:R-:W-:-:S03]  /*1d150*/  IMAD.MOV.U32 R2, RZ, RZ, R115 ;  /* 0x000000ffff027224 */ /* 0x002fc600078e0073 */
[----:B--2---:R-:W-:Y:S04]  /*1d160*/  STL [R1+0xd5c], R144 ;  /* 0x000d5c9001007387 */ /* 0x004fe80000100800 */
[----:B------:R1:W-:Y:S04]  /*1d170*/  STL [R1+0xd50], R2 ;  /* 0x000d500201007387 */ /* 0x0003e80000100800 */
[----:B------:R-:W2:Y:S01]  /*1d180*/  LDL.LU.64 R114, [R1+0xdb8] ;  /* 0x000db80001727983 */ /* 0x000ea20000300a00 */
[----:B-1----:R-:W-:-:S05]  /*1d190*/  IMAD.MOV.U32 R2, RZ, RZ, R145 ;  /* 0x000000ffff027224 */ /* 0x002fca00078e0091 */
[----:B------:R1:W-:Y:S04]  /*1d1a0*/  STL [R1+0xd58], R2 ;  /* 0x000d580201007387 */ /* 0x0003e80000100800 */
[----:B---3--:R3:W-:Y:S04]  /*1d1b0*/  STL [R1+0xd64], R146 ;  /* 0x000d649201007387 */ /* 0x0087e80000100800 */
[----:B------:R-:W2:Y:S01]  /*1d1c0*/  LDL.LU.64 R144, [R1+0xdc0] ;  /* 0x000dc00001907983 */ /* 0x000ea20000300a00 */
[----:B-1----:R-:W-:-:S03]  /*1d1d0*/  IMAD.MOV.U32 R2, RZ, RZ, R147 ;  /* 0x000000ffff027224 */ /* 0x002fc600078e0093 */
[----:B----4-:R-:W-:Y:S04]  /*1d1e0*/  STL [R1+0xd6c], R74 ;  /* 0x000d6c4a01007387 */ /* 0x010fe80000100800 */
[----:B------:R1:W-:Y:S04]  /*1d1f0*/  STL [R1+0xd60], R2 ;  /* 0x000d600201007387 */ /* 0x0003e80000100800 */
[----:B---3--:R-:W3:Y:S01]  /*1d200*/  LDL.LU.64 R146, [R1+0xdc8] ;  /* 0x000dc80001927983 */ /* 0x008ee20000300a00 */
        /* <DEDUP_REMOVED lines=14> */
[----:B------:R1:W-:Y:S02]  /*1d2f0*/  STL [R1+0xd80], R2 ;  /* 0x000d800201007387 */ /* 0x0003e40000100800 */
[----:B-1----:R-:W-:Y:S02]  /*1d300*/  IMAD.MOV.U32 R2, RZ, RZ, R129 ;  /* 0x000000ffff027224 */ /* 0x002fe400078e0081 */
[----:B------:R-:W4:Y:S04]  /*1d310*/  LDL.LU.64 R128, [R1+0xde8] ;  /* 0x000de80001807983 */ /* 0x000f280000300a00 */
[----:B------:R1:W-:Y:S04]  /*1d320*/  STL [R1+0xd88], R2 ;  /* 0x000d880201007387 */ /* 0x0003e80000100800 */
[----:B------:R1:W-:Y:S02]  /*1d330*/  STL [R1+0xd94], R130 ;  /* 0x000d948201007387 */ /* 0x0003e40000100800 */
[----:B-1----:R-:W-:-:S02]  /*1d340*/  IMAD.MOV.U32 R2, RZ, RZ, R131 ;  /* 0x000000ffff027224 */ /* 0x002fc400078e0083 */
[----:B------:R-:W-:Y:S04]  /*1d350*/  STL [R1+0xd9c], R112 ;  /* 0x000d9c7001007387 */ /* 0x000fe80000100800 */
[----:B------:R1:W-:Y:S04]  /*1d360*/  STL [R1+0xd90], R2 ;  /* 0x000d900201007387 */ /* 0x0003e80000100800 */
[----:B------:R-:W4:Y:S01]  /*1d370*/  LDL.LU.64 R130, [R1+0xdf0] ;  /* 0x000df00001827983 */ /* 0x000f220000300a00 */
[----:B-1----:R-:W-:-:S03]  /*1d380*/  IMAD.MOV.U32 R2, RZ, RZ, R113 ;  /* 0x000000ffff027224 */ /* 0x002fc600078e0071 */
[----:B------:R-:W-:Y:S04]  /*1d390*/  STL [R1+0xda4], R160 ;  /* 0x000da4a001007387 */ /* 0x000fe80000100800 */
[----:B------:R1:W-:Y:S04]  /*1d3a0*/  STL [R1+0xd98], R2 ;  /* 0x000d980201007387 */ /* 0x0003e80000100800 */
[----:B------:R-:W4:Y:S01]  /*1d3b0*/  LDL.LU.64 R112, [R1+0xdf8] ;  /* 0x000df80001707983 */ /* 0x000f220000300a00 */
[----:B-1----:R-:W-:-:S05]  /*1d3c0*/  IMAD.MOV.U32 R2, RZ, RZ, R161 ;  /* 0x000000ffff027224 */ /* 0x002fca00078e00a1 */
[----:B------:R1:W-:Y:S04]  /*1d3d0*/  STL [R1+0xda0], R2 ;  /* 0x000da00201007387 */ /* 0x0003e80000100800 */
[----:B------:R1:W-:Y:S04]  /*1d3e0*/  STL [R1+0xdac], R162 ;  /* 0x000daca201007387 */ /* 0x0003e80000100800 */
[----:B------:R-:W4:Y:S01]  /*1d3f0*/  LDL.LU.64 R160, [R1+0xe00] ;  /* 0x000e000001a07983 */ /* 0x000f220000300a00 */
[----:B-1----:R-:W-:-:S03]  /*1d400*/  IMAD.MOV.U32 R2, RZ, RZ, R163 ;  /* 0x000000ffff027224 */ /* 0x002fc600078e00a3 */
[----:B------:R-:W4:Y:S04]  /*1d410*/  LDL.LU.64 R162, [R1+0xe08] ;  /* 0x000e080001a27983 */ /* 0x000f280000300a00 */
[----:B------:R2:W-:Y:S02]  /*1d420*/  STL [R1+0xda8], R2 ;  /* 0x000da80201007387 */ /* 0x0005e40000100800 */
[----:B--2---:R-:W-:Y:S02]  /*1d430*/  IMAD.MOV.U32 R2, RZ, RZ, R115 ;  /* 0x000000ffff027224 */ /* 0x004fe400078e0073 */
[----:B------:R1:W-:Y:S04]  /*1d440*/  STL [R1+0xdb4], R114 ;  /* 0x000db47201007387 */ /* 0x0003e80000100800 */
[----:B------:R-:W-:Y:S04]  /*1d450*/  STL [R1+0xdbc], R144 ;  /* 0x000dbc9001007387 */ /* 0x000fe80000100800 */
[----:B------:R2:W-:Y:S04]  /*1d460*/  STL [R1+0xdb0], R2 ;  /* 0x000db00201007387 */ /* 0x0005e80000100800 */
[----:B-1----:R-:W4:Y:S01]  /*1d470*/  LDL.LU.64 R114, [R1+0xe10] ;  /* 0x000e100001727983 */ /* 0x002f220000300a00 */
[----:B--2---:R-:W-:-:S03]  /*1d480*/  IMAD.MOV.U32 R2, RZ, RZ, R145 ;  /* 0x000000ffff027224 */ /* 0x004fc600078e0091 */
[----:B---3--:R-:W-:Y:S04]  /*1d490*/  STL [R1+0xdc4], R146 ;  /* 0x000dc49201007387 */ /* 0x008fe80000100800 */
[----:B------:R1:W-:Y:S04]  /*1d4a0*/  STL [R1+0xdb8], R2 ;  /* 0x000db80201007387 */ /* 0x0003e80000100800 */
[----:B------:R-:W2:Y:S01]  /*1d4b0*/  LDL.LU.64 R144, [R1+0xe18] ;  /* 0x000e180001907983 */ /* 0x000ea20000300a00 */
[----:B-1----:R-:W-:-:S03]  /*1d4c0*/  IMAD.MOV.U32 R2, RZ, RZ, R147 ;  /* 0x000000ffff027224 */ /* 0x002fc600078e0093 */
[----:B----4-:R-:W-:Y:S04]  /*1d4d0*/  STL [R1+0xdcc], R74 ;  /* 0x000dcc4a01007387 */ /* 0x010fe80000100800 */
[----:B------:R1:W-:Y:S04]  /*1d4e0*/  STL [R1+0xdc0], R2 ;  /* 0x000dc00201007387 */ /* 0x0003e80000100800 */
[----:B------:R-:W3:Y:S01]  /*1d4f0*/  LDL.LU.64 R146, [R1+0xe20] ;  /* 0x000e200001927983 */ /* 0x000ee20000300a00 */
[----:B-1----:R-:W-:-:S03]  /*1d500*/  IMAD.MOV.U32 R2, RZ, RZ, R75 ;  /* 0x000000ffff027224 */ /* 0x002fc600078e004b */
[----:B------:R-:W-:Y:S04]  /*1d510*/  STL [R1+0xdd4], R96 ;  /* 0x000dd46001007387 */ /* 0x000fe80000100800 */
[----:B------:R1:W-:Y:S04]  /*1d520*/  STL [R1+0xdc8], R2 ;  /* 0x000dc80201007387 */ /* 0x0003e80000100800 */
[----:B------:R-:W4:Y:S01]  /*1d530*/  LDL.LU.64 R242, [R1+0xe28] ;  /* 0x000e280001f27983 */ /* 0x000f220000300a00 */
[----:B-1----:R-:W-:-:S05]  /*1d540*/  IMAD.MOV.U32 R2, RZ, RZ, R97 ;  /* 0x000000ffff027224 */ /* 0x002fca00078e0061 */
[----:B------:R1:W-:Y:S04]  /*1d550*/  STL [R1+0xdd0], R2 ;  /* 0x000dd00201007387 */ /* 0x0003e80000100800 */
[----:B------:R-:W-:Y:S04]  /*1d560*/  STL [R1+0xddc], R98 ;  /* 0x000ddc6201007387 */ /* 0x000fe80000100800 */
[----:B------:R-:W4:Y:S01]  /*1d570*/  LDL.LU.64 R72, [R1+0xe30] ;  /* 0x000e300001487983 */ /* 0x000f220000300a00 */
[----:B-1----:R-:W-:-:S03]  /*1d580*/  IMAD.MOV.U32 R2, RZ, RZ, R99 ;  /* 0x000000ffff027224 */ /* 0x002fc600078e0063 */
[----:B------:R-:W4:Y:S04]  /*1d590*/  LDL.LU.64 R74, [R1+0xe38] ;  /* 0x000e3800014a7983 */ /* 0x000f280000300a00 */
[----:B------:R1:W-:Y:S04]  /*1d5a0*/  STL [R1+0xdd8], R2 ;  /* 0x000dd80201007387 */ /* 0x0003e80000100800 */
[----:B------:R-:W-:Y:S01]  /*1d5b0*/  STL [R1+0xde4], R128 ;  /* 0x000de48001007387 */ /* 0x000fe20000100800 */
[----:B-1----:R-:W-:-:S03]  /*1d5c0*/  IMAD.MOV.U32 R2, RZ, RZ, R129 ;  /* 0x000000ffff027224 */ /* 0x002fc600078e0081 */
[----:B------:R-:W4:Y:S04]  /*1d5d0*/  LDL.LU.64 R96, [R1+0xe40] ;  /* 0x000e400001607983 */ /* 0x000f280000300a00 */
[----:B------:R-:W4:Y:S04]  /*1d5e0*/  LDL.LU.64 R98, [R1+0xe48] ;  /* 0x000e480001627983 */ /* 0x000f280000300a00 */
[----:B------:R1:W-:Y:S02]  /*1d5f0*/  STL [R1+0xde0], R2 ;  /* 0x000de00201007387 */ /* 0x0003e40000100800 */
[----:B-1----:R-:W-:-:S02]  /*1d600*/  IMAD.MOV.U32 R2, RZ, RZ, R131 ;  /* 0x000000ffff027224 */ /* 0x002fc400078e0083 */
[----:B------:R1:W-:Y:S04]  /*1d610*/  STL [R1+0xdec], R130 ;  /* 0x000dec8201007387 */ /* 0x0003e80000100800 */
[----:B------:R-:W4:Y:S04]  /*1d620*/  LDL.LU.64 R128, [R1+0xe50] ;  /* 0x000e500001807983 */ /* 0x000f280000300a00 */
[----:B-1----:R-:W4:Y:S04]  /*1d630*/  LDL.LU.64 R130, [R1+0xe58] ;  /* 0x000e580001827983 */ /* 0x002f280000300a00 */
[----:B------:R1:W-:Y:S04]  /*1d640*/  STL [R1+0xde8], R2 ;  /* 0x000de80201007387 */ /* 0x0003e80000100800 */
[----:B------:R-:W-:Y:S01]  /*1d650*/  STL [R1+0xdf4], R112 ;  /* 0x000df47001007387 */ /* 0x000fe20000100800 */
[----:B-1----:R-:W-:-:S03]  /*1d660*/  IMAD.MOV.U32 R2, RZ, RZ, R113 ;  /* 0x000000ffff027224 */ /* 0x002fc600078e0071 */
[----:B------:R-:W-:Y:S04]  /*1d670*/  STL [R1+0xdfc], R160 ;  /* 0x000dfca001007387 */ /* 0x000fe80000100800 */
[----:B------:R1:W-:Y:S04]  /*1d680*/  STL [R1+0xdf0], R2 ;  /* 0x000df00201007387 */ /* 0x0003e80000100800 */
[----:B------:R-:W-:Y:S01]  /*1d690*/  STL [R1+0xe04], R162 ;  /* 0x000e04a201007387 */ /* 0x000fe20000100800 */
[----:B-1----:R-:W-:-:S05]  /*1d6a0*/  IMAD.MOV.U32 R2, RZ, RZ, R161 ;  /* 0x000000ffff027224 */ /* 0x002fca00078e00a1 */
[----:B------:R1:W-:Y:S04]  /*1d6b0*/  STL [R1+0xdf8], R2 ;  /* 0x000df80201007387 */ /* 0x0003e80000100800 */
[----:B------:R-:W4:Y:S04]  /*1d6c0*/  LDL.LU.64 R112, [R1+0xe68] ;  /* 0x000e680001707983 */ /* 0x000f280000300a00 */
[----:B------:R-:W4:Y:S01]  /*1d6d0*/  LDL.LU.64 R160, [R1+0xe70] ;  /* 0x000e700001a07983 */ /* 0x000f220000300a00 */
[----:B-1----:R-:W-:-:S05]  /*1d6e0*/  IMAD.MOV.U32 R2, RZ, RZ, R163 ;  /* 0x000000ffff027224 */ /* 0x002fca00078e00a3 */
[----:B------:R1:W-:Y:S04]  /*1d6f0*/  STL [R1+0xe00], R2 ;  /* 0x000e000201007387 */ /* 0x0003e80000100800 */
        /* <DEDUP_REMOVED lines=11> */
[----:B---3--:R-:W3:Y:S04]  /*1d7b0*/  LDL.LU.64 R146, [R1+0xe90] ;  /* 0x000e900001927983 */ /* 0x008ee80000300a00 */
[----:B------:R1:W-:Y:S04]  /*1d7c0*/  STL [R1+0xe18], R2 ;  /* 0x000e180201007387 */ /* 0x0003e80000100800 */
[----:B----4-:R-:W-:Y:S01]  /*1d7d0*/  STL [R1+0xe24], R242 ;  /* 0x000e24f201007387 */ /* 0x010fe20000100800 */
[----:B-1----:R-:W-:-:S03]  /*1d7e0*/  IMAD.MOV.U32 R2, RZ, RZ, R243 ;  /* 0x000000ffff027224 */ /* 0x002fc600078e00f3 */
[----:B------:R-:W-:Y:S04]  /*1d7f0*/  STL [R1+0xe2c], R72 ;  /* 0x000e2c4801007387 */ /* 0x000fe80000100800 */
[----:B------:R1:W-:Y:S04]  /*1d800*/  STL [R1+0xe20], R2 ;  /* 0x000e200201007387 */ /* 0x0003e80000100800 */
[----:B------:R-:W-:Y:S01]  /*1d810*/  STL [R1+0xe34], R74 ;  /* 0x000e344a01007387 */ /* 0x000fe20000100800 */
[----:B-1----:R-:W-:-:S05]  /*1d820*/  IMAD.MOV.U32 R2, RZ, RZ, R73 ;  /* 0x000000ffff027224 */ /* 0x002fca00078e0049 */
        /* <DEDUP_REMOVED lines=13> */
[----:B------:R-:W3:Y:S01]  /*1d900*/  LDL.LU.64 R128, [R1+0xeb8] ;  /* 0x000eb80001807983 */ /* 0x000ee20000300a00 */
[----:B-1----:R-:W-:-:S03]  /*1d910*/  IMAD.MOV.U32 R2, RZ, RZ, R131 ;  /* 0x000000ffff027224 */ /* 0x002fc600078e0083 */
[----:B------:R-:W3:Y:S04]  /*1d920*/  LDL.LU.64 R130, [R1+0xec0] ;  /* 0x000ec00001827983 */ /* 0x000ee80000300a00 */
[----:B------:R1:W-:Y:S04]  /*1d930*/  STL [R1+0xe50], R2 ;  /* 0x000e500201007387 */ /* 0x0003e80000100800 */
[----:B------:R-:W-:Y:S04]  /*1d940*/  STL [R1+0xe5c], R66 ;  /* 0x000e5c4201007387 */ /* 0x000fe80000100800 */
[----:B------:R-:W-:Y:S01]  /*1d950*/  STL [R1+0xe58], R67 ;  /* 0x000e584301007387 */ /* 0x000fe20000100800 */
[----:B-1----:R-:W-:-:S03]  /*1d960*/  IMAD.MOV.U32 R2, RZ, RZ, R113 ;  /* 0x000000ffff027224 */ /* 0x002fc600078e0071 */
[----:B------:R-:W-:Y:S04]  /*1d970*/  STL [R1+0xe64], R112 ;  /* 0x000e647001007387 */ /* 0x000fe80000100800 */
[----:B------:R-:W-:Y:S04]  /*1d980*/  STL [R1+0xe6c], R160 ;  /* 0x000e6ca001007387 */ /* 0x000fe80000100800 */
[----:B------:R1:W-:Y:S02]  /*1d990*/  STL [R1+0xe60], R2 ;  /* 0x000e600201007387 */ /* 0x0003e40000100800 */
[----:B-1----:R-:W-:-:S02]  /*1d9a0*/  IMAD.MOV.U32 R2, RZ, RZ, R161 ;  /* 0x000000ffff027224 */ /* 0x002fc400078e00a1 */
[----:B------:R-:W-:Y:S04]  /*1d9b0*/  STL [R1+0xe74], R162 ;  /* 0x000e74a201007387 */ /* 0x000fe80000100800 */
[----:B------:R1:W-:Y:S04]  /*1d9c0*/  STL [R1+0xe68], R2 ;  /* 0x000e680201007387 */ /* 0x0003e80000100800 */
[----:B------:R-:W4:Y:S01]  /*1d9d0*/  LDL.LU.64 R160, [R1+0xed8] ;  /* 0x000ed80001a07983 */ /* 0x000f220000300a00 */
[----:B-1----:R-:W-:-:S03]  /*1d9e0*/  IMAD.MOV.U32 R2, RZ, RZ, R163 ;  /* 0x000000ffff027224 */ /* 0x002fc600078e00a3 */
[----:B------:R-:W4:Y:S04]  /*1d9f0*/  LDL.LU.64 R162, [R1+0xee0] ;  /* 0x000ee00001a27983 */ /* 0x000f280000300a00 */
[----:B------:R1:W-:Y:S04]  /*1da00*/  STL [R1+0xe70], R2 ;  /* 0x000e700201007387 */ /* 0x0003e80000100800 */
[----:B--2---:R-:W-:Y:S01]  /*1da10*/  STL [R1+0xe7c], R114 ;  /* 0x000e7c7201007387 */ /* 0x004fe20000100800 */
[----:B-1----:R-:W-:-:S03]  /*1da20*/  IMAD.MOV.U32 R2, RZ, RZ, R115 ;  /* 0x000000ffff027224 */ /* 0x002fc600078e0073 */
[----:B------:R-:W-:Y:S04]  /*1da30*/  STL [R1+0xe84], R144 ;  /* 0x000e849001007387 */ /* 0x000fe80000100800 */
[----:B------:R1:W-:Y:S04]  /*1da40*/  STL [R1+0xe78], R2 ;  /* 0x000e780201007387 */ /* 0x0003e80000100800 */
[----:B---3--:R-:W-:Y:S01]  /*1da50*/  STL [R1+0xe8c], R146 ;  /* 0x000e8c9201007387 */ /* 0x008fe20000100800 */
[----:B-1----:R-:W-:-:S05]  /*1da60*/  IMAD.MOV.U32 R2, RZ, RZ, R145 ;  /* 0x000000ffff027224 */ /* 0x002fca00078e0091 */
[----:B------:R1:W-:Y:S04]  /*1da70*/  STL [R1+0xe80], R2 ;  /* 0x000e800201007387 */ /* 0x0003e80000100800 */
[----:B------:R-:W-:Y:S01]  /*1da80*/  STL [R1+0xe94], R80 ;  /* 0x000e945001007387 */ /* 0x000fe20000100800 */
[----:B-1----:R-:W-:-:S05]  /*1da90*/  IMAD.MOV.U32 R2, RZ, RZ, R147 ;  /* 0x000000ffff027224 */ /* 0x002fca00078e0093 */
[----:B------:R1:W-:Y:S04]  /*1daa0*/  STL [R1+0xe88], R2 ;  /* 0x000e880201007387 */ /* 0x0003e80000100800 */
[----:B------:R-:W2:Y:S04]  /*1dab0*/  LDL.LU.64 R112, [R1+0xef8] ;  /* 0x000ef80001707983 */ /* 0x000ea80000300a00 */
[----:B------:R-:W-:Y:S04]  /*1dac0*/  STL [R1+0xe90], R81 ;  /* 0x000e905101007387 */ /* 0x000fe80000100800 */
[----:B------:R-:W3:Y:S04]  /*1dad0*/  LDL.LU.64 R114, [R1+0xf00] ;  /* 0x000f000001727983 */ /* 0x000ee80000300a00 */
[----:B------:R-:W-:Y:S04]  /*1dae0*/  STL [R1+0xe9c], R82 ;  /* 0x000e9c5201007387 */ /* 0x000fe80000100800 */
[----:B------:R-:W-:Y:S04]  /*1daf0*/  STL [R1+0xe98], R83 ;  /* 0x000e985301007387 */ /* 0x000fe80000100800 */
[----:B------:R-:W-:Y:S04]  /*1db00*/  STL [R1+0xea4], R84 ;  /* 0x000ea45401007387 */ /* 0x000fe80000100800 */
[----:B------:R-:W-:Y:S04]  /*1db10*/  STL [R1+0xea0], R85 ;  /* 0x000ea05501007387 */ /* 0x000fe80000100800 */
[----:B------:R-:W-:Y:S04]  /*1db20*/  STL [R1+0xeac], R86 ;  /* 0x000eac5601007387 */ /* 0x000fe80000100800 */
[----:B------:R-:W3:Y:S04]  /*1db30*/  LDL.LU.64 R144, [R1+0xf18] ;  /* 0x000f180001907983 */ /* 0x000ee80000300a00 */
[----:B------:R-:W-:Y:S04]  /*1db40*/  STL [R1+0xea8], R87 ;  /* 0x000ea85701007387 */ /* 0x000fe80000100800 */
[----:B------:R-:W3:Y:S01]  /*1db50*/  LDL.LU.64 R146, [R1+0xf20] ;  /* 0x000f200001927983 */ /* 0x000ee20000300a00 */
[----:B-1----:R-:W-:-:S03]  /*1db60*/  IMAD.MOV.U32 R2, RZ, RZ, R129 ;  /* 0x000000ffff027224 */ /* 0x002fc600078e0081 */
[----:B------:R-:W-:Y:S04]  /*1db70*/  STL [R1+0xeb4], R128 ;  /* 0x000eb48001007387 */ /* 0x000fe80000100800 */
[----:B------:R-:W-:Y:S04]  /*1db80*/  STL [R1+0xebc], R130 ;  /* 0x000ebc8201007387 */ /* 0x000fe80000100800 */
[----:B------:R1:W-:Y:S04]  /*1db90*/  STL [R1+0xeb0], R2 ;  /* 0x000eb00201007387 */ /* 0x0003e80000100800 */
[----:B------:R-:W-:Y:S01]  /*1dba0*/  STL [R1+0xec4], R92 ;  /* 0x000ec45c01007387 */ /* 0x000fe20000100800 */
[----:B-1----:R-:W-:-:S05]  /*1dbb0*/  IMAD.MOV.U32 R2, RZ, RZ, R131 ;  /* 0x000000ffff027224 */ /* 0x002fca00078e0083 */
[----:B------:R4:W-:Y:S04]  /*1dbc0*/  STL [R1+0xeb8], R2 ;  /* 0x000eb80201007387 */ /* 0x0009e80000100800 */
[----:B------:R-:W-:Y:S04]  /*1dbd0*/  STL [R1+0xec0], R93 ;  /* 0x000ec05d01007387 */ /* 0x000fe80000100800 */
[----:B------:R-:W-:Y:S04]  /*1dbe0*/  STL [R1+0xecc], R94 ;  /* 0x000ecc5e01007387 */ /* 0x000fe80000100800 */
[----:B------:R-:W3:Y:S04]  /*1dbf0*/  LDL.LU.64 R128, [R1+0xf38] ;  /* 0x000f380001807983 */ /* 0x000ee80000300a00 */
[----:B------:R-:W-:Y:S04]  /*1dc00*/  STL [R1+0xec8], R95 ;  /* 0x000ec85f01007387 */ /* 0x000fe80000100800 */
[----:B------:R-:W3:Y:S01]  /*1dc10*/  LDL.LU.64 R130, [R1+0xf40] ;  /* 0x000f400001827983 */ /* 0x000ee20000300a00 */
[----:B----4-:R-:W-:-:S03]  /*1dc20*/  IMAD.MOV.U32 R2, RZ, RZ, R161 ;  /* 0x000000ffff027224 */ /* 0x010fc600078e00a1 */
[----:B------:R-:W-:Y:S04]  /*1dc30*/  STL [R1+0xed4], R160 ;  /* 0x000ed4a001007387 */ /* 0x000fe80000100800 */
[----:B------:R-:W-:Y:S04]  /*1dc40*/  STL [R1+0xedc], R162 ;  /* 0x000edca201007387 */ /* 0x000fe80000100800 */
[----:B------:R1:W-:Y:S04]  /*1dc50*/  STL [R1+0xed0], R2 ;  /* 0x000ed00201007387 */ /* 0x0003e80000100800 */
[----:B------:R-:W-:Y:S01]  /*1dc60*/  STL [R1+0xee4], R100 ;  /* 0x000ee46401007387 */ /* 0x000fe20000100800 */
[----:B-1----:R-:W-:-:S05]  /*1dc70*/  IMAD.MOV.U32 R2, RZ, RZ, R163 ;  /* 0x000000ffff027224 */ /* 0x002fca00078e00a3 */
[----:B------:R2:W-:Y:S04]  /*1dc80*/  STL [R1+0xed8], R2 ;  /* 0x000ed80201007387 */ /* 0x0005e80000100800 */
[----:B------:R-:W4:Y:S04]  /*1dc90*/  LDL.LU.64 R160, [R1+0xf58] ;  /* 0x000f580001a07983 */ /* 0x000f280000300a00 */
[----:B------:R-:W-:Y:S04]  /*1dca0*/  STL [R1+0xee0], R101 ;  /* 0x000ee06501007387 */ /* 0x000fe80000100800 */
[----:B------:R-:W4:Y:S04]  /*1dcb0*/  LDL.LU.64 R162, [R1+0xf60] ;  /* 0x000f600001a27983 */ /* 0x000f280000300a00 */
[----:B------:R-:W-:Y:S04]  /*1dcc0*/  STL [R1+0xeec], R102 ;  /* 0x000eec6601007387 */ /* 0x000fe80000100800 */
[----:B------:R-:W-:Y:S01]  /*1dcd0*/  STL [R1+0xee8], R103 ;  /* 0x000ee86701007387 */ /* 0x000fe20000100800 */
[----:B--2---:R-:W-:-:S03]  /*1dce0*/  IMAD.MOV.U32 R2, RZ, RZ, R113 ;  /* 0x000000ffff027224 */ /* 0x004fc600078e0071 */
[----:B------:R-:W-:Y:S04]  /*1dcf0*/  STL [R1+0xef4], R112 ;  /* 0x000ef47001007387 */ /* 0x000fe80000100800 */
[----:B---3--:R-:W-:Y:S04]  /*1dd00*/  STL [R1+0xefc], R114 ;  /* 0x000efc7201007387 */ /* 0x008fe80000100800 */
[----:B------:R1:W-:Y:S04]  /*1dd10*/  STL [R1+0xef0], R2 ;  /* 0x000ef00201007387 */ /* 0x0003e80000100800 */
[----:B------:R-:W-:Y:S01]  /*1dd20*/  STL [R1+0xf04], R108 ;  /* 0x000f046c01007387 */ /* 0x000fe20000100800 */
[----:B-1----:R-:W-:-:S05]  /*1dd30*/  IMAD.MOV.U32 R2, RZ, RZ, R115 ;  /* 0x000000ffff027224 */ /* 0x002fca00078e0073 */
[----:B------:R1:W-:Y:S04]  /*1dd40*/  STL [R1+0xef8], R2 ;  /* 0x000ef80201007387 */ /* 0x0003e80000100800 */
[----:B------:R-:W-:Y:S04]  /*1dd50*/  STL [R1+0xf00], R109 ;  /* 0x000f006d01007387 */ /* 0x000fe80000100800 */
[----:B------:R-:W-:Y:S01]  /*1dd60*/  STL [R1+0xf0c], R110 ;  /* 0x000f0c6e01007387 */ /* 0x000fe20000100800 */
[----:B-1----:R-:W-:-:S03]  /*1dd70*/  IMAD.MOV.U32 R2, RZ, RZ, R145 ;  /* 0x000000ffff027224 */ /* 0x002fc600078e0091 */
[----:B------:R-:W-:Y:S04]  /*1dd80*/  STL [R1+0xf08], R111 ;  /* 0x000f086f01007387 */ /* 0x000fe80000100800 */
[----:B------:R-:W-:Y:S04]  /*1dd90*/  STL [R1+0xf14], R144 ;  /* 0x000f149001007387 */ /* 0x000fe80000100800 */
[----:B------:R-:W-:Y:S04]  /*1dda0*/  STL [R1+0xf1c], R146 ;  /* 0x000f1c9201007387 */ /* 0x000fe80000100800 */
[----:B------:R1:W-:Y:S04]  /*1ddb0*/  STL [R1+0xf10], R2 ;  /* 0x000f100201007387 */ /* 0x0003e80000100800 */
[----:B------:R-:W-:Y:S01]  /*1ddc0*/  STL [R1+0xf24], R116 ;  /* 0x000f247401007387 */ /* 0x000fe20000100800 */
[----:B-1----:R-:W-:-:S05]  /*1ddd0*/  IMAD.MOV.U32 R2, RZ, RZ, R147 ;  /* 0x000000ffff027224 */ /* 0x002fca00078e0093 */
[----:B------:R1:W-:Y:S04]  /*1dde0*/  STL [R1+0xf18], R2 ;  /* 0x000f180201007387 */ /* 0x0003e80000100800 */
[----:B------:R-:W2:Y:S04]  /*1ddf0*/  LDL.LU.64 R144, [R1+0xf98] ;  /* 0x000f980001907983 */ /* 0x000ea80000300a00 */
[----:B------:R-:W-:Y:S04]  /*1de00*/  STL [R1+0xf20], R117 ;  /* 0x000f207501007387 */ /* 0x000fe80000100800 */
[----:B------:R-:W2:Y:S04]  /*1de10*/  LDL.LU.64 R146, [R1+0xfa0] ;  /* 0x000fa00001927983 */ /* 0x000ea80000300a00 */
[----:B------:R-:W-:Y:S04]  /*1de20*/  STL [R1+0xf2c], R118 ;  /* 0x000f2c7601007387 */ /* 0x000fe80000100800 */
[----:B------:R-:W-:Y:S01]  /*1de30*/  STL [R1+0xf28], R119 ;  /* 0x000f287701007387 */ /* 0x000fe20000100800 */
        /* <DEDUP_REMOVED lines=9> */
[----:B------:R-:W-:Y:S01]  /*1ded0*/  STL [R1+0xf48], R127 ;  /* 0x000f487f01007387 */ /* 0x000fe20000100800 */
[----:B----4-:R-:W-:-:S03]  /*1dee0*/  IMAD.MOV.U32 R2, RZ, RZ, R161 ;  /* 0x000000ffff027224 */ /* 0x010fc600078e00a1 */
[----:B------:R1:W-:Y:S04]  /*1def0*/  STL [R1+0xf54], R160 ;  /* 0x000f54a001007387 */ /* 0x0003e80000100800 */
[----:B------:R-:W-:Y:S04]  /*1df00*/  STL [R1+0xf5c], R162 ;  /* 0x000f5ca201007387 */ /* 0x000fe80000100800 */
[----:B------:R4:W-:Y:S04]  /*1df10*/  STL [R1+0xf50], R2 ;  /* 0x000f500201007387 */ /* 0x0009e80000100800 */
[----:B-1----:R-:W3:Y:S01]  /*1df20*/  LDL.LU.64 R160, [R1+0xfd8] ;  /* 0x000fd80001a07983 */ /* 0x002ee20000300a00 */
[----:B----4-:R-:W-:-:S03]  /*1df30*/  IMAD.MOV.U32 R2, RZ, RZ, R163 ;  /* 0x000000ffff027224 */ /* 0x010fc600078e00a3 */
[----:B------:R-:W4:Y:S04]  /*1df40*/  LDL.LU.64 R162, [R1+0xfe0] ;  /* 0x000fe00001a27983 */ /* 0x000f280000300a00 */
        /* <DEDUP_REMOVED lines=12> */
[----:B------:R-:W-:Y:S01]  /*1e010*/  STL [R1+0xf88], R143 ;  /* 0x000f888f01007387 */ /* 0x000fe20000100800 */
[----:B--2---:R-:W-:-:S03]  /*1e020*/  IMAD.MOV.U32 R2, RZ, RZ, R145 ;  /* 0x000000ffff027224 */ /* 0x004fc600078e0091 */
        /* <DEDUP_REMOVED lines=17> */
[----:B---3--:R-:W-:-:S03]  /*1e140*/  IMAD.MOV.U32 R2, RZ, RZ, R161 ;  /* 0x000000ffff027224 */ /* 0x008fc600078e00a1 */
[----:B------:R-:W-:Y:S04]  /*1e150*/  STL [R1+0xfd4], R160 ;  /* 0x000fd4a001007387 */ /* 0x000fe80000100800 */
[----:B----4-:R-:W-:Y:S04]  /*1e160*/  STL [R1+0xfdc], R162 ;  /* 0x000fdca201007387 */ /* 0x010fe80000100800 */
        /* <DEDUP_REMOVED lines=53> */
[----:B------:R-:W1:Y:S04]  /*1e4c0*/  LDL.LU.64 R130, [R1+0x1118] ;  /* 0x0011180001827983 */ /* 0x000e680000300a00 */
[----:B------:R-:W-:Y:S04]  /*1e4d0*/  STL [R1+0x10ac], R214 ;  /* 0x0010acd601007387 */ /* 0x000fe80000100800 */
[----:B------:R-:W2:Y:S04]  /*1e4e0*/  LDL.LU.64 R162, [R1+0x1120] ;  /* 0x0011200001a27983 */ /* 0x000ea80000300a00 */
[----:B------:R-:W-:Y:S04]  /*1e4f0*/  STL [R1+0x10a8], R215 ;  /* 0x0010a8d701007387 */ /* 0x000fe80000100800 */
[----:B------:R-:W3:Y:S04]  /*1e500*/  LDL.LU.64 R144, [R1+0x1128] ;  /* 0x0011280001907983 */ /* 0x000ee80000300a00 */
[----:B------:R-:W-:Y:S04]  /*1e510*/  STL [R1+0x10b4], R216 ;  /* 0x0010b4d801007387 */ /* 0x000fe80000100800 */
[----:B------:R-:W-:Y:S04]  /*1e520*/  STL [R1+0x10b0], R217 ;  /* 0x0010b0d901007387 */ /* 0x000fe80000100800 */
[----:B------:R-:W4:Y:S04]  /*1e530*/  LDL.LU.64 R146, [R1+0x1130] ;  /* 0x0011300001927983 */ /* 0x000f280000300a00 */
[----:B------:R-:W-:Y:S04]  /*1e540*/  STL [R1+0x10bc], R218 ;  /* 0x0010bcda01007387 */ /* 0x000fe80000100800 */
[----:B------:R-:W-:Y:S04]  /*1e550*/  STL [R1+0x10b8], R219 ;  /* 0x0010b8db01007387 */ /* 0x000fe80000100800 */
[----:B------:R-:W-:Y:S04]  /*1e560*/  STL [R1+0x10c4], R220 ;  /* 0x0010c4dc01007387 */ /* 0x000fe80000100800 */
[----:B------:R-:W-:Y:S04]  /*1e570*/  STL [R1+0x10c0], R221 ;  /* 0x0010c0dd01007387 */ /* 0x000fe80000100800 */
[----:B------:R-:W4:Y:S04]  /*1e580*/  LDL.64 R160, [R1+0x1138] ;  /* 0x0011380001a07983 */ /* 0x000f280000100a00 */
        /* <DEDUP_REMOVED lines=18> */
[----:B-1----:R-:W-:-:S03]  /*1e6b0*/  IMAD.MOV.U32 R2, RZ, RZ, R131 ;  /* 0x000000ffff027224 */ /* 0x002fc600078e0083 */
[----:B------:R-:W-:Y:S04]  /*1e6c0*/  STL [R1+0x1114], R130 ;  /* 0x0011148201007387 */ /* 0x000fe80000100800 */
[----:B--2---:R-:W-:Y:S04]  /*1e6d0*/  STL [R1+0x111c], R162 ;  /* 0x00111ca201007387 */ /* 0x004fe80000100800 */
[----:B------:R1:W-:Y:S02]  /*1e6e0*/  STL [R1+0x1110], R2 ;  /* 0x0011100201007387 */ /* 0x0003e40000100800 */
[----:B-1----:R-:W-:-:S02]  /*1e6f0*/  IMAD.MOV.U32 R2, RZ, RZ, R163 ;  /* 0x000000ffff027224 */ /* 0x002fc400078e00a3 */
[----:B------:R-:W1:Y:S04]  /*1e700*/  S2R R163, SR_TID.X ;  /* 0x0000000000a37919 */ /* 0x000e680000002100 */
[----:B---3--:R-:W-:Y:S04]  /*1e710*/  STL [R1+0x1124], R144 ;  /* 0x0011249001007387 */ /* 0x008fe80000100800 */
[----:B------:R2:W-:Y:S01]  /*1e720*/  STL [R1+0x1118], R2 ;  /* 0x0011180201007387 */ /* 0x0005e20000100800 */
[----:B----4-:R-:W-:-:S03]  /*1e730*/  IMAD.MOV.U32 R3, RZ, RZ, R147 ;  /* 0x000000ffff037224 */ /* 0x010fc600078e0093 */
[----:B------:R-:W-:Y:S01]  /*1e740*/  STL [R1+0x112c], R146 ;  /* 0x00112c9201007387 */ /* 0x000fe20000100800 */
[----:B--2---:R-:W-:-:S05]  /*1e750*/  IMAD.MOV.U32 R2, RZ, RZ, R145 ;  /* 0x000000ffff027224 */ /* 0x004fca00078e0091 */
[----:B------:R2:W-:Y:S01]  /*1e760*/  STL [R1+0x1120], R2 ;  /* 0x0011200201007387 */ /* 0x0005e20000100800 */
[----:B------:R-:W-:Y:S01]  /*1e770*/  IMAD.MOV.U32 R6, RZ, RZ, R161 ;  /* 0x000000ffff067224 */ /* 0x000fe200078e00a1 */
[C---:B-1----:R-:W-:Y:S02]  /*1e780*/  LOP3.LUT R5, R163.reuse, 0x3, RZ, 0xc0, !PT ;  /* 0x00000003a3057812 */ /* 0x042fe400078ec0ff */
[C---:B------:R-:W-:Y:S01]  /*1e790*/  LOP3.LUT R4, R163.reuse, 0x1c, RZ, 0xc0, !PT ;  /* 0x0000001ca3047812 */ /* 0x040fe200078ec0ff */
[----:B------:R1:W-:Y:S01]  /*1e7a0*/  STL [R1+0x1128], R3 ;  /* 0x0011280301007387 */ /* 0x0003e20000100800 */
[----:B--2---:R-:W-:-:S03]  /*1e7b0*/  LOP3.LUT R2, R163, 0x7, RZ, 0xc0, !PT ;  /* 0x00000007a3027812 */ /* 0x004fc600078ec0ff */
[----:B------:R-:W-:Y:S04]  /*1e7c0*/  STL [R1+0x1134], R160 ;  /* 0x001134a001007387 */ /* 0x000fe80000100800 */
[----:B------:R2:W-:Y:S01]  /*1e7d0*/  STL [R1+0x1130], R6 ;  /* 0x0011300601007387 */ /* 0x0005e20000100800 */
[----:B------:R-:W-:Y:S02]  /*1e7e0*/  IMAD R2, R2, 0x90, RZ ;  /* 0x0000009002027824 */ /* 0x000fe400078e02ff */
[----:B-1----:R-:W-:Y:S02]  /*1e7f0*/  IMAD.SHL.U32 R3, R163, 0x2, RZ ;  /* 0x00000002a3037824 */ /* 0x002fe400078e00ff */
[----:B--2---:R-:W-:Y:S01]  /*1e800*/  IMAD R6, R5, 0x120, R4 ;  /* 0x0000012005067824 */ /* 0x004fe200078e0204 */
[----:B------:R-:W-:-:S02]  /*1e810*/  LOP3.LUT R4, R163, 0x20, RZ, 0xc0, !PT ;  /* 0x00000020a3047812 */ /* 0x000fc400078ec0ff */
[----:B------:R-:W-:-:S03]  /*1e820*/  LOP3.LUT R2, R2, 0x30, R3, 0x78, !PT ;  /* 0x0000003002027812 */ /* 0x000fc600078e7803 */
[----:B------:R-:W-:-:S05]  /*1e830*/  IMAD.SHL.U32 R3, R4, 0x20, RZ ;  /* 0x0000002004037824 */ /* 0x000fca00078e00ff */
[----:B------:R-:W-:-:S05]  /*1e840*/  LOP3.LUT R5, R2, R3, RZ, 0xfc, !PT ;  /* 0x0000000302057212 */ /* 0x000fca00078efcff */
[----:B------:R1:W-:Y:S04]  /*1e850*/  STL [R1+0x113c], R5 ;  /* 0x00113c0501007387 */ /* 0x0003e80000100800 */
        /* <DEDUP_REMOVED lines=447> */
[----:B------:R-:W-:-:S03]  /*20450*/  LOP3.LUT R2, R6, 0x20, RZ, 0x3c, !PT ;  /* 0x0000002006027812 */ /* 0x000fc600078e3cff */
[----:B------:R1:W-:Y:S01]  /*20460*/  STL [R1+0x31c], RZ ;  /* 0x00031cff01007387 */ /* 0x0003e20000100800 */
[----:B------:R-:W-:-:S03]  /*20470*/  LOP3.LUT R2, R5, 0x40, RZ, 0x3c, !PT ;  /* 0x0000004005027812 */ /* 0x000fc600078e3cff */
        /* <DEDUP_REMOVED lines=8> */
[----:B------:R1:W-:Y:S01]  /*20500*/  STL [R1+0x1160], R2 ;  /* 0x0011600201007387 */ /* 0x0003e20000100800 */
[----:B------:R-:W-:Y:S01]  /*20510*/  USHF.R.S32.HI UR8, URZ, 0x1f, UR5 ;  /* 0x0000001f3f087899 */ /* 0x000fe20008011405 */
[----:B------:R-:W-:-:S03]  /*20520*/  SHF.R.S32.HI R4, RZ, 0x1f, R252 ;  /* 0x0000001fff047819 */ /* 0x000fc600000114fc */
[----:B------:R-:W-:Y:S01]  /*20530*/  ULEA.HI UR5, UR8, UR5, URZ, 0x5 ;  /* 0x0000000508057291 */ /* 0x000fe2000f8f283f */
[----:B------:R-:W-:Y:S01]  /*20540*/  SHF.L.U64.HI R3, R252, 0x2, R4 ;  /* 0x00000002fc037819 */ /* 0x000fe20000010204 */
[----:B------:R-:W-:Y:S01]  /*20550*/  USHF.R.S32.HI UR9, URZ, 0x1f, UR7 ;  /* 0x0000001f3f097899 */ /* 0x000fe20008011407 */
[----:B-----5:R-:W-:Y:S01]  /*20560*/  CS2R R244, SRZ ;  /* 0x0000000000f47805 */ /* 0x020fe2000001ff00 */
[----:B------:R-:W-:Y:S01]  /*20570*/  USHF.R.S32.HI UR5, URZ, 0x5, UR5 ;  /* 0x000000053f057899 */ /* 0x000fe20008011405 */
        /* <DEDUP_REMOVED lines=27> */
[----:B------:R-:W-:-:S02]  /*20730*/  LOP3.LUT R7, R6, 0x40, RZ, 0x3c, !PT ;  /* 0x0000004006077812 */ /* 0x000fc400078e3cff */
[----:B------:R-:W-:Y:S01]  /*20740*/  LOP3.LUT R4, R6, 0x60, RZ, 0x3c, !PT ;  /* 0x0000006006047812 */ /* 0x000fe200078e3cff */
[----:B------:R-:W-:Y:S02]  /*20750*/  USHF.L.U32 UR14, UR7, 0x2, URZ ;  /* 0x00000002070e7899 */ /* 0x000fe4000800063f */
[----:B------:R-:W-:Y:S02]  /*20760*/  UMOV UR4, URZ ;  /* 0x0000003f00047c82 */ /* 0x000fe40008000000 */
[----:B------:R-:W-:Y:S02]  /*20770*/  UMOV UR6, 0x1 ;  /* 0x0000000100067882 */ /* 0x000fe40000000000 */
[----:B------:R-:W-:Y:S02]  /*20780*/  USHF.L.U64.HI UR7, UR7, 0x2, UR9 ;  /* 0x0000000207077899 */ /* 0x000fe40008010209 */
[----:B------:R-:W-:Y:S02]  /*20790*/  UIADD3 UR15, UR5, -0x2, URZ ;  /* 0xfffffffe050f7890 */ /* 0x000fe4000fffe03f */
[----:B-1----:R-:W-:-:S02]  /*207a0*/  UMOV UR8, 0xffffffff ;  /* 0xffffffff00087882 */ /* 0x002fc40000000000 */
.L_x_1:
[----:B------:R-:W2:Y:S01]  /*207b0*/  LDL R4, [R1+0x113c] ;  /* 0x00113c0001047983 */ /* 0x000ea20000100800 */
[----:B------:R-:W-:Y:S01]  /*207c0*/  UIADD3 UR8, UR8, 0x1, URZ ;  /* 0x0000000108087890 */ /* 0x000fe2000fffe03f */
[----:B------:R-:W-:-:S04]  /*207d0*/  DEPBAR.LE SB0, 0x2 ;  /* 0x000080800000791a */ /* 0x000fc80000000000 */
[----:B------:R-:W1:Y:S01]  /*207e0*/  S2R R11, SR_TID.X ;  /* 0x00000000000b7919 */ /* 0x000e620000002100 */
[----:B------:R-:W-:-:S03]  /*207f0*/  UISETP.GT.AND UP0, UPT, UR8, 0x1, UPT ;  /* 0x000000010800788c */ /* 0x000fc6000bf04270 */
[----:B------:R3:W-:Y:S01]  /*20800*/  STL [R1+0x1194], R3 ;  /* 0x0011940301007387 */ /* 0x0007e20000100800 */
[----:B------:R-:W-:-:S03]  /*20810*/  USEL UR8, UR8, URZ, !UP0 ;  /* 0x0000003f08087287 */ /* 0x000fc6000c000000 */
[----:B-----5:R4:W-:Y:S03]  /*20820*/  STL [R1+0x1190], R0 ;  /* 0x0011900001007387 */ /* 0x0209e60000100800 */
[----:B------:R-:W-:Y:S01]  /*20830*/  IMAD.U32 R2, RZ, RZ, UR8 ;  /* 0x00000008ff027e24 */ /* 0x000fe2000f8e00ff */
[C---:B-1----:R-:W-:Y:S02]  /*20840*/  LOP3.LUT R6, R11.reuse, 0x1c, RZ, 0xc0, !PT ;  /* 0x0000001c0b067812 */ /* 0x042fe400078ec0ff */
[C---:B------:R-:W-:Y:S02]  /*20850*/  LOP3.LUT R5, R11.reuse, 0x3, RZ, 0xc0, !PT ;  /* 0x000000030b057812 */ /* 0x040fe400078ec0ff */
[C---:B------:R-:W-:Y:S02]  /*20860*/  LOP3.LUT R8, R11.reuse, 0x1c, RZ, 0xc0, !PT ;  /* 0x0000001c0b087812 */ /* 0x040fe400078ec0ff */
[----:B------:R-:W-:Y:S01]  /*20870*/  LOP3.LUT R7, R11, 0x3, RZ, 0xc0, !PT ;  /* 0x000000030b077812 */ /* 0x000fe200078ec0ff */
[----:B------:R-:W-:Y:S01]  /*20880*/  IMAD R5, R5, 0x120, R6 ;  /* 0x0000012005057824 */ /* 0x000fe200078e0206 */
[----:B------:R-:W-:-:S02]  /*20890*/  LOP3.LUT R10, R11, 0x1c, RZ, 0xc0, !PT ;  /* 0x0000001c0b0a7812 */ /* 0x000fc400078ec0ff */
[----:B------:R-:W-:Y:S01]  /*208a0*/  LOP3.LUT R9, R11, 0x3, RZ, 0xc0, !PT ;  /* 0x000000030b097812 */ /* 0x000fe200078ec0ff */
[----:B------:R-:W-:Y:S01]  /*208b0*/  IMAD R7, R7, 0x120, R8 ;  /* 0x0000012007077824 */ /* 0x000fe200078e0208 */
[C---:B------:R-:W-:Y:S02]  /*208c0*/  LOP3.LUT R12, R11.reuse, 0x1c, RZ, 0xc0, !PT ;  /* 0x0000001c0b0c7812 */ /* 0x040fe400078ec0ff */
[----:B------:R-:W-:Y:S01]  /*208d0*/  LOP3.LUT R11, R11, 0x3, RZ, 0xc0, !PT ;  /* 0x000000030b0b7812 */ /* 0x000fe200078ec0ff */
[----:B------:R-:W-:Y:S01]  /*208e0*/  IMAD R9, R9, 0x120, R10 ;  /* 0x0000012009097824 */ /* 0x000fe200078e020a */
[----:B------:R-:W-:Y:S02]  /*208f0*/  LOP3.LUT R7, R7, 0x40, RZ, 0x3c, !PT ;  /* 0x0000004007077812 */ /* 0x000fe400078e3cff */
[----:B------:R-:W-:Y:S01]  /*20900*/  LOP3.LUT R5, R5, 0x60, RZ, 0x3c, !PT ;  /* 0x0000006005057812 */ /* 0x000fe200078e3cff */
[----:B------:R-:W-:Y:S01]  /*20910*/  IMAD R11, R11, 0x120, R12 ;  /* 0x000001200b0b7824 */ /* 0x000fe200078e020c */
[----:B------:R-:W-:Y:S01]  /*20920*/  LOP3.LUT R9, R9, 0x20, RZ, 0x3c, !PT ;  /* 0x0000002009097812 */ /* 0x000fe200078e3cff */
[C---:B---3--:R-:W-:Y:S01]  /*20930*/  IMAD R3, R2.reuse, 0x2000, R7 ;  /* 0x0000200002037824 */ /* 0x048fe200078e0207 */
[----:B------:R-:W-:Y:S01]  /*20940*/  BAR.SYNC.DEFER_BLOCKING 0x0 ;  /* 0x0000000000007b1d */ /* 0x000fe20000010000 */
[----:B------:R-:W-:-:S02]  /*20950*/  IMAD R12, R2, 0x2000, R11 ;  /* 0x00002000020c7824 */ /* 0x000fc400078e020b */
[C---:B------:R-:W-:Y:S02]  /*20960*/  IMAD R252, R2.reuse, 0x2000, R9 ;  /* 0x0000200002fc7824 */ /* 0x040fe400078e0209 */
[C---:B----4-:R-:W-:Y:S01]  /*20970*/  IMAD R0, R2.reuse, 0x2000, R5 ;  /* 0x0000200002007824 */ /* 0x050fe200078e0205 */
[----:B------:R-:W-:Y:S04]  /*20980*/  STL [R1+0x7e8], R12 ;  /* 0x0007e80c01007387 */ /* 0x000fe80000100800 */
[----:B------:R-:W3:Y:S04]  /*20990*/  LDL.LU.64 R84, [R1+0x820] ;  /* 0x0008200001547983 */ /* 0x000ee80000300a00 */
[----:B------:R-:W3:Y:S04]  /*209a0*/  LDL.LU.64 R86, [R1+0x828] ;  /* 0x0008280001567983 */ /* 0x000ee80000300a00 */
[----:B------:R-:W4:Y:S04]  /*209b0*/  LDL.LU.64 R80, [R1+0x810] ;  /* 0x0008100001507983 */ /* 0x000f280000300a00 */
[----:B------:R-:W4:Y:S04]  /*209c0*/  LDL.LU.64 R82, [R1+0x818] ;  /* 0x0008180001527983 */ /* 0x000f280000300a00 */
[----:B------:R-:W3:Y:S04]  /*209d0*/  LDL.LU.64 R64, [R1+0x800] ;  /* 0x0008000001407983 */ /* 0x000ee80000300a00 */
[----:B------:R-:W3:Y:S04]  /*209e0*/  LDL.LU.64 R66, [R1+0x808] ;  /* 0x0008080001427983 */ /* 0x000ee80000300a00 */
[----:B------:R-:W3:Y:S04]  /*209f0*/  LDL.LU.64 R56, [R1+0x7f0] ;  /* 0x0007f00001387983 */ /* 0x000ee80000300a00 */
[----:B------:R-:W3:Y:S04]  /*20a00*/  LDL.LU.64 R58, [R1+0x7f8] ;  /* 0x0007f800013a7983 */ /* 0x000ee80000300a00 */
[----:B------:R-:W-:Y:S04]  /*20a10*/  LDS R32, [R3+0x20080] ;  /* 0x0200800003207984 */ /* 0x000fe80000000800 */
        /* <DEDUP_REMOVED lines=17> */
[----:B------:R-:W-:Y:S01]  /*20b30*/  LDS R15, [R0+0x20c80] ;  /* 0x020c8000000f7984 */ /* 0x000fe20000000800 */
[----:B--2---:R-:W-:-:S03]  /*20b40*/  IMAD R2, R2, 0x10000, R4 ;  /* 0x0001000002027824 */ /* 0x004fc600078e0204 */
        /* <DEDUP_REMOVED lines=14> */
[----:B------:R-:W-:Y:S04]  /*20c30*/  LDSM.16.M88.4 R164, [R2+0x800] ;  /* 0x0008000002a4783b */ /* 0x000fe80000000200 */
[----:B------:R-:W3:Y:S04]  /*20c40*/  LDSM.16.M88.4 R52, [R2] ;  /* 0x000000000234783b */ /* 0x000ee80000000200 */
[----:B------:R-:W1:Y:S04]  /*20c50*/  LDSM.16.M88.4 R168, [R2+0x1000] ;  /* 0x0010000002a8783b */ /* 0x000e680000000200 */
[----:B------:R-:W-:Y:S04]  /*20c60*/  STL [R1+0x7e0], R3 ;  /* 0x0007e00301007387 */ /* 0x000fe80000100800 */
[----:B------:R-:W-:Y:S04]  /*20c70*/  STL [R1+0x7e4], R0 ;  /* 0x0007e40001007387 */ /* 0x000fe80000100800 */
[----:B------:R-:W2:Y:S04]  /*20c80*/  LDL.LU.64 R184, [R1+0x6e0] ;  /* 0x0006e00001b87983 */ /* 0x000ea80000300a00 */
[----:B------:R-:W2:Y:S04]  /*20c90*/  LDL.LU.64 R186, [R1+0x6e8] ;  /* 0x0006e80001ba7983 */ /* 0x000ea80000300a00 */
[----:B------:R-:W1:Y:S04]  /*20ca0*/  LDSM.16.M88.4 R108, [R2+0x3000] ;  /* 0x00300000026c783b */ /* 0x000e680000000200 */
[----:B------:R-:W-:Y:S04]  /*20cb0*/  LDSM.16.M88.4 R60, [R2+0x2000] ;  /* 0x00200000023c783b */ /* 0x000fe80000000200 */
[----:B------:R-:W-:Y:S04]  /*20cc0*/  LDSM.16.M88.4 R136, [R2+0x1800] ;  /* 0x001800000288783b */ /* 0x000fe80000000200 */
[----:B------:R-:W-:Y:S01]  /*20cd0*/  LDSM.16.M88.4 R232, [R2+0x2800] ;  /* 0x0028000002e8783b */ /* 0x000fe20000000200 */
[-C--:B---3--:R-:W-:Y:S08]  /*20ce0*/  HMMA.1688.F32.TF32 R200, R36, R52.reuse, R64 ;  /* 0x0000003424c8723c */ /* 0x088ff00000081040 */
[-C--:B----4-:R-:W-:Y:S08]  /*20cf0*/  HMMA.1688.F32.TF32 R196, R40, R52.reuse, R80 ;  /* 0x0000003428c4723c */ /* 0x090ff00000081050 */
[-C--:B------:R-:W-:Y:S08]  /*20d00*/  HMMA.1688.F32.TF32 R192, R24, R52.reuse, R84 ;  /* 0x0000003418c0723c */ /* 0x080ff00000081054 */
[----:B------:R-:W-:Y:S08]  /*20d10*/  HMMA.1688.F32.TF32 R204, R32, R52, R56 ;  /* 0x0000003420cc723c */ /* 0x000ff00000081038 */
[-C--:B--2---:R-:W-:Y:S08]  /*20d20*/  HMMA.1688.F32.TF32 R148, R40, R164.reuse, R48 ;  /* 0x000000a42894723c */ /* 0x084ff00000081030 */
[-C--:B------:R-:W-:Y:S01]  /*20d30*/  HMMA.1688.F32.TF32 R156, R32, R164.reuse, R8 ;  /* 0x000000a4209c723c */ /* 0x080fe20000081008 */
[----:B------:R-:W2:Y:S04]  /*20d40*/  LDL.LU.64 R8, [R1+0x6c0] ;  /* 0x0006c00001087983 */ /* 0x000ea80000300a00 */
[----:B------:R-:W2:Y:S04]  /*20d50*/  LDL.LU.64 R10, [R1+0x6c8] ;  /* 0x0006c800010a7983 */ /* 0x000ea80000300a00 */
[----:B------:R-:W3:Y:S04]  /*20d60*/  LDL.LU.64 R116, [R1+0x6b0] ;  /* 0x0006b00001747983 */ /* 0x000ee80000300a00 */
[----:B------:R-:W3:Y:S04]  /*20d70*/  LDL.LU.64 R118, [R1+0x6b8] ;  /* 0x0006b80001767983 */ /* 0x000ee80000300a00 */
[----:B------:R-:W4:Y:S04]  /*20d80*/  LDL.LU.64 R124, [R1+0x6a0] ;  /* 0x0006a000017c7983 */ /* 0x000f280000300a00 */
        /* <DEDUP_REMOVED lines=14> */
[----:B------:R-:W2:Y:S01]  /*20e70*/  LDL.LU.64 R58, [R1+0x618] ;  /* 0x00061800013a7983 */ /* 0x000ea20000300a00 */
[----:B------:R-:W-:Y:S03]  /*20e80*/  HMMA.1688.F32.TF32 R152, R36, R164, R44 ;  /* 0x000000a42498723c */ /* 0x000fe6000008102c */
[----:B------:R-:W2:Y:S04]  /*20e90*/  LDL.LU.64 R92, [R1+0x600] ;  /* 0x00060000015c7983 */ /* 0x000ea80000300a00 */
[----:B------:R-:W2:Y:S01]  /*20ea0*/  LDL.LU.64 R94, [R1+0x608] ;  /* 0x00060800015e7983 */ /* 0x000ea20000300a00 */
[-C--:B-1----:R-:W-:Y:S03]  /*20eb0*/  HMMA.1688.F32.TF32 R172, R24, R168.reuse, R28 ;  /* 0x000000a818ac723c */ /* 0x082fe6000008101c */
[----:B------:R-:W2:Y:S04]  /*20ec0*/  LDL.LU.64 R100, [R1+0x5f0] ;  /* 0x0005f00001647983 */ /* 0x000ea80000300a00 */
[----:B------:R-:W2:Y:S01]  /*20ed0*/  LDL.LU.64 R102, [R1+0x5f8] ;  /* 0x0005f80001667983 */ /* 0x000ea20000300a00 */
[-C--:B------:R-:W-:Y:S03]  /*20ee0*/  HMMA.1688.F32.TF32 R176, R40, R168.reuse, R20 ;  /* 0x000000a828b0723c */ /* 0x080fe60000081014 */
[----:B------:R-:W2:Y:S04]  /*20ef0*/  LDL.LU.64 R44, [R1+0x5e0] ;  /* 0x0005e000012c7983 */ /* 0x000ea80000300a00 */
[----:B------:R-:W2:Y:S01]  /*20f00*/  LDL.LU.64 R46, [R1+0x5e8] ;  /* 0x0005e800012e7983 */ /* 0x000ea20000300a00 */
[----:B------:R-:W-:Y:S03]  /*20f10*/  HMMA.1688.F32.TF32 R180, R36, R168, R16 ;  /* 0x000000a824b4723c */ /* 0x000fe60000081010 */
[----:B------:R-:W2:Y:S04]  /*20f20*/  LDL.LU.64 R28, [R1+0x460] ;  /* 0x00046000011c7983 */ /* 0x000ea80000300a00 */
[----:B------:R-:W2:Y:S04]  /*20f30*/  LDL.LU.64 R30, [R1+0x468] ;  /* 0x00046800011e7983 */ /* 0x000ea80000300a00 */
[----:B------:R-:W3:Y:S04]  /*20f40*/  LDL.LU.64 R20, [R1+0x440] ;  /* 0x0004400001147983 */ /* 0x000ee80000300a00 */
[----:B------:R-:W3:Y:S04]  /*20f50*/  LDL.LU.64 R22, [R1+0x448] ;  /* 0x0004480001167983 */ /* 0x000ee80000300a00 */
[----:B------:R-:W3:Y:S04]  /*20f60*/  LDL.LU.64 R16, [R1+0x420] ;  /* 0x0004200001107983 */ /* 0x000ee80000300a00 */
[----:B------:R-:W3:Y:S01]  /*20f70*/  LDL.LU.64 R18, [R1+0x428] ;  /* 0x0004280001127983 */ /* 0x000ee20000300a00 */
[----:B------:R-:W-:Y:S08]  /*20f80*/  HMMA.1688.F32.TF32 R4, R24, R164, R4 ;  /* 0x000000a41804723c */ /* 0x000ff00000081004 */
[----:B------:R-:W-:Y:S08]  /*20f90*/  HMMA.1688.F32.TF32 R184, R32, R168, R184 ;  /* 0x000000a820b8723c */ /* 0x000ff000000810b8 */
[-C--:B--2---:R-:W-:Y:S01]  /*20fa0*/  HMMA.1688.F32.TF32 R220, R40, R108.reuse, R28 ;  /* 0x0000006c28dc723c */ /* 0x084fe2000008101c */
[----:B------:R-:W-:Y:S04]  /*20fb0*/  LDS R28, [R12+0x20800] ;  /* 0x020800000c1c7984 */ /* 0x000fe80000000800 */
[----:B------:R-:W-:Y:S04]  /*20fc0*/  LDS R30, [R12+0x20c00] ;  /* 0x020c00000c1e7984 */ /* 0x000fe80000000800 */
[----:B------:R-:W-:Y:S04]  /*20fd0*/  LDS R29, [R252+0x20800] ;  /* 0x02080000fc1d7984 */ /* 0x000fe80000000800 */
[----:B------:R-:W1:Y:S01]  /*20fe0*/  LDS R31, [R252+0x20c00] ;  /* 0x020c0000fc1f7984 */ /* 0x000e620000000800 */
[-C--:B---3--:R-:W-:Y:S03]  /*20ff0*/  HMMA.1688.F32.TF32 R228, R32, R108.reuse, R16 ;  /* 0x0000006c20e4723c */ /* 0x088fe60000081010 */
[----:B------:R-:W-:Y:S04]  /*21000*/  LDS R16, [R3+0x20800] ;  /* 0x0208000003107984 */ /* 0x000fe80000000800 */
[----:B------:R-:W-:Y:S04]  /*21010*/  LDS R18, [R3+0x20c00] ;  /* 0x020c000003127984 */ /* 0x000fe80000000800 */
[----:B------:R-:W-:Y:S01]  /*21020*/  LDS R17, [R0+0x20800] ;  /* 0x0208000000117984 */ /* 0x000fe20000000800 */
[----:B------:R-:W-:Y:S03]  /*21030*/  HMMA.1688.F32.TF32 R224, R36, R108, R20 ;  /* 0x0000006c24e0723c */ /* 0x000fe60000081014 */
[----:B------:R-:W2:Y:S04]  /*21040*/  LDS R19, [R0+0x20c00] ;  /* 0x020c000000137984 */ /* 0x000ea80000000800 */
[----:B------:R-:W-:Y:S04]  /*21050*/  LDS R20, [R12+0x20880] ;  /* 0x020880000c147984 */ /* 0x000fe80000000800 */
[----:B------:R-:W-:Y:S04]  /*21060*/  LDS R22, [R12+0x20c80] ;  /* 0x020c80000c167984 */ /* 0x000fe80000000800 */
[----:B------:R-:W-:Y:S04]  /*21070*/  LDS R21, [R252+0x20880] ;  /* 0x02088000fc157984 */ /* 0x000fe80000000800 */
[----:B------:R-:W3:Y:S04]  /*21080*/  LDS R23, [R252+0x20c80] ;  /* 0x020c8000fc177984 */ /* 0x000ee80000000800 */
[----:B------:R-:W4:Y:S01]  /*21090*/  LDS R12, [R3+0x20880] ;  /* 0x02088000030c7984 */ /* 0x000f220000000800 */
[-C--:B-1----:R-:W-:Y:S08]  /*210a0*/  HMMA.1688.F32.TF32 R192, R28, R54.reuse, R192 ;  /* 0x000000361cc0723c */ /* 0x082ff000000810c0 */
[----:B--2---:R-:W-:Y:S08]  /*210b0*/  HMMA.1688.F32.TF32 R196, R16, R54, R196 ;  /* 0x0000003610c4723c */ /* 0x004ff000000810c4 */
[----:B------:R-:W-:Y:S01]  /*210c0*/  HMMA.1688.F32.TF32 R236, R32, R60, R140 ;  /* 0x0000003c20ec723c */ /* 0x000fe2000008108c */
[----:B------:R-:W2:Y:S04]  /*210d0*/  LDL.LU.64 R140, [R1+0x5d0] ;  /* 0x0005d000018c7983 */ /* 0x000ea80000300a00 */
[----:B------:R-:W2:Y:S03]  /*210e0*/  LDL.LU.64 R142, [R1+0x5d8] ;  /* 0x0005d800018e7983 */ /* 0x000ea60000300a00 */
[-C--:B---3--:R-:W-:Y:S01]  /*210f0*/  HMMA.1688.F32.TF32 R200, R20, R54.reuse, R200 ;  /* 0x0000003614c8723c */ /* 0x088fe200000810c8 */
[----:B------:R-:W3:Y:S04]  /*21100*/  LDL.LU.64 R188, [R1+0x450] ;  /* 0x0004500001bc7983 */ /* 0x000ee80000300a00 */
[----:B------:R-:W3:Y:S03]  /*21110*/  LDL.LU.64 R190, [R1+0x458] ;  /* 0x0004580001be7983 */ /* 0x000ee60000300a00 */
[----:B----4-:R-:W-:Y:S01]  /*21120*/  HMMA.1688.F32.TF32 R52, R12, R54, R204 ;  /* 0x000000360c34723c */ /* 0x010fe200000810cc */
[----:B------:R-:W4:Y:S04]  /*21130*/  LDL.LU.64 R208, [R1+0x430] ;  /* 0x0004300001d07983 */ /* 0x000f280000300a00 */
[----:B------:R-:W4:Y:S03]  /*21140*/  LDL.LU.64 R210, [R1+0x438] ;  /* 0x0004380001d27983 */ /* 0x000f260000300a00 */
[----:B------:R-:W-:Y:S01]  /*21150*/  HMMA.1688.F32.TF32 R4, R28, R166, R4 ;  /* 0x000000a61c04723c */ /* 0x000fe20000081004 */
[----:B------:R-:W2:Y:S04]  /*21160*/  LDL.LU.64 R212, [R1+0x410] ;  /* 0x0004100001d47983 */ /* 0x000ea80000300a00 */
[----:B------:R-:W2:Y:S04]  /*21170*/  LDL.LU.64 R214, [R1+0x418] ;  /* 0x0004180001d67983 */ /* 0x000ea80000300a00 */
[----:B------:R-:W-:Y:S04]  /*21180*/  STL [R1+0x12c8], R252 ;  /* 0x0012c8fc01007387 */ /* 0x000fe80000100800 */
[----:B------:R1:W-:Y:S04]  /*21190*/  STL.64 [R1+0x760], R192 ;  /* 0x000760c001007387 */ /* 0x0003e80000100a00 */
[----:B------:R1:W-:Y:S04]  /*211a0*/  STL.64 [R1+0x768], R194 ;  /* 0x000768c201007387 */ /* 0x0003e80000100a00 */
[----:B-1----:R-:W2:Y:S04]  /*211b0*/  LDL.LU.64 R192, [R1+0x5b0] ;  /* 0x0005b00001c07983 */ /* 0x002ea80000300a00 */
[----:B------:R-:W2:Y:S04]  /*211c0*/  LDL.LU.64 R194, [R1+0x5b8] ;  /* 0x0005b80001c27983 */ /* 0x000ea80000300a00 */
        /* <DEDUP_REMOVED lines=8> */
[----:B------:R-:W2:Y:S04]  /*21250*/  LDL.LU.64 R204, [R1+0x3e0] ;  /* 0x0003e00001cc7983 */ /* 0x000ea80000300a00 */
[----:B------:R-:W2:Y:S04]  /*21260*/  LDL.LU.64 R206, [R1+0x3e8] ;  /* 0x0003e80001ce7983 */ /* 0x000ea80000300a00 */
[----:B------:R-:W-:Y:S04]  /*21270*/  STL.64 [R1+0x740], R52 ;  /* 0x0007403401007387 */ /* 0x000fe80000100a00 */
[----:B------:R-:W-:Y:S04]  /*21280*/  STL.64 [R1+0x748], R54 ;  /* 0x0007483601007387 */ /* 0x000fe80000100a00 */
[----:B------:R-:W-:Y:S04]  /*21290*/  STL.64 [R1+0x710], R4 ;  /* 0x0007100401007387 */ /* 0x000fe80000100a00 */
[----:B------:R1:W-:Y:S01]  /*212a0*/  STL.64 [R1+0x718], R6 ;  /* 0x0007180601007387 */ /* 0x0003e20000100a00 */
[----:B------:R-:W-:Y:S03]  /*212b0*/  HMMA.1688.F32.TF32 R8, R24, R136, R8 ;  /* 0x000000881808723c */ /* 0x000fe60000081008 */
[----:B------:R-:W-:Y:S05]  /*212c0*/  LDSM.16.M88.4 R52, [R2+0x4000] ;  /* 0x004000000234783b */ /* 0x000fea0000000200 */
[-C--:B-1----:R-:W-:Y:S01]  /*212d0*/  HMMA.1688.F32.TF32 R4, R16, R166.reuse, R148 ;  /* 0x000000a61004723c */ /* 0x082fe20000081094 */
[----:B------:R-:W2:Y:S04]  /*212e0*/  LDL.LU.64 R148, [R1+0x5a0] ;  /* 0x0005a00001947983 */ /* 0x000ea80000300a00 */
[----:B------:R-:W2:Y:S11]  /*212f0*/  LDL.LU.64 R150, [R1+0x5a8] ;  /* 0x0005a80001967983 */ /* 0x000eb60000300a00 */
[----:B------:R-:W-:Y:S07]  /*21300*/  @!UPT UIADD3 URZ, URZ, URZ, URZ ;  /* 0x0000003f3f3ff290 */ /* 0x000fee000fffe03f */
[----:B------:R-:W-:Y:S04]  /*21310*/  STL.64 [R1+0x700], R4 ;  /* 0x0007000401007387 */ /* 0x000fe80000100a00 */
[----:B------:R1:W-:Y:S02]  /*21320*/  STL.64 [R1+0x708], R6 ;  /* 0x0007080601007387 */ /* 0x0003e40000100a00 */
[----:B-1----:R-:W-:Y:S08]  /*21330*/  HMMA.1688.F32.TF32 R4, R20, R166, R152 ;  /* 0x000000a61404723c */ /* 0x002ff00000081098 */
[----:B------:R-:W-:Y:S11]  /*21340*/  HMMA.1688.F32.TF32 R172, R28, R170, R172 ;  /* 0x000000aa1cac723c */ /* 0x000ff600000810ac */
[----:B------:R-:W-:Y:S04]  /*21350*/  @!UPT UIADD3 URZ, URZ, URZ, URZ ;  /* 0x0000003f3f3ff290 */ /* 0x000fe8000fffe03f */
[----:B------:R-:W-:Y:S01]  /*21360*/  STL.64 [R1+0x6f0], R4 ;  /* 0x0006f00401007387 */ /* 0x000fe20000100a00 */
[----:B------:R-:W-:-:S03]  /*21370*/  IMAD.MOV.U32 R252, RZ, RZ, R7 ;  /* 0x000000fffffc7224 */ /* 0x000fc600078e0007 */
[----:B------:R1:W-:Y:S01]  /*21380*/  STL [R1+0x6f8], R6 ;  /* 0x0006f80601007387 */ /* 0x0003e20000100800 */
[----:B------:R-:W-:Y:S03]  /*21390*/  HMMA.1688.F32.TF32 R176, R16, R170, R176 ;  /* 0x000000aa10b0723c */ /* 0x000fe600000810b0 */
[----:B------:R-:W2:Y:S04]  /*213a0*/  LDL.LU.64 R152, [R1+0x3d0] ;  /* 0x0003d00001987983 */ /* 0x000ea80000300a00 */
[----:B------:R-:W2:Y:S01]  /*213b0*/  LDL.LU.64 R154, [R1+0x3d8] ;  /* 0x0003d800019a7983 */ /* 0x000ea20000300a00 */
[----:B-1----:R-:W-:Y:S08]  /*213c0*/  HMMA.1688.F32.TF32 R4, R12, R166, R156 ;  /* 0x000000a60c04723c */ /* 0x002ff0000008109c */
[-C--:B------:R-:W-:Y:S01]  /*213d0*/  HMMA.1688.F32.TF32 R180, R20, R170.reuse, R180 ;  /* 0x000000aa14b4723c */ /* 0x080fe200000810b4 */
[----:B------:R1:W-:Y:S04]  /*213e0*/  STL [R1+0x12cc], R252 ;  /* 0x0012ccfc01007387 */ /* 0x0003e80000100800 */
[----:B------:R-:W2:Y:S03]  /*213f0*/  LDL.LU.64 R156, [R1+0x3c0] ;  /* 0x0003c000019c7983 */ /* 0x000ea60000300a00 */
[----:B------:R-:W-:Y:S01]  /*21400*/  HMMA.1688.F32.TF32 R184, R12, R170, R184 ;  /* 0x000000aa0cb8723c */ /* 0x000fe200000810b8 */
[----:B------:R-:W2:Y:S01]  /*21410*/  LDL.LU.64 R158, [R1+0x3c8] ;  /* 0x0003c800019e7983 */ /* 0x000ea20000300a00 */
[----:B-1----:R-:W-:-:S03]  /*21420*/  IMAD.MOV.U32 R252, RZ, RZ, R175 ;  /* 0x000000fffffc7224 */ /* 0x002fc600078e00af */
[----:B------:R-:W-:Y:S03]  /*21430*/  LDSM.16.M88.4 R168, [R2+0x5000] ;  /* 0x0050000002a8783b */ /* 0x000fe60000000200 */
[----:B------:R-:W-:Y:S01]  /*21440*/  HMMA.1688.F32.TF32 R8, R28, R138, R8 ;  /* 0x0000008a1c08723c */ /* 0x000fe20000081008 */
[----:B------:R-:W-:Y:S04]  /*21450*/  STL.64 [R1+0x6e0], R4 ;  /* 0x0006e00401007387 */ /* 0x000fe80000100a00 */
[----:B------:R-:W-:Y:S03]  /*21460*/  STL.64 [R1+0x6e8], R6 ;  /* 0x0006e80601007387 */ /* 0x000fe60000100a00 */
[-C--:B------:R-:W-:Y:S01]  /*21470*/  HMMA.1688.F32.TF32 R116, R40, R136.reuse, R116 ;  /* 0x000000882874723c */ /* 0x080fe20000081074 */
[----:B------:R-:W2:Y:S04]  /*21480*/  LDL.LU.64 R164, [R1+0x3b0] ;  /* 0x0003b00001a47983 */ /* 0x000ea80000300a00 */
[----:B------:R-:W2:Y:S04]  /*21490*/  LDL.LU.64 R166, [R1+0x3b8] ;  /* 0x0003b80001a67983 */ /* 0x000ea80000300a00 */
[----:B------:R1:W-:Y:S04]  /*214a0*/  STL.64 [R1+0x6c0], R172 ;  /* 0x0006c0ac01007387 */ /* 0x0003e80000100a00 */
[----:B------:R1:W-:Y:S01]  /*214b0*/  STL [R1+0x6c8], R174 ;  /* 0x0006c8ae01007387 */ /* 0x0003e20000100800 */
[----:B------:R-:W-:Y:S03]  /*214c0*/  HMMA.1688.F32.TF32 R124, R36, R136, R124 ;  /* 0x00000088247c723c */ /* 0x000fe6000008107c */
[----:B------:R-:W-:Y:S04]  /*214d0*/  LDSM.16.M88.4 R4, [R2+0x4800] ;  /* 0x004800000204783b */ /* 0x000fe80000000200 */
[----:B-1----:R-:W2:Y:S04]  /*214e0*/  LDL.LU.64 R172, [R1+0x560] ;  /* 0x0005600001ac7983 */ /* 0x002ea80000300a00 */
[----:B------:R-:W2:Y:S04]  /*214f0*/  LDL.LU.64 R174, [R1+0x568] ;  /* 0x0005680001ae7983 */ /* 0x000ea80000300a00 */
[----:B------:R1:W-:Y:S04]  /*21500*/  STL [R1+0x12d0], R252 ;  /* 0x0012d0fc01007387 */ /* 0x0003e80000100800 */
[----:B------:R1:W-:Y:S04]  /*21510*/  STL.64 [R1+0x6b0], R176 ;  /* 0x0006b0b001007387 */ /* 0x0003e80000100a00 */
[----:B------:R1:W-:Y:S02]  /*21520*/  STL.64 [R1+0x6b8], R178 ;  /* 0x0006b8b201007387 */ /* 0x0003e40000100a00 */
[----:B-1----:R-:W-:-:S02]  /*21530*/  IMAD.MOV.U32 R252, RZ, RZ, R187 ;  /* 0x000000fffffc7224 */ /* 0x002fc400078e00bb */
[----:B------:R-:W2:Y:S04]  /*21540*/  LDL.LU.64 R176, [R1+0x3a0] ;  /* 0x0003a00001b07983 */ /* 0x000ea80000300a00 */
[----:B------:R-:W2:Y:S04]  /*21550*/  LDL.LU.64 R178, [R1+0x3a8] ;  /* 0x0003a80001b27983 */ /* 0x000ea80000300a00 */
[----:B------:R1:W-:Y:S04]  /*21560*/  STL.64 [R1+0x6a0], R180 ;  /* 0x0006a0b401007387 */ /* 0x0003e80000100a00 */
[----:B------:R1:W-:Y:S04]  /*21570*/  STL.64 [R1+0x6a8], R182 ;  /* 0x0006a8b601007387 */ /* 0x0003e80000100a00 */
[----:B-1----:R-:W2:Y:S04]  /*21580*/  LDL.LU.64 R180, [R1+0x390] ;  /* 0x0003900001b47983 */ /* 0x002ea80000300a00 */
[----:B------:R-:W2:Y:S04]  /*21590*/  LDL.LU.64 R182, [R1+0x398] ;  /* 0x0003980001b67983 */ /* 0x000ea80000300a00 */
[----:B------:R1:W-:Y:S04]  /*215a0*/  STL.64 [R1+0x680], R184 ;  /* 0x000680b801007387 */ /* 0x0003e80000100a00 */
[----:B------:R3:W-:Y:S04]  /*215b0*/  STL [R1+0x688], R186 ;  /* 0x000688ba01007387 */ /* 0x0007e80000100800 */
[----:B-1----:R-:W2:Y:S04]  /*215c0*/  LDL.LU.64 R184, [R1+0x370] ;  /* 0x0003700001b87983 */ /* 0x002ea80000300a00 */
[----:B---3--:R-:W3:Y:S04]  /*215d0*/  LDL.LU.64 R186, [R1+0x378] ;  /* 0x0003780001ba7983 */ /* 0x008ee80000300a00 */
[----:B------:R1:W-:Y:S04]  /*215e0*/  STL [R1+0x12d4], R252 ;  /* 0x0012d4fc01007387 */ /* 0x0003e80000100800 */
[----:B------:R-:W-:Y:S04]  /*215f0*/  STL [R1+0x620], R8 ;  /* 0x0006200801007387 */ /* 0x000fe80000100800 */
[----:B------:R4:W-:Y:S01]  /*21600*/  STL.64 [R1+0x628], R10 ;  /* 0x0006280a01007387 */ /* 0x0009e20000100a00 */
[----:B-1----:R-:W-:-:S02]  /*21610*/  IMAD.MOV.U32 R252, RZ, RZ, R9 ;  /* 0x000000fffffc7224 */ /* 0x002fc400078e0009 */
[----:B----4-:R-:W-:Y:S03]  /*21620*/  HMMA.1688.F32.TF32 R8, R16, R138, R116 ;  /* 0x0000008a1008723c */ /* 0x010fe60000081074 */
[----:B------:R-:W-:Y:S04]  /*21630*/  STL [R1+0x12d8], R252 ;  /* 0x0012d8fc01007387 */ /* 0x000fe80000100800 */
[----:B------:R-:W4:Y:S04]  /*21640*/  LDL.LU.64 R116, [R1+0x380] ;  /* 0x0003800001747983 */ /* 0x000f280000300a00 */
[----:B------:R-:W4:Y:S01]  /*21650*/  LDL.LU.64 R118, [R1+0x388] ;  /* 0x0003880001767983 */ /* 0x000f220000300a00 */
[----:B------:R-:W-:Y:S11]  /*21660*/  HMMA.1688.F32.TF32 R132, R32, R136, R132 ;  /* 0x000000882084723c */ /* 0x000ff60000081084 */
[----:B------:R-:W-:Y:S04]  /*21670*/  STL.64 [R1+0x610], R8 ;  /* 0x0006100801007387 */ /* 0x000fe80000100a00 */
[----:B------:R1:W-:Y:S01]  /*21680*/  STL.64 [R1+0x618], R10 ;  /* 0x0006180a01007387 */ /* 0x0003e20000100a00 */
[----:B------:R-:W-:Y:S08]  /*21690*/  HMMA.1688.F32.TF32 R64, R24, R60, R64 ;  /* 0x0000003c1840723c */ /* 0x000ff00000081040 */
[----:B-1----:R-:W-:Y:S08]  /*216a0*/  HMMA.1688.F32.TF32 R8, R20, R138, R124 ;  /* 0x0000008a1408723c */ /* 0x002ff0000008107c */
[-C--:B------:R-:W-:Y:S08]  /*216b0*/  HMMA.1688.F32.TF32 R80, R40, R60.reuse, R80 ;  /* 0x0000003c2850723c */ /* 0x080ff00000081050 */
[----:B------:R-:W-:Y:S08]  /*216c0*/  HMMA.1688.F32.TF32 R84, R36, R60, R84 ;  /* 0x0000003c2454723c */ /* 0x000ff00000081054 */
[----:B------:R-:W-:Y:S01]  /*216d0*/  HMMA.1688.F32.TF32 R48, R24, R232, R48 ;  /* 0x000000e81830723c */ /* 0x000fe20000081030 */
[----:B------:R-:W-:Y:S01]  /*216e0*/  STL.64 [R1+0x600], R8 ;  /* 0x0006000801007387 */ /* 0x000fe20000100a00 */
[----:B------:R-:W-:-:S03]  /*216f0*/  IMAD.MOV.U32 R252, RZ, RZ, R11 ;  /* 0x000000fffffc7224 */ /* 0x000fc600078e000b */
[----:B------:R1:W-:Y:S03]  /*21700*/  STL [R1+0x608], R10 ;  /* 0x0006080a01007387 */ /* 0x0003e60000100800 */
[----:B------:R-:W-:Y:S01]  /*21710*/  HMMA.1688.F32.TF32 R64, R28, R62, R64 ;  /* 0x0000003e1c40723c */ /* 0x000fe20000081040 */
[----:B------:R-:W3:Y:S04]  /*21720*/  LDL.LU.64 R124, [R1+0x2b0] ;  /* 0x0002b000017c7983 */ /* 0x000ee80000300a00 */
[----:B------:R-:W3:Y:S03]  /*21730*/  LDL.LU.64 R126, [R1+0x2b8] ;  /* 0x0002b800017e7983 */ /* 0x000ee60000300a00 */
[----:B-1----:R-:W-:Y:S01]  /*21740*/  HMMA.1688.F32.TF32 R8, R12, R138, R132 ;  /* 0x0000008a0c08723c */ /* 0x002fe20000081084 */
[----:B------:R-:W3:Y:S04]  /*21750*/  LDL.LU.64 R132, [R1+0x290] ;  /* 0x0002900001847983 */ /* 0x000ee80000300a00 */
[----:B------:R-:W3:Y:S03]  /*21760*/  LDL.LU.64 R134, [R1+0x298] ;  /* 0x0002980001867983 */ /* 0x000ee60000300a00 */
[-C--:B------:R-:W-:Y:S08]  /*21770*/  HMMA.1688.F32.TF32 R80, R16, R62.reuse, R80 ;  /* 0x0000003e1050723c */ /* 0x080ff00000081050 */
[-C--:B------:R-:W-:Y:S08]  /*21780*/  HMMA.1688.F32.TF32 R84, R20, R62.reuse, R84 ;  /* 0x0000003e1454723c */ /* 0x080ff00000081054 */
[----:B------:R-:W-:Y:S01]  /*21790*/  HMMA.1688.F32.TF32 R60, R12, R62, R236 ;  /* 0x0000003e0c3c723c */ /* 0x000fe200000810ec */
[----:B------:R-:W-:Y:S07]  /*217a0*/  STL.64 [R1+0x5f0], R8 ;  /* 0x0005f00801007387 */ /* 0x000fee0000100a00 */
[----:B------:R-:W-:Y:S01]  /*217b0*/  HMMA.1688.F32.TF32 R48, R28, R234, R48 ;  /* 0x000000ea1c30723c */ /* 0x000fe20000081030 */
[----:B------:R-:W-:Y:S04]  /*217c0*/  STL.64 [R1+0x5f8], R10 ;  /* 0x0005f80a01007387 */ /* 0x000fe80000100a00 */
[----:B------:R-:W3:Y:S03]  /*217d0*/  LDL.LU.64 R136, [R1+0x280] ;  /* 0x0002800001887983 */ /* 0x000ee60000300a00 */
[-C--:B------:R-:W-:Y:S01]  /*217e0*/  HMMA.1688.F32.TF32 R56, R40, R232.reuse, R56 ;  /* 0x000000e82838723c */ /* 0x080fe20000081038 */
[----:B------:R-:W3:Y:S04]  /*217f0*/  LDL.LU.64 R138, [R1+0x288] ;  /* 0x00028800018a7983 */ /* 0x000ee80000300a00 */
[----:B------:R1:W-:Y:S04]  /*21800*/  STL.64 [R1+0x670], R64 ;  /* 0x0006704001007387 */ /* 0x0003e80000100a00 */
[----:B------:R1:W-:Y:S01]  /*21810*/  STL.64 [R1+0x678], R66 ;  /* 0x0006784201007387 */ /* 0x0003e20000100a00 */
[-C--:B------:R-:W-:Y:S03]  /*21820*/  HMMA.1688.F32.TF32 R92, R36, R232.reuse, R92 ;  /* 0x000000e8245c723c */ /* 0x080fe6000008105c */
[----:B------:R-:W-:Y:S04]  /*21830*/  LDSM.16.M88.4 R8, [R2+0x5800] ;  /* 0x005800000208783b */ /* 0x000fe80000000200 */
[----:B-1----:R-:W3:Y:S04]  /*21840*/  LDL.LU.64 R64, [R1+0x360] ;  /* 0x0003600001407983 */ /* 0x002ee80000300a00 */
[----:B------:R-:W3:Y:S04]  /*21850*/  LDL.LU.64 R66, [R1+0x368] ;  /* 0x0003680001427983 */ /* 0x000ee80000300a00 */
[----:B------:R1:W-:Y:S04]  /*21860*/  STL.64 [R1+0x660], R80 ;  /* 0x0006605001007387 */ /* 0x0003e80000100a00 */
[----:B------:R1:W-:Y:S04]  /*21870*/  STL.64 [R1+0x668], R82 ;  /* 0x0006685201007387 */ /* 0x0003e80000100a00 */
[----:B-1----:R-:W3:Y:S04]  /*21880*/  LDL.LU.64 R80, [R1+0x2a0] ;  /* 0x0002a00001507983 */ /* 0x002ee80000300a00 */
[----:B------:R-:W3:Y:S04]  /*21890*/  LDL.LU.64 R82, [R1+0x2a8] ;  /* 0x0002a80001527983 */ /* 0x000ee80000300a00 */
[----:B------:R1:W-:Y:S04]  /*218a0*/  STL.64 [R1+0x650], R84 ;  /* 0x0006505401007387 */ /* 0x0003e80000100a00 */
[----:B------:R1:W-:Y:S04]  /*218b0*/  STL.64 [R1+0x658], R86 ;  /* 0x0006585601007387 */ /* 0x0003e80000100a00 */
[----:B-1----:R-:W3:Y:S04]  /*218c0*/  LDL.LU.64 R84, [R1+0x270] ;  /* 0x0002700001547983 */ /* 0x002ee80000300a00 */
[----:B------:R-:W3:Y:S04]  /*218d0*/  LDL.LU.64 R86, [R1+0x278] ;  /* 0x0002780001567983 */ /* 0x000ee80000300a00 */
[----:B------:R-:W3:Y:S04]  /*218e0*/  LDL.LU.64 R236, [R1+0x200] ;  /* 0x0002000001ec7983 */ /* 0x000ee80000300a00 */
[----:B------:R-:W3:Y:S04]  /*218f0*/  LDL.LU.64 R238, [R1+0x208] ;  /* 0x0002080001ee7983 */ /* 0x000ee80000300a00 */
[----:B------:R-:W-:Y:S04]  /*21900*/  STL.64 [R1+0x630], R60 ;  /* 0x0006303c01007387 */ /* 0x000fe80000100a00 */
[----:B------:R-:W-:Y:S04]  /*21910*/  STL.64 [R1+0x638], R62 ;  /* 0x0006383e01007387 */ /* 0x000fe80000100a00 */
[----:B------:R-:W-:Y:S04]  /*21920*/  STL.64 [R1+0x5e0], R48 ;  /* 0x0005e03001007387 */ /* 0x000fe80000100a00 */
[----:B------:R1:W-:Y:S01]  /*21930*/  STL.64 [R1+0x5e8], R50 ;  /* 0x0005e83201007387 */ /* 0x0003e20000100a00 */
[----:B------:R-:W-:Y:S03]  /*21940*/  HMMA.1688.F32.TF32 R100, R32, R232, R100 ;  /* 0x000000e82064723c */ /* 0x000fe60000081064 */
[----:B------:R-:W-:Y:S05]  /*21950*/  LDSM.16.M88.4 R60, [R2+0x6000] ;  /* 0x00600000023c783b */ /* 0x000fea0000000200 */
[-C--:B-1----:R-:W-:Y:S01]  /*21960*/  HMMA.1688.F32.TF32 R48, R16, R234.reuse, R56 ;  /* 0x000000ea1030723c */ /* 0x082fe20000081038 */
[----:B------:R-:W3:Y:S04]  /*21970*/  LDL.LU.64 R56, [R1+0x260] ;  /* 0x0002600001387983 */ /* 0x000ee80000300a00 */
[----:B------:R-:W3:Y:S11]  /*21980*/  LDL.LU.64 R58, [R1+0x268] ;  /* 0x00026800013a7983 */ /* 0x000ef60000300a00 */
[----:B------:R-:W-:Y:S07]  /*21990*/  @!UPT UIADD3 URZ, URZ, URZ, URZ ;  /* 0x0000003f3f3ff290 */ /* 0x000fee000fffe03f */
[----:B------:R-:W-:Y:S04]  /*219a0*/  STL.64 [R1+0x5d0], R48 ;  /* 0x0005d03001007387 */ /* 0x000fe80000100a00 */
[----:B------:R1:W-:Y:S02]  /*219b0*/  STL.64 [R1+0x5d8], R50 ;  /* 0x0005d83201007387 */ /* 0x0003e40000100a00 */
[----:B-1----:R-:W-:Y:S02]  /*219c0*/  HMMA.1688.F32.TF32 R48, R20, R234, R92 ;  /* 0x000000ea1430723c */ /* 0x002fe4000008105c */
[----:B------:R-:W3:Y:S04]  /*219d0*/  LDL.LU.64 R92, [R1+0x1f0] ;  /* 0x0001f000015c7983 */ /* 0x000ee80000300a00 */
[----:B------:R-:W3:Y:S02]  /*219e0*/  LDL.LU.64 R94, [R1+0x1f8] ;  /* 0x0001f800015e7983 */ /* 0x000ee40000300a00 */
[----:B------:R-:W-:Y:S02]  /*219f0*/  HMMA.1688.F32.TF32 R216, R24, R108, R44 ;  /* 0x0000006c18d8723c */ /* 0x000fe4000008102c */
[----:B------:R-:W2:Y:S11]  /*21a00*/  LDSM.16.M88.4 R44, [R2+0x3800] ;  /* 0x00380000022c783b */ /* 0x000eb60000000200 */
[----:B------:R-:W-:Y:S02]  /*21a10*/  @!UPT UIADD3 URZ, URZ, URZ, URZ ;  /* 0x0000003f3f3ff290 */ /* 0x000fe4000fffe03f */
[----:B------:R-:W-:Y:S04]  /*21a20*/  STL.64 [R1+0x5b0], R48 ;  /* 0x0005b03001007387 */ /* 0x000fe80000100a00 */
[----:B------:R1:W-:Y:S02]  /*21a30*/  STL.64 [R1+0x5b8], R50 ;  /* 0x0005b83201007387 */ /* 0x0003e40000100a00 */
[----:B-1----:R-:W-:Y:S02]  /*21a40*/  HMMA.1688.F32.TF32 R48, R12, R234, R100 ;  /* 0x000000ea0c30723c */ /* 0x002fe40000081064 */
[----:B------:R-:W3:Y:S04]  /*21a50*/  LDL.LU.64 R100, [R1+0x1e0] ;  /* 0x0001e00001647983 */ /* 0x000ee80000300a00 */
[----:B------:R-:W3:Y:S11]  /*21a60*/  LDL.LU.64 R102, [R1+0x1e8] ;  /* 0x0001e80001667983 */ /* 0x000ef60000300a00 */
[----:B------:R-:W-:Y:S06]  /*21a70*/  @!UPT UIADD3 URZ, URZ, URZ, URZ ;  /* 0x0000003f3f3ff290 */ /* 0x000fec000fffe03f */
[----:B------:R-:W-:Y:S04]  /*21a80*/  STL.64 [R1+0x5a0], R48 ;  /* 0x0005a03001007387 */ /* 0x000fe80000100a00 */
[----:B------:R-:W-:Y:S04]  /*21a90*/  STL.64 [R1+0x5a8], R50 ;  /* 0x0005a83201007387 */ /* 0x000fe80000100a00 */
[----:B------:R-:W3:Y:S04]  /*21aa0*/  LDL.LU.64 R232, [R1+0x1d0] ;  /* 0x0001d00001e87983 */ /* 0x000ee80000300a00 */
[----:B------:R-:W3:Y:S01]  /*21ab0*/  LDL.LU.64 R234, [R1+0x1d8] ;  /* 0x0001d80001ea7983 */ /* 0x000ee20000300a00 */
[----:B------:R-:W-:Y:S03]  /*21ac0*/  HMMA.1688.F32.TF32 R216, R28, R110, R216 ;  /* 0x0000006e1cd8723c */ /* 0x000fe600000810d8 */
[----:B------:R-:W1:Y:S05]  /*21ad0*/  LDSM.16.M88.4 R48, [R2+0x6800] ;  /* 0x006800000230783b */ /* 0x000e6a0000000200 */
[-C--:B--2---:R-:W-:Y:S08]  /*21ae0*/  HMMA.1688.F32.TF32 R140, R24, R44.reuse, R140 ;  /* 0x0000002c188c723c */ /* 0x084ff0000008108c */
[----:B------:R-:W-:Y:S08]  /*21af0*/  HMMA.1688.F32.TF32 R188, R40, R44, R188 ;  /* 0x0000002c28bc723c */ /* 0x000ff000000810bc */
[-C--:B------:R-:W-:Y:S01]  /*21b00*/  HMMA.1688.F32.TF32 R220, R16, R110.reuse, R220 ;  /* 0x0000006e10dc723c */ /* 0x080fe200000810dc */
[----:B------:R2:W-:Y:S04]  /*21b10*/  STL.64 [R1+0x560], R216 ;  /* 0x000560d801007387 */ /* 0x0005e80000100a00 */
[----:B------:R4:W-:Y:S03]  /*21b20*/  STL.64 [R1+0x568], R218 ;  /* 0x000568da01007387 */ /* 0x0009e60000100a00 */
[-C--:B------:R-:W-:Y:S01]  /*21b30*/  HMMA.1688.F32.TF32 R224, R20, R110.reuse, R224 ;  /* 0x0000006e14e0723c */ /* 0x080fe200000810e0 */
[----:B--2---:R-:W2:Y:S07]  /*21b40*/  LDL.LU.64 R216, [R1+0x250] ;  /* 0x0002500001d87983 */ /* 0x004eae0000300a00 */
[----:B------:R-:W-:Y:S01]  /*21b50*/  HMMA.1688.F32.TF32 R108, R12, R110, R228 ;  /* 0x0000006e0c6c723c */ /* 0x000fe200000810e4 */
[----:B----4-:R-:W2:Y:S07]  /*21b60*/  LDL.LU.64 R218, [R1+0x258] ;  /* 0x0002580001da7983 */ /* 0x010eae0000300a00 */
[-C--:B------:R-:W-:Y:S01]  /*21b70*/  HMMA.1688.F32.TF32 R140, R28, R46.reuse, R140 ;  /* 0x0000002e1c8c723c */ /* 0x080fe2000008108c */
[----:B------:R4:W-:Y:S07]  /*21b80*/  STL.64 [R1+0x460], R220 ;  /* 0x000460dc01007387 */ /* 0x0009ee0000100a00 */
[----:B------:R-:W-:Y:S01]  /*21b90*/  HMMA.1688.F32.TF32 R188, R16, R46, R188 ;  /* 0x0000002e10bc723c */ /* 0x000fe200000810bc */
[----:B------:R1:W-:Y:S04]  /*21ba0*/  STL.64 [R1+0x468], R222 ;  /* 0x000468de01007387 */ /* 0x0003e80000100a00 */
[----:B----4-:R-:W4:Y:S03]  /*21bb0*/  LDL.LU.64 R220, [R1+0x170] ;  /* 0x0001700001dc7983 */ /* 0x010f260000300a00 */
[----:B------:R-:W-:Y:S01]  /*21bc0*/  HMMA.1688.F32.TF32 R208, R36, R44, R208 ;  /* 0x0000002c24d0723c */ /* 0x000fe200000810d0 */
[----:B-1----:R-:W4:Y:S04]  /*21bd0*/  LDL.LU.64 R222, [R1+0x178] ;  /* 0x0001780001de7983 */ /* 0x002f280000300a00 */
        /* <DEDUP_REMOVED lines=8> */
[----:B------:R1:W-:Y:S04]  /*21c60*/  STL.64 [R1+0x430], R140 ;  /* 0x0004308c01007387 */ /* 0x0003e80000100a00 */
[----:B------:R1:W-:Y:S01]  /*21c70*/  STL.64 [R1+0x438], R142 ;  /* 0x0004388e01007387 */ /* 0x0003e20000100a00 */
[----:B------:R-:W-:Y:S03]  /*21c80*/  HMMA.1688.F32.TF32 R208, R20, R46, R208 ;  /* 0x0000002e14d0723c */ /* 0x000fe600000810d0 */
[----:B------:R-:W2:Y:S04]  /*21c90*/  LDSM.16.M88.4 R108, [R2+0x7000] ;  /* 0x00700000026c783b */ /* 0x000ea80000000200 */
        /* <DEDUP_REMOVED lines=9> */
[----:B------:R-:W2:Y:S01]  /*21d30*/  LDL.LU.64 R210, [R1+0x138] ;  /* 0x0001380001d27983 */ /* 0x000ea20000300a00 */
[----:B------:R-:W-:Y:S08]  /*21d40*/  HMMA.1688.F32.TF32 R212, R32, R44, R212 ;  /* 0x0000002c20d4723c */ /* 0x000ff000000810d4 */
[-C--:B------:R-:W-:Y:S08]  /*21d50*/  HMMA.1688.F32.TF32 R192, R24, R52.reuse, R192 ;  /* 0x0000003418c0723c */ /* 0x080ff000000810c0 */
[-C--:B------:R-:W-:Y:S08]  /*21d60*/  HMMA.1688.F32.TF32 R196, R40, R52.reuse, R196 ;  /* 0x0000003428c4723c */ /* 0x080ff000000810c4 */
[-C--:B------:R-:W-:Y:S08]  /*21d70*/  HMMA.1688.F32.TF32 R200, R36, R52.reuse, R200 ;  /* 0x0000003424c8723c */ /* 0x080ff000000810c8 */
[----:B------:R-:W-:Y:S08]  /*21d80*/  HMMA.1688.F32.TF32 R204, R32, R52, R204 ;  /* 0x0000003420cc723c */ /* 0x000ff000000810cc */
[-C--:B------:R-:W-:Y:S08]  /*21d90*/  HMMA.1688.F32.TF32 R148, R24, R4.reuse, R148 ;  /* 0x000000041894723c */ /* 0x080ff00000081094 */
[----:B------:R-:W-:Y:S08]  /*21da0*/  HMMA.1688.F32.TF32 R152, R40, R4, R152 ;  /* 0x000000042898723c */ /* 0x000ff00000081098 */
[----:B------:R-:W-:Y:S01]  /*21db0*/  HMMA.1688.F32.TF32 R44, R12, R46, R212 ;  /* 0x0000002e0c2c723c */ /* 0x000fe200000810d4 */
[----:B------:R-:W2:Y:S04]  /*21dc0*/  LDL.LU.64 R212, [R1+0xe0] ;  /* 0x0000e00001d47983 */ /* 0x000ea80000300a00 */
[----:B------:R-:W2:Y:S03]  /*21dd0*/  LDL.LU.64 R214, [R1+0xe8] ;  /* 0x0000e80001d67983 */ /* 0x000ea60000300a00 */
[----:B------:R-:W-:Y:S08]  /*21de0*/  HMMA.1688.F32.TF32 R156, R36, R4, R156 ;  /* 0x00000004249c723c */ /* 0x000ff0000008109c */
[-C--:B------:R-:W-:Y:S08]  /*21df0*/  HMMA.1688.F32.TF32 R192, R28, R54.reuse, R192 ;  /* 0x000000361cc0723c */ /* 0x080ff000000810c0 */
[----:B------:R-:W-:Y:S08]  /*21e00*/  HMMA.1688.F32.TF32 R196, R16, R54, R196 ;  /* 0x0000003610c4723c */ /* 0x000ff000000810c4 */
[----:B------:R-:W-:Y:S08]  /*21e10*/  HMMA.1688.F32.TF32 R164, R32, R4, R164 ;  /* 0x0000000420a4723c */ /* 0x000ff000000810a4 */
[----:B------:R-:W-:Y:S08]  /*21e20*/  HMMA.1688.F32.TF32 R172, R24, R168, R172 ;  /* 0x000000a818ac723c */ /* 0x000ff000000810ac */
[----:B------:R-:W-:Y:S08]  /*21e30*/  HMMA.1688.F32.TF32 R200, R20, R54, R200 ;  /* 0x0000003614c8723c */ /* 0x000ff000000810c8 */
[----:B------:R-:W-:Y:S01]  /*21e40*/  HMMA.1688.F32.TF32 R176, R40, R168, R176 ;  /* 0x000000a828b0723c */ /* 0x000fe200000810b0 */
[----:B------:R-:W-:Y:S07]  /*21e50*/  STL.64 [R1+0x400], R44 ;  /* 0x0004002c01007387 */ /* 0x000fee0000100a00 */
[----:B------:R-:W-:Y:S01]  /*21e60*/  HMMA.1688.F32.TF32 R52, R12, R54, R204 ;  /* 0x000000360c34723c */ /* 0x000fe200000810cc */
[----:B------:R-:W-:Y:S07]  /*21e70*/  STL.64 [R1+0x408], R46 ;  /* 0x0004082e01007387 */ /* 0x000fee0000100a00 */
[----:B------:R-:W-:Y:S01]  /*21e80*/  HMMA.1688.F32.TF32 R180, R36, R168, R180 ;  /* 0x000000a824b4723c */ /* 0x000fe200000810b4 */
[----:B------:R1:W-:Y:S07]  /*21e90*/  STL.64 [R1+0x3f0], R192 ;  /* 0x0003f0c001007387 */ /* 0x0003ee0000100a00 */
[-C--:B------:R-:W-:Y:S01]  /*21ea0*/  HMMA.1688.F32.TF32 R148, R28, R6.reuse, R148 ;  /* 0x000000061c94723c */ /* 0x080fe20000081094 */
[----:B------:R3:W-:Y:S04]  /*21eb0*/  STL.64 [R1+0x3f8], R194 ;  /* 0x0003f8c201007387 */ /* 0x0007e80000100a00 */
[----:B-1----:R-:W2:Y:S03]  /*21ec0*/  LDL.LU.64 R192, [R1+0x1b0] ;  /* 0x0001b00001c07983 */ /* 0x002ea60000300a00 */
[----:B------:R-:W-:Y:S01]  /*21ed0*/  HMMA.1688.F32.TF32 R152, R16, R6, R152 ;  /* 0x000000061098723c */ /* 0x000fe20000081098 */
[----:B------:R-:W1:Y:S04]  /*21ee0*/  LDSM.16.M88.4 R44, [R2+0x7800] ;  /* 0x00780000022c783b */ /* 0x000e680000000200 */
[----:B---3--:R-:W3:Y:S03]  /*21ef0*/  LDL.LU.64 R194, [R1+0x1b8] ;  /* 0x0001b80001c27983 */ /* 0x008ee60000300a00 */
[----:B------:R-:W-:Y:S01]  /*21f00*/  HMMA.1688.F32.TF32 R184, R32, R168, R184 ;  /* 0x000000a820b8723c */ /* 0x000fe200000810b8 */
[----:B------:R1:W-:Y:S07]  /*21f10*/  STL.64 [R1+0x3e0], R196 ;  /* 0x0003e0c401007387 */ /* 0x0003ee0000100a00 */
[----:B------:R-:W-:Y:S01]  /*21f20*/  HMMA.1688.F32.TF32 R116, R24, R8, R116 ;  /* 0x000000081874723c */ /* 0x000fe20000081074 */
[----:B------:R1:W-:Y:S04]  /*21f30*/  STL.64 [R1+0x3e8], R198 ;  /* 0x0003e8c601007387 */ /* 0x0003e80000100a00 */
[----:B-1----:R-:W2:Y:S03]  /*21f40*/  LDL.LU.64 R196, [R1+0x120] ;  /* 0x0001200001c47983 */ /* 0x002ea60000300a00 */
[----:B------:R-:W-:Y:S01]  /*21f50*/  HMMA.1688.F32.TF32 R156, R20, R6, R156 ;  /* 0x00000006149c723c */ /* 0x000fe2000008109c */
[----:B------:R-:W2:Y:S07]  /*21f60*/  LDL.LU.64 R198, [R1+0x128] ;  /* 0x0001280001c67983 */ /* 0x000eae0000300a00 */
[----:B------:R-:W-:Y:S01]  /*21f70*/  HMMA.1688.F32.TF32 R124, R40, R8, R124 ;  /* 0x00000008287c723c */ /* 0x000fe2000008107c */
[----:B------:R1:W-:Y:S04]  /*21f80*/  STL.64 [R1+0x3d0], R200 ;  /* 0x0003d0c801007387 */ /* 0x0003e80000100a00 */
[----:B------:R1:W-:Y:S03]  /*21f90*/  STL.64 [R1+0x3d8], R202 ;  /* 0x0003d8ca01007387 */ /* 0x0003e60000100a00 */
[----:B------:R-:W-:Y:S01]  /*21fa0*/  HMMA.1688.F32.TF32 R4, R12, R6, R164 ;  /* 0x000000060c04723c */ /* 0x000fe200000810a4 */
[----:B-1----:R-:W2:Y:S07]  /*21fb0*/  LDL.LU.64 R200, [R1+0x110] ;  /* 0x0001100001c87983 */ /* 0x002eae0000300a00 */
[----:B------:R-:W-:Y:S01]  /*21fc0*/  HMMA.1688.F32.TF32 R132, R36, R8, R132 ;  /* 0x000000082484723c */ /* 0x000fe20000081084 */
[----:B------:R-:W2:Y:S04]  /*21fd0*/  LDL.LU.64 R202, [R1+0x118] ;  /* 0x0001180001ca7983 */ /* 0x000ea80000300a00 */
[----:B------:R-:W2:Y:S03]  /*21fe0*/  LDL.LU.64 R204, [R1+0x80] ;  /* 0x0000800001cc7983 */ /* 0x000ea60000300a00 */
[-C--:B------:R-:W-:Y:S01]  /*21ff0*/  HMMA.1688.F32.TF32 R172, R28, R170.reuse, R172 ;  /* 0x000000aa1cac723c */ /* 0x080fe200000810ac */
[----:B------:R-:W2:Y:S04]  /*22000*/  LDL.LU.64 R206, [R1+0x88] ;  /* 0x0000880001ce7983 */ /* 0x000ea80000300a00 */
[----:B------:R-:W-:Y:S03]  /*22010*/  STL.64 [R1+0x3c0], R52 ;  /* 0x0003c03401007387 */ /* 0x000fe60000100a00 */
[----:B------:R-:W-:Y:S01]  /*22020*/  HMMA.1688.F32.TF32 R176, R16, R170, R176 ;  /* 0x000000aa10b0723c */ /* 0x000fe200000810b0 */
[----:B------:R-:W-:Y:S04]  /*22030*/  STL.64 [R1+0x3c8], R54 ;  /* 0x0003c83601007387 */ /* 0x000fe80000100a00 */
[----:B------:R1:W-:Y:S03]  /*22040*/  STL.64 [R1+0x280], R148 ;  /* 0x0002809401007387 */ /* 0x0003e60000100a00 */
[----:B------:R-:W-:Y:S01]  /*22050*/  HMMA.1688.F32.TF32 R136, R32, R8, R136 ;  /* 0x000000082088723c */ /* 0x000fe20000081088 */
[----:B------:R4:W-:Y:S04]  /*22060*/  STL.64 [R1+0x288], R150 ;  /* 0x0002889601007387 */ /* 0x0009e80000100a00 */
[----:B------:R-:W-:Y:S03]  /*22070*/  LDSM.16.M88.4 R52, [R2+0x8000] ;  /* 0x008000000234783b */ /* 0x000fe60000000200 */
[----:B------:R-:W-:Y:S01]  /*22080*/  HMMA.1688.F32.TF32 R64, R24, R60, R64 ;  /* 0x0000003c1840723c */ /* 0x000fe20000081040 */
[----:B-1----:R-:W2:Y:S04]  /*22090*/  LDL.LU.64 R148, [R1+0x1a0] ;  /* 0x0001a00001947983 */ /* 0x002ea80000300a00 */
[----:B----4-:R-:W4:Y:S03]  /*220a0*/  LDL.LU.64 R150, [R1+0x1a8] ;  /* 0x0001a80001967983 */ /* 0x010f260000300a00 */
[----:B------:R-:W-:Y:S01]  /*220b0*/  HMMA.1688.F32.TF32 R180, R20, R170, R180 ;  /* 0x000000aa14b4723c */ /* 0x000fe200000810b4 */
[----:B------:R1:W-:Y:S04]  /*220c0*/  STL.64 [R1+0x200], R152 ;  /* 0x0002009801007387 */ /* 0x0003e80000100a00 */
[----:B------:R1:W-:Y:S03]  /*220d0*/  STL.64 [R1+0x208], R154 ;  /* 0x0002089a01007387 */ /* 0x0003e60000100a00 */
[----:B------:R-:W-:Y:S01]  /*220e0*/  HMMA.1688.F32.TF32 R80, R40, R60, R80 ;  /* 0x0000003c2850723c */ /* 0x000fe20000081050 */
[----:B-1----:R-:W2:Y:S07]  /*220f0*/  LDL.LU.64 R152, [R1+0xc0] ;  /* 0x0000c00001987983 */ /* 0x002eae0000300a00 */
[----:B------:R-:W-:Y:S01]  /*22100*/  HMMA.1688.F32.TF32 R168, R12, R170, R184 ;  /* 0x000000aa0ca8723c */ /* 0x000fe200000810b8 */
[----:B------:R-:W2:Y:S04]  /*22110*/  LDL.LU.64 R154, [R1+0xc8] ;  /* 0x0000c800019a7983 */ /* 0x000ea80000300a00 */
[----:B------:R1:W-:Y:S03]  /*22120*/  STL.64 [R1+0x170], R156 ;  /* 0x0001709c01007387 */ /* 0x0003e60000100a00 */
[----:B------:R-:W-:Y:S01]  /*22130*/  HMMA.1688.F32.TF32 R84, R36, R60, R84 ;  /* 0x0000003c2454723c */ /* 0x000fe20000081054 */
[----:B------:R1:W-:Y:S07]  /*22140*/  STL.64 [R1+0x178], R158 ;  /* 0x0001789e01007387 */ /* 0x0003ee0000100a00 */
[----:B------:R-:W-:Y:S01]  /*22150*/  HMMA.1688.F32.TF32 R116, R28, R10, R116 ;  /* 0x0000000a1c74723c */ /* 0x000fe20000081074 */
[----:B-1----:R-:W2:Y:S04]  /*22160*/  LDL.LU.64 R156, [R1+0xa0] ;  /* 0x0000a000019c7983 */ /* 0x002ea80000300a00 */
[----:B------:R-:W2:Y:S03]  /*22170*/  LDL.LU.64 R158, [R1+0xa8] ;  /* 0x0000a800019e7983 */ /* 0x000ea60000300a00 */
[----:B------:R-:W-:Y:S01]  /*22180*/  HMMA.1688.F32.TF32 R236, R32, R60, R236 ;  /* 0x0000003c20ec723c */ /* 0x000fe200000810ec */
[----:B------:R-:W2:Y:S04]  /*22190*/  LDL.LU.64 R164, [R1+0x70] ;  /* 0x0000700001a47983 */ /* 0x000ea80000300a00 */
[----:B------:R-:W2:Y:S03]  /*221a0*/  LDL.LU.64 R166, [R1+0x78] ;  /* 0x0000780001a67983 */ /* 0x000ea60000300a00 */
[-C--:B------:R-:W-:Y:S01]  /*221b0*/  HMMA.1688.F32.TF32 R124, R16, R10.reuse, R124 ;  /* 0x0000000a107c723c */ /* 0x080fe2000008107c */
[----:B------:R-:W-:Y:S04]  /*221c0*/  STL.64 [R1+0xe0], R4 ;  /* 0x0000e00401007387 */ /* 0x000fe80000100a00 */
[----:B------:R-:W-:Y:S03]  /*221d0*/  STL.64 [R1+0xe8], R6 ;  /* 0x0000e80601007387 */ /* 0x000fe60000100a00 */
[-C--:B------:R-:W-:Y:S01]  /*221e0*/  HMMA.1688.F32.TF32 R132, R20, R10.reuse, R132 ;  /* 0x0000000a1484723c */ /* 0x080fe20000081084 */
[----:B------:R1:W-:Y:S04]  /*221f0*/  STL.64 [R1+0x290], R172 ;  /* 0x000290ac01007387 */ /* 0x0003e80000100a00 */
[----:B------:R1:W-:Y:S03]  /*22200*/  STL.64 [R1+0x298], R174 ;  /* 0x000298ae01007387 */ /* 0x0003e60000100a00 */
[----:B------:R-:W-:Y:S01]  /*22210*/  HMMA.1688.F32.TF32 R8, R12, R10, R136 ;  /* 0x0000000a0c08723c */ /* 0x000fe20000081088 */
[----:B------:R-:W-:Y:S04]  /*22220*/  LDSM.16.M88.4 R4, [R2+0x8800] ;  /* 0x008800000204783b */ /* 0x000fe80000000200 */
[----:B-1----:R-:W3:Y:S04]  /*22230*/  LDL.LU.64 R172, [R1+0x100] ;  /* 0x0001000001ac7983 */ /* 0x002ee80000300a00 */
[----:B------:R-:W3:Y:S04]  /*22240*/  LDL.LU.64 R174, [R1+0x108] ;  /* 0x0001080001ae7983 */ /* 0x000ee80000300a00 */
[----:B------:R1:W-:Y:S04]  /*22250*/  STL.64 [R1+0x3b0], R176 ;  /* 0x0003b0b001007387 */ /* 0x0003e80000100a00 */
[----:B------:R1:W-:Y:S01]  /*22260*/  STL.64 [R1+0x3b8], R178 ;  /* 0x0003b8b201007387 */ /* 0x0003e20000100a00 */
[-C--:B------:R-:W-:Y:S03]  /*22270*/  HMMA.1688.F32.TF32 R64, R28, R62.reuse, R64 ;  /* 0x0000003e1c40723c */ /* 0x080fe60000081040 */
[----:B-1----:R-:W3:Y:S04]  /*22280*/  LDL.LU.64 R176, [R1+0xb0] ;  /* 0x0000b00001b07983 */ /* 0x002ee80000300a00 */
[----:B------:R-:W3:Y:S04]  /*22290*/  LDL.LU.64 R178, [R1+0xb8] ;  /* 0x0000b80001b27983 */ /* 0x000ee80000300a00 */
[----:B------:R1:W-:Y:S04]  /*222a0*/  STL.64 [R1+0x3a0], R180 ;  /* 0x0003a0b401007387 */ /* 0x0003e80000100a00 */
[----:B------:R1:W-:Y:S01]  /*222b0*/  STL.64 [R1+0x3a8], R182 ;  /* 0x0003a8b601007387 */ /* 0x0003e20000100a00 */
[-C--:B------:R-:W-:Y:S03]  /*222c0*/  HMMA.1688.F32.TF32 R80, R16, R62.reuse, R80 ;  /* 0x0000003e1050723c */ /* 0x080fe60000081050 */
[----:B-1----:R-:W3:Y:S04]  /*222d0*/  LDL.LU.64 R180, [R1+0x90] ;  /* 0x0000900001b47983 */ /* 0x002ee80000300a00 */
[----:B------:R-:W3:Y:S04]  /*222e0*/  LDL.LU.64 R182, [R1+0x98] ;  /* 0x0000980001b67983 */ /* 0x000ee80000300a00 */
[----:B------:R-:W3:Y:S04]  /*222f0*/  LDL.LU.64 R184, [R1+0x60] ;  /* 0x0000600001b87983 */ /* 0x000ee80000300a00 */
[----:B------:R-:W3:Y:S01]  /*22300*/  LDL.LU.64 R186, [R1+0x68] ;  /* 0x0000680001ba7983 */ /* 0x000ee20000300a00 */
[-C--:B------:R-:W-:Y:S03]  /*22310*/  HMMA.1688.F32.TF32 R84, R20, R62.reuse, R84 ;  /* 0x0000003e1454723c */ /* 0x080fe60000081054 */
[----:B------:R-:W-:Y:S04]  /*22320*/  STL.64 [R1+0x270], R168 ;  /* 0x000270a801007387 */ /* 0x000fe80000100a00 */
[----:B------:R-:W-:Y:S04]  /*22330*/  STL.64 [R1+0x278], R170 ;  /* 0x000278aa01007387 */ /* 0x000fe80000100a00 */
[----:B------:R1:W-:Y:S04]  /*22340*/  STL.64 [R1+0x260], R116 ;  /* 0x0002607401007387 */ /* 0x0003e80000100a00 */
[----:B------:R1:W-:Y:S01]  /*22350*/  STL.64 [R1+0x268], R118 ;  /* 0x0002687601007387 */ /* 0x0003e20000100a00 */
[----:B------:R-:W-:Y:S03]  /*22360*/  HMMA.1688.F32.TF32 R236, R12, R62, R236 ;  /* 0x0000003e0cec723c */ /* 0x000fe600000810ec */
[----:B------:R-:W-:Y:S04]  /*22370*/  LDSM.16.M88.4 R168, [R2+0x9000] ;  /* 0x0090000002a8783b */ /* 0x000fe80000000200 */
[----:B-1----:R-:W3:Y:S01]  /*22380*/  LDL.LU.64 R116, [R1+0xd0] ;  /* 0x0000d00001747983 */ /* 0x002ee20000300a00 */
[-C--:B------:R-:W-:Y:S03]  /*22390*/  HMMA.1688.F32.TF32 R56, R24, R48.reuse, R56 ;  /* 0x000000301838723c */ /* 0x080fe60000081038 */
        /* <DEDUP_REMOVED lines=15> */
[----:B------:R1:W-:Y:S04]  /*22490*/  STL.64 [R1+0x240], R64 ;  /* 0x0002404001007387 */ /* 0x0003e80000100a00 */
[----:B------:R1:W-:Y:S01]  /*224a0*/  STL.64 [R1+0x248], R66 ;  /* 0x0002484201007387 */ /* 0x0003e20000100a00 */
[-C--:B------:R-:W-:Y:S03]  /*224b0*/  HMMA.1688.F32.TF32 R100, R36, R48.reuse, R100 ;  /* 0x000000302464723c */ /* 0x080fe60000081064 */
[----:B------:R-:W-:Y:S04]  /*224c0*/  LDSM.16.M88.4 R8, [R2+0x9800] ;  /* 0x009800000208783b */ /* 0x000fe80000000200 */
[----:B-1----:R-:W3:Y:S04]  /*224d0*/  LDL.LU.64 R64, [R1] ;  /* 0x0000000001407983 */ /* 0x002ee80000300a00 */
        /* <DEDUP_REMOVED lines=9> */
[----:B------:R-:W-:Y:S04]  /*22570*/  STL.64 [R1+0xc0], R236 ;  /* 0x0000c0ec01007387 */ /* 0x000fe80000100a00 */
[----:B------:R1:W-:Y:S01]  /*22580*/  STL.64 [R1+0xc8], R238 ;  /* 0x0000c8ee01007387 */ /* 0x0003e20000100a00 */
[----:B------:R-:W-:Y:S08]  /*22590*/  HMMA.1688.F32.TF32 R232, R32, R48, R232 ;  /* 0x0000003020e8723c */ /* 0x000ff000000810e8 */
[-C--:B-1----:R-:W-:Y:S08]  /*225a0*/  HMMA.1688.F32.TF32 R236, R28, R50.reuse, R56 ;  /* 0x000000321cec723c */ /* 0x082ff00000081038 */
[-C--:B------:R-:W-:Y:S08]  /*225b0*/  HMMA.1688.F32.TF32 R56, R16, R50.reuse, R92 ;  /* 0x000000321038723c */ /* 0x080ff0000008105c */
[-C--:B------:R-:W-:Y:S07]  /*225c0*/  HMMA.1688.F32.TF32 R92, R12, R50.reuse, R232 ;  /* 0x000000320c5c723c */ /* 0x080fee00000810e8 */
[----:B------:R1:W-:Y:S04]  /*225d0*/  STL.64 [R1+0x230], R236 ;  /* 0x000230ec01007387 */ /* 0x0003e80000100a00 */
[----:B------:R4:W-:Y:S04]  /*225e0*/  STL.64 [R1+0x238], R238 ;  /* 0x000238ee01007387 */ /* 0x0009e80000100a00 */
[----:B-1----:R-:W3:Y:S04]  /*225f0*/  LDL.LU.64 R236, [R1+0x180] ;  /* 0x0001800001ec7983 */ /* 0x002ee80000300a00 */
[----:B----4-:R-:W4:Y:S04]  /*22600*/  LDL.LU.64 R238, [R1+0x188] ;  /* 0x0001880001ee7983 */ /* 0x010f280000300a00 */
[----:B------:R-:W-:Y:S04]  /*22610*/  STL.64 [R1+0x1d0], R56 ;  /* 0x0001d03801007387 */ /* 0x000fe80000100a00 */
[----:B------:R1:W-:Y:S02]  /*22620*/  STL.64 [R1+0x1d8], R58 ;  /* 0x0001d83a01007387 */ /* 0x0003e40000100a00 */
[----:B-1----:R-:W-:Y:S02]  /*22630*/  HMMA.1688.F32.TF32 R56, R20, R50, R100 ;  /* 0x000000321438723c */ /* 0x002fe40000081064 */
[----:B------:R-:W1:Y:S06]  /*22640*/  LDSM.16.M88.4 R48, [R2+0xa800] ;  /* 0x00a800000230783b */ /* 0x000e6c0000000200 */
[-C--:B--2---:R-:W-:Y:S08]  /*22650*/  HMMA.1688.F32.TF32 R216, R24, R108.reuse, R216 ;  /* 0x0000006c18d8723c */ /* 0x084ff000000810d8 */
[-C--:B------:R-:W-:Y:S07]  /*22660*/  HMMA.1688.F32.TF32 R220, R40, R108.reuse, R220 ;  /* 0x0000006c28dc723c */ /* 0x080fee00000810dc */
[----:B------:R-:W-:Y:S01]  /*22670*/  STL.64 [R1+0x140], R56 ;  /* 0x0001403801007387 */ /* 0x000fe20000100a00 */
[-C--:B------:R-:W-:Y:S03]  /*22680*/  HMMA.1688.F32.TF32 R224, R36, R108.reuse, R224 ;  /* 0x0000006c24e0723c */ /* 0x080fe600000810e0 */
[----:B------:R-:W-:Y:S04]  /*22690*/  STL.64 [R1+0x148], R58 ;  /* 0x0001483a01007387 */ /* 0x000fe80000100a00 */
[----:B------:R-:W-:Y:S01]  /*226a0*/  STL.64 [R1+0xb0], R92 ;  /* 0x0000b05c01007387 */ /* 0x000fe20000100a00 */
[----:B------:R-:W-:Y:S03]  /*226b0*/  HMMA.1688.F32.TF32 R228, R32, R108, R228 ;  /* 0x0000006c20e4723c */ /* 0x000fe600000810e4 */
[----:B------:R1:W-:Y:S05]  /*226c0*/  STL.64 [R1+0xb8], R94 ;  /* 0x0000b85e01007387 */ /* 0x0003ea0000100a00 */
[----:B------:R-:W-:Y:S08]  /*226d0*/  HMMA.1688.F32.TF32 R140, R24, R44, R140 ;  /* 0x0000002c188c723c */ /* 0x000ff0000008108c */
[----:B-1----:R-:W-:Y:S08]  /*226e0*/  HMMA.1688.F32.TF32 R92, R36, R48, R68 ;  /* 0x00000030245c723c */ /* 0x002ff00000081044 */
[----:B------:R-:W-:Y:S08]  /*226f0*/  HMMA.1688.F32.TF32 R68, R28, R110, R216 ;  /* 0x0000006e1c44723c */ /* 0x000ff000000810d8 */
[----:B------:R-:W-:Y:S08]  /*22700*/  HMMA.1688.F32.TF32 R188, R40, R44, R188 ;  /* 0x0000002c28bc723c */ /* 0x000ff000000810bc */
[----:B------:R-:W-:Y:S08]  /*22710*/  HMMA.1688.F32.TF32 R216, R16, R110, R220 ;  /* 0x0000006e10d8723c */ /* 0x000ff000000810dc */
[----:B------:R-:W-:Y:S01]  /*22720*/  HMMA.1688.F32.TF32 R100, R32, R48, R72 ;  /* 0x000000302064723c */ /* 0x000fe20000081048 */
[----:B------:R-:W-:Y:S04]  /*22730*/  STL.64 [R1+0x220], R68 ;  /* 0x0002204401007387 */ /* 0x000fe80000100a00 */
[----:B------:R1:W-:Y:S03]  /*22740*/  STL.64 [R1+0x228], R70 ;  /* 0x0002284601007387 */ /* 0x0003e60000100a00 */
[-C--:B------:R-:W-:Y:S08]  /*22750*/  HMMA.1688.F32.TF32 R72, R20, R110.reuse, R224 ;  /* 0x0000006e1448723c */ /* 0x080ff000000810e0 */
[----:B-1----:R-:W-:Y:S08]  /*22760*/  HMMA.1688.F32.TF32 R68, R12, R110, R228 ;  /* 0x0000006e0c44723c */ /* 0x002ff000000810e4 */
[-C--:B------:R-:W-:Y:S08]  /*22770*/  HMMA.1688.F32.TF32 R228, R28, R46.reuse, R140 ;  /* 0x0000002e1ce4723c */ /* 0x080ff0000008108c */
[----:B------:R-:W-:Y:S08]  /*22780*/  HMMA.1688.F32.TF32 R140, R16, R46, R188 ;  /* 0x0000002e108c723c */ /* 0x000ff000000810bc */
[-C--:B------:R-:W-:Y:S01]  /*22790*/  HMMA.1688.F32.TF32 R208, R36, R44.reuse, R208 ;  /* 0x0000002c24d0723c */ /* 0x080fe200000810d0 */
[----:B------:R1:W-:Y:S04]  /*227a0*/  STL.64 [R1+0x1c0], R216 ;  /* 0x0001c0d801007387 */ /* 0x0003e80000100a00 */
[----:B------:R2:W-:Y:S04]  /*227b0*/  STL.64 [R1+0x1c8], R218 ;  /* 0x0001c8da01007387 */ /* 0x0005e80000100a00 */
[----:B------:R-:W4:Y:S04]  /*227c0*/  LDL.LU.64 R224, [R1+0x190] ;  /* 0x0001900001e07983 */ /* 0x000f280000300a00 */
[----:B------:R-:W-:Y:S04]  /*227d0*/  STL.64 [R1+0x130], R72 ;  /* 0x0001304801007387 */ /* 0x000fe80000100a00 */
[----:B------:R-:W-:Y:S04]  /*227e0*/  STL.64 [R1+0x138], R74 ;  /* 0x0001384a01007387 */ /* 0x000fe80000100a00 */
[----:B------:R-:W4:Y:S04]  /*227f0*/  LDL.LU.64 R226, [R1+0x198] ;  /* 0x0001980001e27983 */ /* 0x000f280000300a00 */
[----:B------:R-:W-:Y:S04]  /*22800*/  STL.64 [R1+0xa0], R68 ;  /* 0x0000a04401007387 */ /* 0x000fe80000100a00 */
[----:B------:R-:W-:Y:S04]  /*22810*/  STL.64 [R1+0xa8], R70 ;  /* 0x0000a84601007387 */ /* 0x000fe80000100a00 */
[----:B------:R-:W4:Y:S04]  /*22820*/  LDL.LU.64 R220, [R1+0xf0] ;  /* 0x0000f00001dc7983 */ /* 0x000f280000300a00 */
[----:B------:R-:W4:Y:S04]  /*22830*/  LDL.LU.64 R222, [R1+0xf8] ;  /* 0x0000f80001de7983 */ /* 0x000f280000300a00 */
[----:B-1----:R-:W4:Y:S04]  /*22840*/  LDL.LU.64 R216, [R1+0x330] ;  /* 0x0003300001d87983 */ /* 0x002f280000300a00 */
[----:B------:R-:W-:Y:S04]  /*22850*/  STL.64 [R1+0x210], R228 ;  /* 0x000210e401007387 */ /* 0x000fe80000100a00 */
[----:B------:R-:W-:Y:S04]  /*22860*/  STL.64 [R1+0x218], R230 ;  /* 0x000218e601007387 */ /* 0x000fe80000100a00 */
[----:B--2---:R-:W2:Y:S04]  /*22870*/  LDL.LU.64 R218, [R1+0x338] ;  /* 0x0003380001da7983 */ /* 0x004ea80000300a00 */
[----:B------:R-:W-:Y:S04]  /*22880*/  STL.64 [R1+0x1b0], R140 ;  /* 0x0001b08c01007387 */ /* 0x000fe80000100a00 */
[----:B------:R1:W-:Y:S01]  /*22890*/  STL.64 [R1+0x1b8], R142 ;  /* 0x0001b88e01007387 */ /* 0x0003e20000100a00 */
[----:B------:R-:W-:Y:S03]  /*228a0*/  HMMA.1688.F32.TF32 R212, R32, R44, R212 ;  /* 0x0000002c20d4723c */ /* 0x000fe600000810d4 */
[----:B------:R-:W-:Y:S05]  /*228b0*/  LDSM.16.M88.4 R68, [R2+0xb000] ;  /* 0x00b000000244783b */ /* 0x000fea0000000200 */
[----:B-1----:R-:W-:Y:S01]  /*228c0*/  HMMA.1688.F32.TF32 R140, R20, R46, R208 ;  /* 0x0000002e148c723c */ /* 0x002fe200000810d0 */
[----:B------:R-:W2:Y:S11]  /*228d0*/  LDL.LU.64 R208, [R1+0x2f0] ;  /* 0x0002f00001d07983 */ /* 0x000eb60000300a00 */
[----:B------:R-:W-:Y:S11]  /*228e0*/  @!UPT UIADD3 URZ, URZ, URZ, URZ ;  /* 0x0000003f3f3ff290 */ /* 0x000ff6000fffe03f */
[----:B------:R-:W-:Y:S04]  /*228f0*/  STL.64 [R1+0x120], R140 ;  /* 0x0001208c01007387 */ /* 0x000fe80000100a00 */
[----:B------:R-:W-:Y:S04]  /*22900*/  STL.64 [R1+0x128], R142 ;  /* 0x0001288e01007387 */ /* 0x000fe80000100a00 */
[----:B------:R-:W2:Y:S01]  /*22910*/  LDL.LU.64 R210, [R1+0x2f8] ;  /* 0x0002f80001d27983 */ /* 0x000ea20000300a00 */
[-C--:B---3--:R-:W-:Y:S08]  /*22920*/  HMMA.1688.F32.TF32 R192, R24, R52.reuse, R192 ;  /* 0x0000003418c0723c */ /* 0x088ff000000810c0 */
[-C--:B------:R-:W-:Y:S08]  /*22930*/  HMMA.1688.F32.TF32 R196, R40, R52.reuse, R196 ;  /* 0x0000003428c4723c */ /* 0x080ff000000810c4 */
[-C--:B------:R-:W-:Y:S08]  /*22940*/  HMMA.1688.F32.TF32 R200, R36, R52.reuse, R200 ;  /* 0x0000003424c8723c */ /* 0x080ff000000810c8 */
[----:B------:R-:W-:Y:S08]  /*22950*/  HMMA.1688.F32.TF32 R204, R32, R52, R204 ;  /* 0x0000003420cc723c */ /* 0x000ff000000810cc */
[----:B------:R-:W-:Y:S08]  /*22960*/  HMMA.1688.F32.TF32 R44, R12, R46, R212 ;  /* 0x0000002e0c2c723c */ /* 0x000ff000000810d4 */
[-C--:B------:R-:W-:Y:S08]  /*22970*/  HMMA.1688.F32.TF32 R212, R28, R54.reuse, R192 ;  /* 0x000000361cd4723c */ /* 0x080ff000000810c0 */
[-C--:B------:R-:W-:Y:S08]  /*22980*/  HMMA.1688.F32.TF32 R196, R16, R54.reuse, R196 ;  /* 0x0000003610c4723c */ /* 0x080ff000000810c4 */
[-C--:B------:R-:W-:Y:S08]  /*22990*/  HMMA.1688.F32.TF32 R192, R20, R54.reuse, R200 ;  /* 0x0000003614c0723c */ /* 0x080ff000000810c8 */
[----:B------:R-:W-:Y:S01]  /*229a0*/  HMMA.1688.F32.TF32 R52, R12, R54, R204 ;  /* 0x000000360c34723c */ /* 0x000fe200000810cc */
[----:B------:R-:W-:Y:S04]  /*229b0*/  STL.64 [R1+0x90], R44 ;  /* 0x0000902c01007387 */ /* 0x000fe80000100a00 */
[----:B------:R-:W-:Y:S04]  /*229c0*/  STL.64 [R1+0x98], R46 ;  /* 0x0000982e01007387 */ /* 0x000fe80000100a00 */
[----:B------:R-:W-:Y:S04]  /*229d0*/  STL.64 [R1+0x1a0], R212 ;  /* 0x0001a0d401007387 */ /* 0x000fe80000100a00 */
[----:B------:R-:W-:Y:S04]  /*229e0*/  STL.64 [R1+0x1a8], R214 ;  /* 0x0001a8d601007387 */ /* 0x000fe80000100a00 */
[----:B------:R-:W-:Y:S04]  /*229f0*/  STL.64 [R1+0x190], R196 ;  /* 0x000190c401007387 */ /* 0x000fe80000100a00 */
[----:B------:R-:W-:Y:S01]  /*22a00*/  STL.64 [R1+0x198], R198 ;  /* 0x000198c601007387 */ /* 0x000fe20000100a00 */
[-C--:B------:R-:W-:Y:S03]  /*22a10*/  HMMA.1688.F32.TF32 R148, R24, R4.reuse, R148 ;  /* 0x000000041894723c */ /* 0x080fe60000081094 */
[----:B------:R-:W2:Y:S04]  /*22a20*/  LDL.LU.64 R200, [R1+0x490] ;  /* 0x0004900001c87983 */ /* 0x000ea80000300a00 */
[----:B------:R-:W-:Y:S04]  /*22a30*/  STL.64 [R1+0x110], R192 ;  /* 0x000110c001007387 */ /* 0x000fe80000100a00 */
[----:B------:R-:W-:Y:S01]  /*22a40*/  STL.64 [R1+0x118], R194 ;  /* 0x000118c201007387 */ /* 0x000fe20000100a00 */
[-C--:B------:R-:W-:Y:S03]  /*22a50*/  HMMA.1688.F32.TF32 R152, R40, R4.reuse, R152 ;  /* 0x000000042898723c */ /* 0x080fe60000081098 */
[----:B------:R-:W2:Y:S04]  /*22a60*/  LDL.LU.64 R202, [R1+0x498] ;  /* 0x0004980001ca7983 */ /* 0x000ea80000300a00 */
[----:B------:R-:W4:Y:S04]  /*22a70*/  LDSM.16.M88.4 R44, [R2+0xb800] ;  /* 0x00b80000022c783b */ /* 0x000f280000000200 */
[----:B------:R-:W-:Y:S04]  /*22a80*/  STL.64 [R1+0x80], R52 ;  /* 0x0000803401007387 */ /* 0x000fe80000100a00 */
[----:B------:R-:W-:Y:S04]  /*22a90*/  STL.64 [R1+0x88], R54 ;  /* 0x0000883601007387 */ /* 0x000fe80000100a00 */
[----:B------:R-:W2:Y:S01]  /*22aa0*/  LDSM.16.M88.4 R52, [R2+0xc000] ;  /* 0x00c000000234783b */ /* 0x000ea20000000200 */
[-C--:B------:R-:W-:Y:S08]  /*22ab0*/  HMMA.1688.F32.TF32 R156, R36, R4.reuse, R156 ;  /* 0x00000004249c723c */ /* 0x080ff0000008109c */
[----:B------:R-:W-:Y:S08]  /*22ac0*/  HMMA.1688.F32.TF32 R164, R32, R4, R164 ;  /* 0x0000000420a4723c */ /* 0x000ff000000810a4 */
[-C--:B------:R-:W-:Y:S08]  /*22ad0*/  HMMA.1688.F32.TF32 R204, R28, R6.reuse, R148 ;  /* 0x000000061ccc723c */ /* 0x080ff00000081094 */
[-C--:B------:R-:W-:Y:S08]  /*22ae0*/  HMMA.1688.F32.TF32 R148, R16, R6.reuse, R152 ;  /* 0x000000061094723c */ /* 0x080ff00000081098 */
[-C--:B------:R-:W-:Y:S08]  /*22af0*/  HMMA.1688.F32.TF32 R152, R20, R6.reuse, R156 ;  /* 0x000000061498723c */ /* 0x080ff0000008109c */
[----:B------:R-:W-:Y:S08]  /*22b00*/  HMMA.1688.F32.TF32 R4, R12, R6, R164 ;  /* 0x000000060c04723c */ /* 0x000ff000000810a4 */
[----:B----4-:R-:W-:Y:S01]  /*22b10*/  HMMA.1688.F32.TF32 R188, R36, R44, R220 ;  /* 0x0000002c24bc723c */ /* 0x010fe200000810dc */
[----:B------:R-:W4:Y:S04]  /*22b20*/  LDL.LU.64 R220, [R1+0x2d0] ;  /* 0x0002d00001dc7983 */ /* 0x000f280000300a00 */
[----:B------:R-:W4:Y:S03]  /*22b30*/  LDL.LU.64 R222, [R1+0x2d8] ;  /* 0x0002d80001de7983 */ /* 0x000f260000300a00 */
[C---:B--2---:R-:W-:Y:S01]  /*22b40*/  HMMA.1688.F32.TF32 R196, R24.reuse, R52, R216 ;  /* 0x0000003418c4723c */ /* 0x044fe200000810d8 */
[----:B------:R-:W2:Y:S04]  /*22b50*/  LDL.LU.64 R216, [R1+0x320] ;  /* 0x0003200001d87983 */ /* 0x000ea80000300a00 */
[----:B------:R-:W2:Y:S04]  /*22b60*/  LDL.LU.64 R218, [R1+0x328] ;  /* 0x0003280001da7983 */ /* 0x000ea80000300a00 */
[----:B------:R-:W2:Y:S04]  /*22b70*/  LDL.LU.64 R212, [R1+0x4c0] ;  /* 0x0004c00001d47983 */ /* 0x000ea80000300a00 */
[----:B------:R1:W-:Y:S04]  /*22b80*/  STL.64 [R1+0x180], R204 ;  /* 0x000180cc01007387 */ /* 0x0003e80000100a00 */
[----:B------:R1:W-:Y:S04]  /*22b90*/  STL.64 [R1+0x188], R206 ;  /* 0x000188ce01007387 */ /* 0x0003e80000100a00 */
[----:B------:R-:W2:Y:S04]  /*22ba0*/  LDL.LU.64 R214, [R1+0x4c8] ;  /* 0x0004c80001d67983 */ /* 0x000ea80000300a00 */
[----:B------:R-:W-:Y:S04]  /*22bb0*/  STL.64 [R1+0x100], R148 ;  /* 0x0001009401007387 */ /* 0x000fe80000100a00 */
[----:B------:R-:W-:Y:S01]  /*22bc0*/  STL.64 [R1+0x108], R150 ;  /* 0x0001089601007387 */ /* 0x000fe20000100a00 */
[----:B------:R-:W-:Y:S03]  /*22bd0*/  HMMA.1688.F32.TF32 R172, R24, R168, R172 ;  /* 0x000000a818ac723c */ /* 0x000fe600000810ac */
[----:B------:R-:W4:Y:S05]  /*22be0*/  LDSM.16.M88.4 R148, [R2+0xc800] ;  /* 0x00c800000294783b */ /* 0x000f2a0000000200 */
[----:B------:R-:W-:Y:S01]  /*22bf0*/  HMMA.1688.F32.TF32 R192, R36, R52, R208 ;  /* 0x0000003424c0723c */ /* 0x000fe200000810d0 */
[----:B------:R-:W2:Y:S04]  /*22c00*/  LDL.LU.64 R208, [R1+0x300] ;  /* 0x0003000001d07983 */ /* 0x000ea80000300a00 */
[----:B------:R-:W2:Y:S04]  /*22c10*/  LDL.LU.64 R210, [R1+0x308] ;  /* 0x0003080001d27983 */ /* 0x000ea80000300a00 */
[----:B------:R-:W-:Y:S04]  /*22c20*/  STL.64 [R1+0x70], R152 ;  /* 0x0000709801007387 */ /* 0x000fe80000100a00 */
[----:B------:R-:W-:Y:S04]  /*22c30*/  STL.64 [R1+0x78], R154 ;  /* 0x0000789a01007387 */ /* 0x000fe80000100a00 */
[----:B------:R-:W-:Y:S04]  /*22c40*/  STL.64 [R1+0x20], R4 ;  /* 0x0000200401007387 */ /* 0x000fe80000100a00 */
[----:B------:R1:W-:Y:S04]  /*22c50*/  STL.64 [R1+0x28], R6 ;  /* 0x0000280601007387 */ /* 0x0003e80000100a00 */
[----:B-1----:R-:W2:Y:S04]  /*22c60*/  LDL.LU.64 R204, [R1+0x480] ;  /* 0x0004800001cc7983 */ /* 0x002ea80000300a00 */
[----:B------:R-:W2:Y:S01]  /*22c70*/  LDL.LU.64 R206, [R1+0x488] ;  /* 0x0004880001ce7983 */ /* 0x000ea20000300a00 */
[----:B------:R-:W-:Y:S08]  /*22c80*/  HMMA.1688.F32.TF32 R176, R40, R168, R176 ;  /* 0x000000a828b0723c */ /* 0x000ff000000810b0 */
[----:B------:R-:W-:Y:S08]  /*22c90*/  HMMA.1688.F32.TF32 R4, R28, R170, R172 ;  /* 0x000000aa1c04723c */ /* 0x000ff000000810ac */
[-C--:B------:R-:W-:Y:S08]  /*22ca0*/  HMMA.1688.F32.TF32 R184, R32, R168.reuse, R184 ;  /* 0x000000a820b8723c */ /* 0x080ff000000810b8 */
[----:B------:R-:W-:Y:S07]  /*22cb0*/  HMMA.1688.F32.TF32 R180, R36, R168, R180 ;  /* 0x000000a824b4723c */ /* 0x000fee00000810b4 */
[----:B------:R-:W-:Y:S01]  /*22cc0*/  STL.64 [R1+0xf0], R4 ;  /* 0x0000f00401007387 */ /* 0x000fe20000100a00 */
[-C--:B------:R-:W-:Y:S03]  /*22cd0*/  HMMA.1688.F32.TF32 R172, R16, R170.reuse, R176 ;  /* 0x000000aa10ac723c */ /* 0x080fe600000810b0 */
[----:B------:R1:W-:Y:S05]  /*22ce0*/  STL.64 [R1+0xf8], R6 ;  /* 0x0000f80601007387 */ /* 0x0003ea0000100a00 */
[-C--:B-1----:R-:W-:Y:S08]  /*22cf0*/  HMMA.1688.F32.TF32 R4, R12, R170.reuse, R184 ;  /* 0x000000aa0c04723c */ /* 0x082ff000000810b8 */
[----:B------:R-:W-:Y:S08]  /*22d00*/  HMMA.1688.F32.TF32 R164, R20, R170, R180 ;  /* 0x000000aa14a4723c */ /* 0x000ff000000810b4 */
[-C--:B------:R-:W-:Y:S01]  /*22d10*/  HMMA.1688.F32.TF32 R116, R24, R8.reuse, R116 ;  /* 0x000000081874723c */ /* 0x080fe20000081074 */
[----:B------:R-:W-:Y:S07]  /*22d20*/  STL.64 [R1+0x50], R172 ;  /* 0x000050ac01007387 */ /* 0x000fee0000100a00 */
[-C--:B------:R-:W-:Y:S01]  /*22d30*/  HMMA.1688.F32.TF32 R124, R40, R8.reuse, R124 ;  /* 0x00000008287c723c */ /* 0x080fe2000008107c */
[----:B------:R-:W-:Y:S07]  /*22d40*/  STL.64 [R1+0x58], R174 ;  /* 0x000058ae01007387 */ /* 0x000fee0000100a00 */
[-C--:B------:R-:W-:Y:S01]  /*22d50*/  HMMA.1688.F32.TF32 R132, R36, R8.reuse, R132 ;  /* 0x000000082484723c */ /* 0x080fe20000081084 */
[----:B------:R-:W-:Y:S04]  /*22d60*/  STL [R1+0x12a0], R4 ;  /* 0x0012a00401007387 */ /* 0x000fe80000100800 */
[----:B------:R-:W-:Y:S04]  /*22d70*/  STL.64 [R1+0x40], R164 ;  /* 0x000040a401007387 */ /* 0x000fe80000100a00 */
[----:B------:R-:W-:Y:S01]  /*22d80*/  STL.64 [R1+0x48], R166 ;  /* 0x000048a601007387 */ /* 0x000fe20000100a00 */
[----:B------:R-:W-:Y:S03]  /*22d90*/  HMMA.1688.F32.TF32 R136, R32, R8, R136 ;  /* 0x000000082088723c */ /* 0x000fe60000081088 */
[----:B------:R-:W2:Y:S05]  /*22da0*/  LDSM.16.M88.4 R164, [R2+0xd000] ;  /* 0x00d0000002a4783b */ /* 0x000eaa0000000200 */
[----:B------:R-:W-:Y:S01]  /*22db0*/  HMMA.1688.F32.TF32 R80, R24, R60, R80 ;  /* 0x0000003c1850723c */ /* 0x000fe20000081050 */
[----:B------:R-:W-:Y:S04]  /*22dc0*/  STL [R1+0x129c], R5 ;  /* 0x00129c0501007387 */ /* 0x000fe80000100800 */
[----:B------:R-:W-:Y:S04]  /*22dd0*/  STL [R1+0x1298], R6 ;  /* 0x0012980601007387 */ /* 0x000fe80000100800 */
[----:B------:R1:W-:Y:S01]  /*22de0*/  STL [R1+0x1294], R7 ;  /* 0x0012940701007387 */ /* 0x0003e20000100800 */
[-C--:B------:R-:W-:Y:S03]  /*22df0*/  HMMA.1688.F32.TF32 R124, R16, R10.reuse, R124 ;  /* 0x0000000a107c723c */ /* 0x080fe6000008107c */
[----:B------:R-:W3:Y:S04]  /*22e00*/  LDL.LU.64 R180, [R1+0x4f0] ;  /* 0x0004f00001b47983 */ /* 0x000ee80000300a00 */
[----:B------:R-:W3:Y:S01]  /*22e10*/  LDL.LU.64 R182, [R1+0x4f8] ;  /* 0x0004f80001b67983 */ /* 0x000ee20000300a00 */
[-C--:B-1----:R-:W-:Y:S08]  /*22e20*/  HMMA.1688.F32.TF32 R4, R28, R10.reuse, R116 ;  /* 0x0000000a1c04723c */ /* 0x082ff00000081074 */
[-C--:B------:R-:W-:Y:S08]  /*22e30*/  HMMA.1688.F32.TF32 R116, R20, R10.reuse, R132 ;  /* 0x0000000a1474723c */ /* 0x080ff00000081084 */
[----:B------:R-:W-:Y:S08]  /*22e40*/  HMMA.1688.F32.TF32 R8, R12, R10, R136 ;  /* 0x0000000a0c08723c */ /* 0x000ff00000081088 */
[----:B------:R-:W-:Y:S01]  /*22e50*/  HMMA.1688.F32.TF32 R140, R24, R44, R224 ;  /* 0x0000002c188c723c */ /* 0x000fe200000810e0 */
[----:B------:R-:W3:Y:S04]  /*22e60*/  LDL.LU.64 R224, [R1+0x340] ;  /* 0x0003400001e07983 */ /* 0x000ee80000300a00 */
[----:B------:R-:W3:Y:S03]  /*22e70*/  LDL.LU.64 R226, [R1+0x348] ;  /* 0x0003480001e27983 */ /* 0x000ee60000300a00 */
[----:B------:R-:W-:Y:S08]  /*22e80*/  HMMA.1688.F32.TF32 R80, R28, R62, R80 ;  /* 0x0000003e1c50723c */ /* 0x000ff00000081050 */
[-C--:B----4-:R-:W-:Y:S01]  /*22e90*/  HMMA.1688.F32.TF32 R152, R40, R148.reuse, R220 ;  /* 0x000000942898723c */ /* 0x090fe200000810dc */
[----:B------:R-:W4:Y:S04]  /*22ea0*/  LDL.LU.64 R220, [R1+0x4b0] ;  /* 0x0004b00001dc7983 */ /* 0x000f280000300a00 */
[----:B------:R-:W4:Y:S03]  /*22eb0*/  LDL.LU.64 R222, [R1+0x4b8] ;  /* 0x0004b80001de7983 */ /* 0x000f260000300a00 */
[----:B--2---:R-:W-:Y:S01]  /*22ec0*/  HMMA.1688.F32.TF32 R156, R36, R148, R216 ;  /* 0x00000094249c723c */ /* 0x004fe200000810d8 */
[----:B------:R-:W2:Y:S04]  /*22ed0*/  LDL.LU.64 R216, [R1+0x2c0] ;  /* 0x0002c00001d87983 */ /* 0x000ea80000300a00 */
[----:B------:R-:W2:Y:S04]  /*22ee0*/  LDL.LU.64 R218, [R1+0x2c8] ;  /* 0x0002c80001da7983 */ /* 0x000ea80000300a00 */
[----:B------:R-:W-:Y:S04]  /*22ef0*/  STL.64 [R1+0x30], R4 ;  /* 0x0000300401007387 */ /* 0x000fe80000100a00 */
[----:B------:R1:W-:Y:S04]  /*22f00*/  STL.64 [R1+0x38], R6 ;  /* 0x0000380601007387 */ /* 0x0003e80000100a00 */
[----:B------:R-:W-:Y:S01]  /*22f10*/  STL.64 [R1+0x10], R124 ;  /* 0x0000107c01007387 */ /* 0x000fe20000100a00 */
[-C--:B------:R-:W-:Y:S03]  /*22f20*/  HMMA.1688.F32.TF32 R176, R24, R164.reuse, R212 ;  /* 0x000000a418b0723c */ /* 0x080fe600000810d4 */
[----:B------:R-:W-:Y:S04]  /*22f30*/  STL.64 [R1+0x18], R126 ;  /* 0x0000187e01007387 */ /* 0x000fe80000100a00 */
[----:B------:R-:W-:Y:S04]  /*22f40*/  STL [R1], R116 ;  /* 0x0000007401007387 */ /* 0x000fe80000100800 */
[----:B------:R-:W2:Y:S04]  /*22f50*/  LDL.LU.64 R184, [R1+0x530] ;  /* 0x0005300001b87983 */ /* 0x000ea80000300a00 */
[----:B------:R-:W2:Y:S04]  /*22f60*/  LDL.LU.64 R186, [R1+0x538] ;  /* 0x0005380001ba7983 */ /* 0x000ea80000300a00 */
[----:B------:R-:W2:Y:S04]  /*22f70*/  LDL.LU.64 R212, [R1+0x4a0] ;  /* 0x0004a00001d47983 */ /* 0x000ea80000300a00 */
[----:B------:R-:W2:Y:S01]  /*22f80*/  LDL.LU.64 R214, [R1+0x4a8] ;  /* 0x0004a80001d67983 */ /* 0x000ea20000300a00 */
[----:B------:R-:W-:Y:S03]  /*22f90*/  HMMA.1688.F32.TF32 R168, R40, R164, R208 ;  /* 0x000000a428a8723c */ /* 0x000fe600000810d0 */
[----:B------:R-:W2:Y:S04]  /*22fa0*/  LDL.LU.64 R208, [R1+0x4e0] ;  /* 0x0004e00001d07983 */ /* 0x000ea80000300a00 */
[----:B------:R-:W2:Y:S01]  /*22fb0*/  LDL.LU.64 R210, [R1+0x4e8] ;  /* 0x0004e80001d27983 */ /* 0x000ea20000300a00 */
[----:B-1----:R-:W-:-:S02]  /*22fc0*/  IMAD.MOV.U32 R6, RZ, RZ, R119 ;  /* 0x000000ffff067224 */ /* 0x002fc400078e0077 */
[----:B------:R-:W-:Y:S02]  /*22fd0*/  IMAD.MOV.U32 R7, RZ, RZ, R80 ;  /* 0x000000ffff077224 */ /* 0x000fe400078e0050 */
[----:B------:R-:W-:Y:S02]  /*22fe0*/  IMAD.MOV.U32 R4, RZ, RZ, R117 ;  /* 0x000000ffff047224 */ /* 0x000fe400078e0075 */
[----:B------:R-:W-:Y:S01]  /*22ff0*/  IMAD.MOV.U32 R5, RZ, RZ, R118 ;  /* 0x000000ffff057224 */ /* 0x000fe200078e0076 */
[----:B------:R-:W-:Y:S01]  /*23000*/  HMMA.1688.F32.TF32 R84, R40, R60, R84 ;  /* 0x0000003c2854723c */ /* 0x000fe20000081054 */
[----:B------:R-:W3:Y:S07]  /*23010*/  LDSM.16.M88.4 R116, [R2+0xd800] ;  /* 0x00d800000274783b */ /* 0x000eee0000000200 */
[----:B------:R-:W-:Y:S01]  /*23020*/  HMMA.1688.F32.TF32 R172, R36, R164, R204 ;  /* 0x000000a424ac723c */ /* 0x000fe200000810cc */
[----:B------:R-:W2:Y:S04]  /*23030*/  LDL.LU.64 R204, [R1+0x2e0] ;  /* 0x0002e00001cc7983 */ /* 0x000ea80000300a00 */
[----:B------:R-:W2:Y:S04]  /*23040*/  LDL.LU.64 R206, [R1+0x2e8] ;  /* 0x0002e80001ce7983 */ /* 0x000ea80000300a00 */
[----:B------:R1:W-:Y:S04]  /*23050*/  STL [R1+0x1290], R9 ;  /* 0x0012900901007387 */ /* 0x0003e80000100800 */
[----:B------:R1:W-:Y:S04]  /*23060*/  STL [R1+0x128c], R10 ;  /* 0x00128c0a01007387 */ /* 0x0003e80000100800 */
[----:B------:R1:W-:Y:S02]  /*23070*/  STL [R1+0x1288], R11 ;  /* 0x0012880b01007387 */ /* 0x0003e40000100800 */
[----:B-1----:R-:W-:-:S02]  /*23080*/  IMAD.MOV.U32 R9, RZ, RZ, R81 ;  /* 0x000000ffff097224 */ /* 0x002fc400078e0051 */
[----:B------:R-:W-:Y:S02]  /*23090*/  IMAD.MOV.U32 R10, RZ, RZ, R82 ;  /* 0x000000ffff0a7224 */ /* 0x000fe400078e0052 */
[----:B------:R-:W-:-:S05]  /*230a0*/  IMAD.MOV.U32 R11, RZ, RZ, R83 ;  /* 0x000000ffff0b7224 */ /* 0x000fca00078e0053 */
        /* <DEDUP_REMOVED lines=8> */
[----:B------:R-:W-:Y:S08]  /*23130*/  HMMA.1688.F32.TF32 R64, R32, R60, R64 ;  /* 0x0000003c2040723c */ /* 0x000ff00000081040 */
[----:B------:R-:W-:Y:S07]  /*23140*/  HMMA.1688.F32.TF32 R248, R20, R62, R248 ;  /* 0x0000003e14f8723c */ /* 0x000fee00000810f8 */
[----:B------:R-:W-:Y:S01]  /*23150*/  STL.64 [R1+0x370], R8 ;  /* 0x0003700801007387 */ /* 0x000fe20000100a00 */
[-C--:B------:R-:W-:Y:S03]  /*23160*/  HMMA.1688.F32.TF32 R56, R24, R48.reuse, R244 ;  /* 0x000000301838723c */ /* 0x080fe600000810f4 */
[----:B------:R1:W-:Y:S05]  /*23170*/  STL.64 [R1+0x378], R10 ;  /* 0x0003780a01007387 */ /* 0x0003ea0000100a00 */
[----:B------:R-:W-:Y:S08]  /*23180*/  HMMA.1688.F32.TF32 R76, R40, R48, R76 ;  /* 0x00000030284c723c */ /* 0x000ff0000008104c */
[----:B-1----:R-:W-:Y:S01]  /*23190*/  HMMA.1688.F32.TF32 R8, R12, R62, R64 ;  /* 0x0000003e0c08723c */ /* 0x002fe20000081040 */
[----:B------:R-:W-:Y:S04]  /*231a0*/  STL [R1+0x1254], R248 ;  /* 0x001254f801007387 */ /* 0x000fe80000100800 */
[----:B------:R-:W-:Y:S03]  /*231b0*/  STL [R1+0x1250], R249 ;  /* 0x001250f901007387 */ /* 0x000fe60000100800 */
[-C--:B------:R-:W-:Y:S01]  /*231c0*/  HMMA.1688.F32.TF32 R56, R28, R50.reuse, R56 ;  /* 0x000000321c38723c */ /* 0x080fe20000081038 */
[----:B------:R-:W-:Y:S04]  /*231d0*/  STL [R1+0x124c], R250 ;  /* 0x00124cfa01007387 */ /* 0x000fe80000100800 */
[----:B------:R-:W-:Y:S04]  /*231e0*/  STL [R1+0x1248], R251 ;  /* 0x001248fb01007387 */ /* 0x000fe80000100800 */
[----:B------:R-:W1:Y:S06]  /*231f0*/  LDSM.16.M88.4 R60, [R2+0xe000] ;  /* 0x00e00000023c783b */ /* 0x000e6c0000000200 */
[----:B------:R-:W-:Y:S04]  /*23200*/  STL.64 [R1+0x60], R8 ;  /* 0x0000600801007387 */ /* 0x000fe80000100a00 */
[----:B------:R3:W-:Y:S04]  /*23210*/  STL.64 [R1+0x68], R10 ;  /* 0x0000680a01007387 */ /* 0x0007e80000100a00 */
[----:B------:R-:W2:Y:S01]  /*23220*/  LDL.LU.64 R232, [R1+0x4d0] ;  /* 0x0004d00001e87983 */ /* 0x000ea20000300a00 */
[-C--:B---3--:R-:W-:Y:S03]  /*23230*/  HMMA.1688.F32.TF32 R8, R16, R50.reuse, R76 ;  /* 0x000000321008723c */ /* 0x088fe6000008104c */
[----:B------:R-:W-:Y:S04]  /*23240*/  STL.64 [R1+0x380], R56 ;  /* 0x0003803801007387 */ /* 0x000fe80000100a00 */
[----:B------:R-:W-:Y:S04]  /*23250*/  STL.64 [R1+0x388], R58 ;  /* 0x0003883a01007387 */ /* 0x000fe80000100a00 */
[----:B------:R-:W3:Y:S11]  /*23260*/  LDL.LU.64 R234, [R1+0x4d8] ;  /* 0x0004d80001ea7983 */ /* 0x000ef60000300a00 */
[----:B------:R-:W-:Y:S01]  /*23270*/  @!UPT UIADD3 URZ, URZ, URZ, URZ ;  /* 0x0000003f3f3ff290 */ /* 0x000fe2000fffe03f */
[----:B------:R-:W-:Y:S04]  /*23280*/  STL.64 [R1+0x360], R8 ;  /* 0x0003600801007387 */ /* 0x000fe80000100a00 */
[----:B------:R1:W-:Y:S04]  /*23290*/  STL.64 [R1+0x368], R10 ;  /* 0x0003680a01007387 */ /* 0x0003e80000100a00 */
[----:B------:R-:W3:Y:S04]  /*232a0*/  LDL.LU.64 R228, [R1+0x520] ;  /* 0x0005200001e47983 */ /* 0x000ee80000300a00 */
[----:B------:R-:W3:Y:S01]  /*232b0*/  LDL.LU.64 R230, [R1+0x528] ;  /* 0x0005280001e67983 */ /* 0x000ee20000300a00 */
[----:B-1----:R-:W-:Y:S03]  /*232c0*/  HMMA.1688.F32.TF32 R8, R20, R50, R92 ;  /* 0x000000321408723c */ /* 0x002fe6000008105c */
[----:B------:R-:W3:Y:S04]  /*232d0*/  LDL.LU.64 R56, [R1+0x310] ;  /* 0x0003100001387983 */ /* 0x000ee80000300a00 */
[----:B------:R-:W3:Y:S11]  /*232e0*/  LDL.LU.64 R58, [R1+0x318] ;  /* 0x00031800013a7983 */ /* 0x000ef60000300a00 */
[----:B------:R-:W-:Y:S05]  /*232f0*/  @!UPT UIADD3 URZ, URZ, URZ, URZ ;  /* 0x0000003f3f3ff290 */ /* 0x000fea000fffe03f */
[----:B------:R-:W-:Y:S01]  /*23300*/  STL.64 [R1+0x2a0], R8 ;  /* 0x0002a00801007387 */ /* 0x000fe20000100a00 */
[----:B------:R-:W-:-:S03]  /*23310*/  IMAD.MOV.U32 R248, RZ, RZ, R11 ;  /* 0x000000fffff87224 */ /* 0x000fc600078e000b */
[----:B------:R1:W-:Y:S02]  /*23320*/  STL [R1+0x2a8], R10 ;  /* 0x0002a80a01007387 */ /* 0x0003e40000100800 */
[----:B-1----:R-:W-:Y:S02]  /*23330*/  HMMA.1688.F32.TF32 R8, R12, R50, R100 ;  /* 0x000000320c08723c */ /* 0x002fe40000081064 */
[----:B------:R-:W1:Y:S04]  /*23340*/  LDSM.16.M88.4 R48, [R2+0xe800] ;  /* 0x00e800000230783b */ /* 0x000e680000000200 */
[----:B------:R-:W-:Y:S02]  /*23350*/  STL [R1+0x1258], R248 ;  /* 0x001258f801007387 */ /* 0x000fe40000100800 */
[-C--:B------:R-:W-:Y:S11]  /*23360*/  HMMA.1688.F32.TF32 R132, R40, R116.reuse, R224 ;  /* 0x000000742884723c */ /* 0x080ff600000810e0 */
[----:B------:R-:W-:Y:S05]  /*23370*/  @!UPT UIADD3 URZ, URZ, URZ, URZ ;  /* 0x0000003f3f3ff290 */ /* 0x000fea000fffe03f */
[----:B------:R-:W-:Y:S02]  /*23380*/  IMAD.MOV.U32 R251, RZ, RZ, R10 ;  /* 0x000000fffffb7224 */ /* 0x000fe400078e000a */
[----:B------:R-:W-:Y:S02]  /*23390*/  IMAD.MOV.U32 R250, RZ, RZ, R9 ;  /* 0x000000fffffa7224 */ /* 0x000fe400078e0009 */
[----:B------:R-:W-:Y:S01]  /*233a0*/  IMAD.MOV.U32 R249, RZ, RZ, R8 ;  /* 0x000000fffff97224 */ /* 0x000fe200078e0008 */
[----:B------:R1:W-:Y:S04]  /*233b0*/  STL [R1+0x2bc], R11 ;  /* 0x0002bc0b01007387 */ /* 0x0003e80000100800 */
[----:B------:R-:W-:Y:S04]  /*233c0*/  STL [R1+0x1264], R251 ;  /* 0x001264fb01007387 */ /* 0x000fe80000100800 */
[----:B------:R-:W-:Y:S04]  /*233d0*/  STL [R1+0x1260], R250 ;  /* 0x001260fa01007387 */ /* 0x000fe80000100800 */
[----:B------:R-:W-:Y:S01]  /*233e0*/  STL [R1+0x125c], R249 ;  /* 0x00125cf901007387 */ /* 0x000fe20000100800 */
[-C--:B----4-:R-:W-:Y:S08]  /*233f0*/  HMMA.1688.F32.TF32 R136, R36, R116.reuse, R220 ;  /* 0x000000742488723c */ /* 0x090ff000000810dc */
[----:B--2---:R-:W-:Y:S08]  /*23400*/  HMMA.1688.F32.TF32 R124, R32, R116, R216 ;  /* 0x00000074207c723c */ /* 0x004ff000000810d8 */
[-C--:B------:R-:W-:Y:S08]  /*23410*/  HMMA.1688.F32.TF32 R80, R40, R60.reuse, R212 ;  /* 0x0000003c2850723c */ /* 0x080ff000000810d4 */
[-C--:B------:R-:W-:Y:S08]  /*23420*/  HMMA.1688.F32.TF32 R84, R36, R60.reuse, R208 ;  /* 0x0000003c2454723c */ /* 0x080ff000000810d0 */
[----:B------:R-:W-:Y:S01]  /*23430*/  HMMA.1688.F32.TF32 R64, R32, R60, R204 ;  /* 0x0000003c2040723c */ /* 0x000fe200000810cc */
[----:B------:R-:W2:Y:S04]  /*23440*/  LDL.LU.64 R204, [R1+0x580] ;  /* 0x0005800001cc7983 */ /* 0x000ea80000300a00 */
[----:B------:R-:W2:Y:S04]  /*23450*/  LDL.LU.64 R206, [R1+0x588] ;  /* 0x0005880001ce7983 */ /* 0x000ea80000300a00 */
[----:B------:R-:W4:Y:S04]  /*23460*/  LDL.LU.64 R224, [R1+0x500] ;  /* 0x0005000001e07983 */ /* 0x000f280000300a00 */
[----:B------:R-:W4:Y:S04]  /*23470*/  LDL.LU.64 R226, [R1+0x508] ;  /* 0x0005080001e27983 */ /* 0x000f280000300a00 */
[----:B------:R-:W2:Y:S04]  /*23480*/  LDL.LU.64 R220, [R1+0x540] ;  /* 0x0005400001dc7983 */ /* 0x000ea80000300a00 */
[----:B------:R-:W2:Y:S04]  /*23490*/  LDL.LU.64 R222, [R1+0x548] ;  /* 0x0005480001de7983 */ /* 0x000ea80000300a00 */
[----:B------:R-:W4:Y:S04]  /*234a0*/  LDL.LU.64 R216, [R1+0x350] ;  /* 0x0003500001d87983 */ /* 0x000f280000300a00 */
[----:B------:R-:W4:Y:S04]  /*234b0*/  LDL.LU.64 R218, [R1+0x358] ;  /* 0x0003580001da7983 */ /* 0x000f280000300a00 */
[----:B------:R-:W4:Y:S04]  /*234c0*/  LDL.LU.64 R212, [R1+0x590] ;  /* 0x0005900001d47983 */ /* 0x000f280000300a00 */
[----:B------:R-:W4:Y:S04]  /*234d0*/  LDL.LU.64 R214, [R1+0x598] ;  /* 0x0005980001d67983 */ /* 0x000f280000300a00 */
[----:B------:R-:W4:Y:S04]  /*234e0*/  LDL.LU.64 R208, [R1+0x510] ;  /* 0x0005100001d07983 */ /* 0x000f280000300a00 */
[----:B------:R-:W4:Y:S04]  /*234f0*/  LDL.LU.64 R210, [R1+0x518] ;  /* 0x0005180001d27983 */ /* 0x000f280000300a00 */
[----:B------:R-:W4:Y:S04]  /*23500*/  LDL.LU.64 R8, [R1+0x570] ;  /* 0x0005700001087983 */ /* 0x000f280000300a00 */
[----:B-1----:R-:W4:Y:S01]  /*23510*/  LDL.LU.64 R10, [R1+0x578] ;  /* 0x00057800010a7983 */ /* 0x002f220000300a00 */
[C---:B------:R-:W-:Y:S03]  /*23520*/  HMMA.1688.F32.TF32 R100, R24.reuse, R48, R4 ;  /* 0x000000301864723c */ /* 0x040fe60000081004 */
[----:B------:R-:W4:Y:S04]  /*23530*/  LDL.LU.64 R4, [R1+0x470] ;  /* 0x0004700001047983 */ /* 0x000f280000300a00 */
[----:B------:R-:W4:Y:S01]  /*23540*/  LDL.LU.64 R6, [R1+0x478] ;  /* 0x0004780001067983 */ /* 0x000f220000300a00 */
[-C--:B------:R-:W-:Y:S08]  /*23550*/  HMMA.1688.F32.TF32 R72, R24, R68.reuse, R236 ;  /* 0x000000441848723c */ /* 0x080ff000000810ec */
[-C--:B------:R-:W-:Y:S08]  /*23560*/  HMMA.1688.F32.TF32 R88, R40, R68.reuse, R88 ;  /* 0x000000442858723c */ /* 0x080ff00000081058 */
[----:B------:R-:W-:Y:S08]  /*23570*/  HMMA.1688.F32.TF32 R108, R36, R68, R240 ;  /* 0x00000044246c723c */ /* 0x000ff000000810f0 */
[----:B------:R-:W-:Y:S08]  /*23580*/  HMMA.1688.F32.TF32 R72, R28, R70, R72 ;  /* 0x000000461c48723c */ /* 0x000ff00000081048 */
[----:B------:R-:W-:Y:S11]  /*23590*/  HMMA.1688.F32.TF32 R96, R32, R68, R96 ;  /* 0x000000442060723c */ /* 0x000ff60000081060 */
[----:B------:R-:W-:Y:S04]  /*235a0*/  @!UPT UIADD3 URZ, URZ, URZ, URZ ;  /* 0x0000003f3f3ff290 */ /* 0x000fe8000fffe03f */
[----:B------:R-:W-:Y:S04]  /*235b0*/  STL.64 [R1+0x4d0], R72 ;  /* 0x0004d04801007387 */ /* 0x000fe80000100a00 */
[----:B------:R1:W-:Y:S05]  /*235c0*/  STL.64 [R1+0x4d8], R74 ;  /* 0x0004d84a01007387 */ /* 0x0003ea0000100a00 */
[----:B-1----:R-:W-:Y:S08]  /*235d0*/  HMMA.1688.F32.TF32 R72, R12, R70, R96 ;  /* 0x000000460c48723c */ /* 0x002ff00000081060 */
[----:B---3--:R-:W-:Y:S08]  /*235e0*/  HMMA.1688.F32.TF32 R92, R36, R48, R228 ;  /* 0x00000030245c723c */ /* 0x008ff000000810e4 */
[-C--:B------:R-:W-:Y:S08]  /*235f0*/  HMMA.1688.F32.TF32 R228, R16, R70.reuse, R88 ;  /* 0x0000004610e4723c */ /* 0x080ff00000081058 */
[----:B------:R-:W-:Y:S01]  /*23600*/  HMMA.1688.F32.TF32 R88, R20, R70, R108 ;  /* 0x000000461458723c */ /* 0x000fe2000008106c */
[----:B------:R-:W2:Y:S11]  /*23610*/  LDSM.16.M88.4 R68, [R2+0xf000] ;  /* 0x00f000000244783b */ /* 0x000eb60000000200 */
[----:B------:R-:W-:Y:S03]  /*23620*/  @!UPT UIADD3 URZ, URZ, URZ, URZ ;  /* 0x0000003f3f3ff290 */ /* 0x000fe6000fffe03f */
[----:B------:R-:W-:Y:S04]  /*23630*/  STL.64 [R1+0x4c0], R228 ;  /* 0x0004c0e401007387 */ /* 0x000fe80000100a00 */
[----:B------:R-:W-:Y:S04]  /*23640*/  STL.64 [R1+0x4c8], R230 ;  /* 0x0004c8e601007387 */ /* 0x000fe80000100a00 */
[----:B------:R-:W-:Y:S04]  /*23650*/  STL.64 [R1+0x4a0], R88 ;  /* 0x0004a05801007387 */ /* 0x000fe80000100a00 */
[----:B------:R-:W-:Y:S04]  /*23660*/  STL.64 [R1+0x4a8], R90 ;  /* 0x0004a85a01007387 */ /* 0x000fe80000100a00 */
[----:B------:R-:W1:Y:S01]  /*23670*/  LDSM.16.M88.4 R88, [R2+0xf800] ;  /* 0x00f800000258783b */ /* 0x000e620000000200 */
[----:B------:R-:W-:Y:S03]  /*23680*/  HMMA.1688.F32.TF32 R200, R24, R148, R200 ;  /* 0x0000009418c8723c */ /* 0x000fe600000810c8 */
[----:B------:R-:W-:Y:S04]  /*23690*/  STL.64 [R1+0x480], R72 ;  /* 0x0004804801007387 */ /* 0x000fe80000100a00 */
[----:B------:R4:W-:Y:S01]  /*236a0*/  STL.64 [R1+0x488], R74 ;  /* 0x0004884a01007387 */ /* 0x0009e20000100a00 */
[C---:B------:R-:W-:Y:S08]  /*236b0*/  HMMA.1688.F32.TF32 R112, R32.reuse, R44, R112 ;  /* 0x0000002c2070723c */ /* 0x040ff00000081070 */
[C---:B------:R-:W-:Y:S08]  /*236c0*/  HMMA.1688.F32.TF32 R128, R32.reuse, R52, R128 ;  /* 0x000000342080723c */ /* 0x040ff00000081080 */
[C---:B------:R-:W-:Y:S08]  /*236d0*/  HMMA.1688.F32.TF32 R144, R32.reuse, R148, R144 ;  /* 0x000000942090723c */ /* 0x040ff00000081090 */
[C---:B------:R-:W-:Y:S08]  /*236e0*/  HMMA.1688.F32.TF32 R160, R32.reuse, R164, R160 ;  /* 0x000000a420a0723c */ /* 0x040ff000000810a0 */
[----:B------:R-:W-:Y:S08]  /*236f0*/  HMMA.1688.F32.TF32 R56, R32, R48, R56 ;  /* 0x000000302038723c */ /* 0x000ff00000081038 */
[C---:B------:R-:W-:Y:S08]  /*23700*/  HMMA.1688.F32.TF32 R180, R24.reuse, R116, R180 ;  /* 0x0000007418b4723c */ /* 0x040ff000000810b4 */
[----:B------:R-:W-:Y:S08]  /*23710*/  HMMA.1688.F32.TF32 R184, R24, R60, R184 ;  /* 0x0000003c18b8723c */ /* 0x000ff000000810b8 */
[-C--:B--2---:R-:W-:Y:S08]  /*23720*/  HMMA.1688.F32.TF32 R108, R36, R68.reuse, R220 ;  /* 0x00000044246c723c */ /* 0x084ff000000810dc */
[----:B----4-:R-:W-:Y:S08]  /*23730*/  HMMA.1688.F32.TF32 R72, R32, R68, R216 ;  /* 0x000000442048723c */ /* 0x010ff000000810d8 */
[----:B-1----:R-:W-:Y:S08]  /*23740*/  HMMA.1688.F32.TF32 R36, R36, R88, R8 ;  /* 0x000000582424723c */ /* 0x002ff00000081008 */
[----:B------:R-:W-:Y:S08]  /*23750*/  HMMA.1688.F32.TF32 R8, R28, R46, R140 ;  /* 0x0000002e1c08723c */ /* 0x000ff0000008108c */
[----:B------:R-:W-:Y:S08]  /*23760*/  HMMA.1688.F32.TF32 R32, R32, R88, R4 ;  /* 0x000000582020723c */ /* 0x000ff00000081004 */
[C---:B------:R-:W-:Y:S07]  /*23770*/  HMMA.1688.F32.TF32 R4, R28.reuse, R54, R196 ;  /* 0x000000361c04723c */ /* 0x040fee00000810c4 */
[----:B------:R-:W-:Y:S01]  /*23780*/  STL.64 [R1+0x470], R8 ;  /* 0x0004700801007387 */ /* 0x000fe20000100a00 */
[----:B------:R-:W-:Y:S03]  /*23790*/  HMMA.1688.F32.TF32 R140, R28, R150, R200 ;  /* 0x000000961c8c723c */ /* 0x000fe600000810c8 */
[----:B------:R1:W-:Y:S05]  /*237a0*/  STL.64 [R1+0x478], R10 ;  /* 0x0004780a01007387 */ /* 0x0003ea0000100a00 */
[----:B------:R-:W-:Y:S07]  /*237b0*/  HMMA.1688.F32.TF32 R204, R24, R68, R204 ;  /* 0x0000004418cc723c */ /* 0x000fee00000810cc */
[----:B------:R-:W-:Y:S01]  /*237c0*/  STL.64 [R1+0x4f0], R4 ;  /* 0x0004f00401007387 */ /* 0x000fe20000100a00 */
[C---:B-1----:R-:W-:Y:S03]  /*237d0*/  HMMA.1688.F32.TF32 R8, R28.reuse, R166, R176 ;  /* 0x000000a61c08723c */ /* 0x042fe600000810b0 */
[----:B------:R1:W-:Y:S05]  /*237e0*/  STL.64 [R1+0x4f8], R6 ;  /* 0x0004f80601007387 */ /* 0x0003ea0000100a00 */
[----:B-1----:R-:W-:Y:S01]  /*237f0*/  HMMA.1688.F32.TF32 R4, R28, R118, R180 ;  /* 0x000000761c04723c */ /* 0x002fe200000810b4 */
[----:B------:R-:W-:Y:S04]  /*23800*/  STL.64 [R1+0x530], R140 ;  /* 0x0005308c01007387 */ /* 0x000fe80000100a00 */
[----:B------:R1:W-:Y:S03]  /*23810*/  STL.64 [R1+0x538], R142 ;  /* 0x0005388e01007387 */ /* 0x0003e60000100a00 */
[----:B------:R-:W-:Y:S07]  /*23820*/  HMMA.1688.F32.TF32 R24, R24, R88, R212 ;  /* 0x000000581818723c */ /* 0x000fee00000810d4 */
[----:B------:R-:W-:Y:S04]  /*23830*/  STL.64 [R1+0x590], R8 ;  /* 0x0005900801007387 */ /* 0x000fe80000100a00 */
[----:B------:R2:W-:Y:S01]  /*23840*/  STL.64 [R1+0x598], R10 ;  /* 0x0005980a01007387 */ /* 0x0005e20000100a00 */
[C---:B-1----:R-:W-:Y:S03]  /*23850*/  HMMA.1688.F32.TF32 R140, R28.reuse, R62, R184 ;  /* 0x0000003e1c8c723c */ /* 0x042fe600000810b8 */
[----:B------:R-:W-:Y:S05]  /*23860*/  STL.64 [R1+0x690], R4 ;  /* 0x0006900401007387 */ /* 0x000fea0000100a00 */
[C---:B--2---:R-:W-:Y:S01]  /*23870*/  HMMA.1688.F32.TF32 R8, R28.reuse, R50, R100 ;  /* 0x000000321c08723c */ /* 0x044fe20000081064 */
[----:B------:R1:W-:Y:S07]  /*23880*/  STL.64 [R1+0x698], R6 ;  /* 0x0006980601007387 */ /* 0x0003ee0000100a00 */
[C---:B-1----:R-:W-:Y:S07]  /*23890*/  HMMA.1688.F32.TF32 R4, R28.reuse, R70, R204 ;  /* 0x000000461c04723c */ /* 0x042fee00000810cc */
[----:B------:R-:W-:Y:S04]  /*238a0*/  STL.64 [R1+0x730], R140 ;  /* 0x0007308c01007387 */ /* 0x000fe80000100a00 */
[----:B------:R-:W-:Y:S01]  /*238b0*/  STL.64 [R1+0x738], R142 ;  /* 0x0007388e01007387 */ /* 0x000fe20000100a00 */
[----:B------:R-:W-:Y:S03]  /*238c0*/  HMMA.1688.F32.TF32 R24, R28, R90, R24 ;  /* 0x0000005a1c18723c */ /* 0x000fe60000081018 */
[----:B------:R-:W-:Y:S04]  /*238d0*/  STL.64 [R1+0x7a0], R8 ;  /* 0x0007a00801007387 */ /* 0x000fe80000100a00 */
[----:B------:R1:W-:Y:S04]  /*238e0*/  STL.64 [R1+0x7a8], R10 ;  /* 0x0007a80a01007387 */ /* 0x0003e80000100a00 */
[----:B------:R-:W-:Y:S01]  /*238f0*/  STL.64 [R1+0x7c0], R4 ;  /* 0x0007c00401007387 */ /* 0x000fe20000100a00 */
[C---:B-1----:R-:W-:Y:S03]  /*23900*/  HMMA.1688.F32.TF32 R8, R20.reuse, R46, R188 ;  /* 0x0000002e1408723c */ /* 0x042fe600000810bc */
[----:B------:R1:W-:Y:S05]  /*23910*/  STL.64 [R1+0x7c8], R6 ;  /* 0x0007c80601007387 */ /* 0x0003ea0000100a00 */
[C---:B-1----:R-:W-:Y:S03]  /*23920*/  HMMA.1688.F32.TF32 R4, R20.reuse, R54, R192 ;  /* 0x000000361404723c */ /* 0x042fe600000810c0 */
[----:B------:R-:W-:Y:S04]  /*23930*/  STL.64 [R1+0x7d0], R24 ;  /* 0x0007d01801007387 */ /* 0x000fe80000100a00 */
[----:B------:R1:W-:Y:S08]  /*23940*/  STL.64 [R1+0x7d8], R26 ;  /* 0x0007d81a01007387 */ /* 0x0003f00000100a00 */
        /* <DEDUP_REMOVED lines=8> */
[----:B------:R1:W-:Y:S04]  /*239d0*/  STL.64 [R1+0x4e8], R26 ;  /* 0x0004e81a01007387 */ /* 0x0003e80000100a00 */
[----:B------:R-:W-:Y:S04]  /*239e0*/  STL.64 [R1+0x520], R8 ;  /* 0x0005200801007387 */ /* 0x000fe80000100a00 */
[----:B------:R2:W-:Y:S01]  /*239f0*/  STL.64 [R1+0x528], R10 ;  /* 0x0005280a01007387 */ /* 0x0005e20000100a00 */
[C---:B-1----:R-:W-:Y:S03]  /*23a00*/  HMMA.1688.F32.TF32 R24, R20.reuse, R62, R84 ;  /* 0x0000003e1418723c */ /* 0x042fe60000081054 */
[----:B------:R-:W-:Y:S05]  /*23a10*/  STL.64 [R1+0x570], R4 ;  /* 0x0005700401007387 */ /* 0x000fea0000100a00 */
[C---:B--2---:R-:W-:Y:S01]  /*23a20*/  HMMA.1688.F32.TF32 R8, R20.reuse, R50, R92 ;  /* 0x000000321408723c */ /* 0x044fe2000008105c */
[----:B------:R1:W-:Y:S07]  /*23a30*/  STL.64 [R1+0x578], R6 ;  /* 0x0005780601007387 */ /* 0x0003ee0000100a00 */
[----:B-1----:R-:W-:Y:S07]  /*23a40*/  HMMA.1688.F32.TF32 R4, R20, R70, R108 ;  /* 0x000000461404723c */ /* 0x002fee000008106c */
[----:B------:R-:W-:Y:S04]  /*23a50*/  STL.64 [R1+0x640], R24 ;  /* 0x0006401801007387 */ /* 0x000fe80000100a00 */
[----:B------:R-:W-:Y:S04]  /*23a60*/  STL.64 [R1+0x648], R26 ;  /* 0x0006481a01007387 */ /* 0x000fe80000100a00 */
[----:B------:R-:W4:Y:S01]  /*23a70*/  LDL R2, [R1+0x1160] ;  /* 0x0011600001027983 */ /* 0x000f220000100800 */
[C---:B------:R-:W-:Y:S03]  /*23a80*/  HMMA.1688.F32.TF32 R104, R40.reuse, R44, R104 ;  /* 0x0000002c2868723c */ /* 0x040fe60000081068 */
[----:B------:R-:W-:Y:S04]  /*23a90*/  STL.64 [R1+0x720], R8 ;  /* 0x0007200801007387 */ /* 0x000fe80000100a00 */
[----:B------:R-:W-:Y:S01]  /*23aa0*/  STL.64 [R1+0x728], R10 ;  /* 0x0007280a01007387 */ /* 0x000fe20000100a00 */
[----:B------:R-:W-:Y:S03]  /*23ab0*/  HMMA.1688.F32.TF32 R120, R40, R52, R120 ;  /* 0x000000342878723c */ /* 0x000fe60000081078 */
[----:B------:R-:W3:Y:S04]  /*23ac0*/  LDL.LU R237, [R1+0x7e8] ;  /* 0x0007e80001ed7983 */ /* 0x000ee80000300800 */
[----:B------:R-:W-:Y:S04]  /*23ad0*/  STL.64 [R1+0x790], R4 ;  /* 0x0007900401007387 */ /* 0x000fe80000100a00 */
[----:B------:R1:W-:Y:S02]  /*23ae0*/  STL.64 [R1+0x798], R6 ;  /* 0x0007980601007387 */ /* 0x0003e40000100a00 */
[----:B-1----:R-:W-:Y:S08]  /*23af0*/  HMMA.1688.F32.TF32 R4, R20, R90, R36 ;  /* 0x0000005a1404723c */ /* 0x002ff00000081024 */
[C---:B------:R-:W-:Y:S08]  /*23b00*/  HMMA.1688.F32.TF32 R20, R16.reuse, R46, R104 ;  /* 0x0000002e1014723c */ /* 0x040ff00000081068 */
[----:B------:R-:W-:Y:S07]  /*23b10*/  HMMA.1688.F32.TF32 R8, R16, R54, R120 ;  /* 0x000000361008723c */ /* 0x000fee0000081078 */
[----:B------:R1:W-:Y:S01]  /*23b20*/  STL.64 [R1+0x7b0], R4 ;  /* 0x0007b00401007387 */ /* 0x0003e20000100a00 */
[----:B------:R-:W-:-:S02]  /*23b30*/  IMAD.MOV.U32 R3, RZ, RZ, R6 ;  /* 0x000000ffff037224 */ /* 0x000fc400078e0006 */
[----:B------:R-:W-:Y:S01]  /*23b40*/  IMAD.MOV.U32 R0, RZ, RZ, R7 ;  /* 0x000000ffff007224 */ /* 0x000fe200078e0007 */
[----:B------:R-:W4:Y:S04]  /*23b50*/  LDL.LU R238, [R1+0x7e0] ;  /* 0x0007e00001ee7983 */ /* 0x000f280000300800 */
[----:B------:R-:W4:Y:S01]  /*23b60*/  LDL.LU R239, [R1+0x7e4] ;  /* 0x0007e40001ef7983 */ /* 0x000f220000300800 */
[----:B-1----:R-:W-:Y:S03]  /*23b70*/  HMMA.1688.F32.TF32 R4, R16, R150, R152 ;  /* 0x000000961004723c */ /* 0x002fe60000081098 */
[----:B------:R-:W-:Y:S04]  /*23b80*/  STL [R1+0x1214], R0 ;  /* 0x0012140001007387 */ /* 0x000fe80000100800 */
[----:B------:R-:W-:Y:S04]  /*23b90*/  STL [R1+0x1210], R3 ;  /* 0x0012100301007387 */ /* 0x000fe80000100800 */
[----:B------:R-:W-:Y:S01]  /*23ba0*/  STL.64 [R1+0x2c0], R20 ;  /* 0x0002c01401007387 */ /* 0x000fe20000100a00 */
[C---:B------:R-:W-:Y:S03]  /*23bb0*/  HMMA.1688.F32.TF32 R76, R40.reuse, R48, R232 ;  /* 0x00000030284c723c */ /* 0x040fe600000810e8 */
[----:B------:R1:W-:Y:S04]  /*23bc0*/  STL.64 [R1+0x2c8], R22 ;  /* 0x0002c81601007387 */ /* 0x0003e80000100a00 */
[----:B------:R-:W-:Y:S01]  /*23bd0*/  STL.64 [R1+0x2f0], R8 ;  /* 0x0002f00801007387 */ /* 0x000fe20000100a00 */
[----:B------:R-:W-:Y:S03]  /*23be0*/  HMMA.1688.F32.TF32 R96, R40, R68, R224 ;  /* 0x000000442860723c */ /* 0x000fe600000810e0 */
[----:B------:R1:W-:Y:S05]  /*23bf0*/  STL.64 [R1+0x2f8], R10 ;  /* 0x0002f80a01007387 */ /* 0x0003ea0000100a00 */
[C---:B-1----:R-:W-:Y:S01]  /*23c00*/  HMMA.1688.F32.TF32 R20, R16.reuse, R166, R168 ;  /* 0x000000a61014723c */ /* 0x042fe200000810a8 */
[----:B------:R-:W-:Y:S04]  /*23c10*/  STL.64 [R1+0x320], R4 ;  /* 0x0003200401007387 */ /* 0x000fe80000100a00 */
[----:B------:R1:W-:Y:S03]  /*23c20*/  STL.64 [R1+0x328], R6 ;  /* 0x0003280601007387 */ /* 0x0003e60000100a00 */
[----:B------:R-:W-:Y:S08]  /*23c30*/  HMMA.1688.F32.TF32 R8, R16, R118, R132 ;  /* 0x000000761008723c */ /* 0x000ff00000081084 */
[----:B------:R-:W-:Y:S08]  /*23c40*/  HMMA.1688.F32.TF32 R40, R40, R88, R208 ;  /* 0x000000582828723c */ /* 0x000ff000000810d0 */
[C---:B-1----:R-:W-:Y:S01]  /*23c50*/  HMMA.1688.F32.TF32 R4, R16.reuse, R62, R80 ;  /* 0x0000003e1004723c */ /* 0x042fe20000081050 */
[----:B------:R-:W-:Y:S04]  /*23c60*/  STL.64 [R1+0x4b0], R20 ;  /* 0x0004b01401007387 */ /* 0x000fe80000100a00 */
[----:B------:R1:W-:Y:S04]  /*23c70*/  STL.64 [R1+0x4b8], R22 ;  /* 0x0004b81601007387 */ /* 0x0003e80000100a00 */
[----:B------:R-:W-:Y:S04]  /*23c80*/  STL.64 [R1+0x510], R8 ;  /* 0x0005100801007387 */ /* 0x000fe80000100a00 */
[----:B------:R1:W-:Y:S02]  /*23c90*/  STL.64 [R1+0x518], R10 ;  /* 0x0005180a01007387 */ /* 0x0003e40000100a00 */
[C---:B-1----:R-:W-:Y:S08]  /*23ca0*/  HMMA.1688.F32.TF32 R20, R16.reuse, R50, R76 ;  /* 0x000000321014723c */ /* 0x042ff0000008104c */
[----:B------:R-:W-:Y:S01]  /*23cb0*/  STL.64 [R1+0x550], R4 ;  /* 0x0005500401007387 */ /* 0x000fe20000100a00 */
[C---:B------:R-:W-:Y:S03]  /*23cc0*/  HMMA.1688.F32.TF32 R8, R16.reuse, R70, R96 ;  /* 0x000000461008723c */ /* 0x040fe60000081060 */
[----:B------:R1:W-:Y:S05]  /*23cd0*/  STL.64 [R1+0x558], R6 ;  /* 0x0005580601007387 */ /* 0x0003ea0000100a00 */
[----:B-1----:R-:W-:Y:S06]  /*23ce0*/  HMMA.1688.F32.TF32 R4, R16, R90, R40 ;  /* 0x0000005a1004723c */ /* 0x002fec0000081028 */
[----:B------:R-:W-:Y:S04]  /*23cf0*/  STL.64 [R1+0x5c0], R20 ;  /* 0x0005c01401007387 */ /* 0x000fe80000100a00 */
[----:B------:R-:W-:Y:S01]  /*23d00*/  STL.64 [R1+0x5c8], R22 ;  /* 0x0005c81601007387 */ /* 0x000fe20000100a00 */
[C---:B------:R-:W-:Y:S04]  /*23d10*/  HMMA.1688.F32.TF32 R16, R12.reuse, R46, R112 ;  /* 0x0000002e0c10723c */ /* 0x040fe80000081070 */
[----:B------:R-:W-:Y:S04]  /*23d20*/  STL.64 [R1+0x6d0], R8 ;  /* 0x0006d00801007387 */ /* 0x000fe80000100a00 */
[----:B------:R1:W-:Y:S04]  /*23d30*/  STL.64 [R1+0x6d8], R10 ;  /* 0x0006d80a01007387 */ /* 0x0003e80000100a00 */
[----:B------:R1:W-:Y:S02]  /*23d40*/  STL.64 [R1+0x770], R4 ;  /* 0x0007700401007387 */ /* 0x0003e40000100a00 */
[----:B-1----:R-:W-:Y:S01]  /*23d50*/  HMMA.1688.F32.TF32 R8, R12, R54, R128 ;  /* 0x000000360c08723c */ /* 0x002fe20000081080 */
[----:B------:R-:W-:-:S02]  /*23d60*/  IMAD.MOV.U32 R0, RZ, RZ, R6 ;  /* 0x000000ffff007224 */ /* 0x000fc400078e0006 */
[----:B------:R-:W-:-:S05]  /*23d70*/  IMAD.MOV.U32 R3, RZ, RZ, R7 ;  /* 0x000000ffff037224 */ /* 0x000fca00078e0007 */
[C---:B------:R-:W-:Y:S01]  /*23d80*/  HMMA.1688.F32.TF32 R4, R12.reuse, R150, R144 ;  /* 0x000000960c04723c */ /* 0x040fe20000081090 */
[----:B------:R-:W-:Y:S04]  /*23d90*/  STL [R1+0x121c], R3 ;  /* 0x00121c0301007387 */ /* 0x000fe80000100800 */
[----:B------:R-:W-:Y:S04]  /*23da0*/  STL [R1+0x1218], R0 ;  /* 0x0012180001007387 */ /* 0x000fe80000100800 */
[----:B------:R-:W-:Y:S04]  /*23db0*/  STL.64 [R1+0x2e0], R16 ;  /* 0x0002e01001007387 */ /* 0x000fe80000100a00 */
[----:B------:R1:W-:Y:S04]  /*23dc0*/  STL.64 [R1+0x2e8], R18 ;  /* 0x0002e81201007387 */ /* 0x0003e80000100a00 */
[----:B------:R-:W-:Y:S04]  /*23dd0*/  STL.64 [R1+0x310], R8 ;  /* 0x0003100801007387 */ /* 0x000fe80000100a00 */
[----:B------:R1:W-:Y:S02]  /*23de0*/  STL.64 [R1+0x318], R10 ;  /* 0x0003180a01007387 */ /* 0x0003e40000100a00 */
[C---:B-1----:R-:W-:Y:S02]  /*23df0*/  HMMA.1688.F32.TF32 R16, R12.reuse, R166, R160 ;  /* 0x000000a60c10723c */ /* 0x042fe400000810a0 */
[----:B------:R-:W-:Y:S04]  /*23e00*/  STL.64 [R1+0x330], R4 ;  /* 0x0003300401007387 */ /* 0x000fe80000100a00 */
[----:B------:R1:W-:Y:S02]  /*23e10*/  STL.64 [R1+0x338], R6 ;  /* 0x0003380601007387 */ /* 0x0003e40000100a00 */
[C---:B------:R-:W-:Y:S08]  /*23e20*/  HMMA.1688.F32.TF32 R8, R12.reuse, R118, R124 ;  /* 0x000000760c08723c */ /* 0x040ff0000008107c */
[C---:B-1----:R-:W-:Y:S07]  /*23e30*/  HMMA.1688.F32.TF32 R4, R12.reuse, R62, R64 ;  /* 0x0000003e0c04723c */ /* 0x042fee0000081040 */
        /* <DEDUP_REMOVED lines=8> */
[----:B-1----:R-:W-:Y:S07]  /*23ec0*/  HMMA.1688.F32.TF32 R4, R12, R90, R32 ;  /* 0x0000005a0c04723c */ /* 0x002fee0000081020 */
[----:B------:R-:W-:Y:S04]  /*23ed0*/  STL.64 [R1+0x500], R16 ;  /* 0x0005001001007387 */ /* 0x000fe80000100a00 */
[----:B------:R-:W-:Y:S04]  /*23ee0*/  STL.64 [R1+0x508], R18 ;  /* 0x0005081201007387 */ /* 0x000fe80000100a00 */
[----:B------:R-:W-:Y:S04]  /*23ef0*/  STL.64 [R1+0x540], R8 ;  /* 0x0005400801007387 */ /* 0x000fe80000100a00 */
[----:B------:R-:W-:Y:S04]  /*23f00*/  STL.64 [R1+0x548], R10 ;  /* 0x0005480a01007387 */ /* 0x000fe80000100a00 */
[----:B------:R-:W2:Y:S04]  /*23f10*/  LDL.LU R232, [R1+0x5f0] ;  /* 0x0005f00001e87983 */ /* 0x000ea80000300800 */
[----:B------:R1:W-:Y:S04]  /*23f20*/  STL.64 [R1+0x580], R4 ;  /* 0x0005800401007387 */ /* 0x0003e80000100a00 */
[----:B------:R1:W-:Y:S04]  /*23f30*/  STL.64 [R1+0x588], R6 ;  /* 0x0005880601007387 */ /* 0x0003e80000100a00 */
[----:B------:R-:W2:Y:S04]  /*23f40*/  LDL.LU R233, [R1+0x5f4] ;  /* 0x0005f40001e97983 */ /* 0x000ea80000300800 */
[----:B------:R-:W2:Y:S01]  /*23f50*/  LDL.LU R234, [R1+0x5f8] ;  /* 0x0005f80001ea7983 */ /* 0x000ea20000300800 */
[----:B------:R-:W-:-:S03]  /*23f60*/  IMAD.MOV.U32 R247, RZ, RZ, R252 ;  /* 0x000000fffff77224 */ /* 0x000fc600078e00fc */
[----:B------:R-:W2:Y:S04]  /*23f70*/  LDL.LU R235, [R1+0x5fc] ;  /* 0x0005fc0001eb7983 */ /* 0x000ea80000300800 */
        /* <DEDUP_REMOVED lines=8> */
[----:B------:R-:W2:Y:S01]  /*24000*/  LDL.LU R220, [R1+0x620] ;  /* 0x0006200001dc7983 */ /* 0x000ea20000300800 */
[----:B------:R-:W-:-:S03]  /*24010*/  IMAD.U32 R236, RZ, RZ, UR8 ;  /* 0x00000008ffec7e24 */ /* 0x000fc6000f8e00ff */
[----:B---3--:R-:W-:Y:S04]  /*24020*/  LDS R12, [R237+0x21000] ;  /* 0x02100000ed0c7984 */ /* 0x008fe80000000800 */
[----:B------:R-:W-:Y:S04]  /*24030*/  LDS R14, [R237+0x21400] ;  /* 0x02140000ed0e7984 */ /* 0x000fe80000000800 */
[----:B----4-:R-:W-:Y:S04]  /*24040*/  LDS R16, [R238+0x21000] ;  /* 0x02100000ee107984 */ /* 0x010fe80000000800 */
        /* <DEDUP_REMOVED lines=9> */
[----:B--2---:R-:W-:-:S03]  /*240e0*/  IMAD.MOV.U32 R221, RZ, RZ, R252 ;  /* 0x000000ffffdd7224 */ /* 0x004fc600078e00fc */
[----:B------:R-:W2:Y:S04]  /*240f0*/  LDL.LU R252, [R1+0x12d4] ;  /* 0x0012d40001fc7983 */ /* 0x000ea80000300800 */
[----:B------:R-:W3:Y:S04]  /*24100*/  LDL.LU R222, [R1+0x628] ;  /* 0x0006280001de7983 */ /* 0x000ee80000300800 */
[----:B------:R-:W3:Y:S04]  /*24110*/  LDL.LU R223, [R1+0x62c] ;  /* 0x00062c0001df7983 */ /* 0x000ee80000300800 */
[----:B------:R-:W4:Y:S04]  /*24120*/  LDL.LU R224, [R1+0x680] ;  /* 0x0006800001e07983 */ /* 0x000f280000300800 */
[----:B------:R-:W4:Y:S04]  /*24130*/  LDL.LU R225, [R1+0x684] ;  /* 0x0006840001e17983 */ /* 0x000f280000300800 */
[----:B------:R-:W4:Y:S01]  /*24140*/  LDL.LU R226, [R1+0x688] ;  /* 0x0006880001e27983 */ /* 0x000f220000300800 */
[----:B--2---:R-:W-:-:S03]  /*24150*/  IMAD.MOV.U32 R227, RZ, RZ, R252 ;  /* 0x000000ffffe37224 */ /* 0x004fc600078e00fc */
[----:B------:R-:W2:Y:S04]  /*24160*/  LDL.LU R252, [R1+0x12d0] ;  /* 0x0012d00001fc7983 */ /* 0x000ea80000300800 */
[----:B------:R-:W3:Y:S04]  /*24170*/  LDL.LU R240, [R1+0x6b0] ;  /* 0x0006b00001f07983 */ /* 0x000ee80000300800 */
[----:B------:R-:W3:Y:S04]  /*24180*/  LDL.LU R241, [R1+0x6b4] ;  /* 0x0006b40001f17983 */ /* 0x000ee80000300800 */
[----:B------:R-:W3:Y:S04]  /*24190*/  LDL.LU R242, [R1+0x6b8] ;  /* 0x0006b80001f27983 */ /* 0x000ee80000300800 */
[----:B------:R-:W3:Y:S04]  /*241a0*/  LDL.LU R243, [R1+0x6bc] ;  /* 0x0006bc0001f37983 */ /* 0x000ee80000300800 */
[----:B------:R-:W3:Y:S04]  /*241b0*/  LDL.LU R208, [R1+0x6c0] ;  /* 0x0006c00001d07983 */ /* 0x000ee80000300800 */
[----:B------:R-:W3:Y:S04]  /*241c0*/  LDL.LU R209, [R1+0x6c4] ;  /* 0x0006c40001d17983 */ /* 0x000ee80000300800 */
[----:B------:R-:W3:Y:S01]  /*241d0*/  LDL.LU R210, [R1+0x6c8] ;  /* 0x0006c80001d27983 */ /* 0x000ee20000300800 */
[----:B--2---:R-:W-:-:S03]  /*241e0*/  IMAD.MOV.U32 R211, RZ, RZ, R252 ;  /* 0x000000ffffd37224 */ /* 0x004fc600078e00fc */
[----:B------:R-:W2:Y:S04]  /*241f0*/  LDL.LU R252, [R1+0x12cc] ;  /* 0x0012cc0001fc7983 */ /* 0x000ea80000300800 */
[----:B------:R-:W3:Y:S04]  /*24200*/  LDL.LU R212, [R1+0x6e0] ;  /* 0x0006e00001d47983 */ /* 0x000ee80000300800 */
[----:B------:R-:W3:Y:S04]  /*24210*/  LDL.LU R213, [R1+0x6e4] ;  /* 0x0006e40001d57983 */ /* 0x000ee80000300800 */
[----:B------:R-:W3:Y:S04]  /*24220*/  LDL.LU R214, [R1+0x6e8] ;  /* 0x0006e80001d67983 */ /* 0x000ee80000300800 */
[----:B------:R-:W3:Y:S04]  /*24230*/  LDL.LU R215, [R1+0x6ec] ;  /* 0x0006ec0001d77983 */ /* 0x000ee80000300800 */
[----:B-1----:R-:W3:Y:S04]  /*24240*/  LDL.LU R4, [R1+0x700] ;  /* 0x0007000001047983 */ /* 0x002ee80000300800 */
[----:B------:R-:W3:Y:S04]  /*24250*/  LDL.LU R5, [R1+0x704] ;  /* 0x0007040001057983 */ /* 0x000ee80000300800 */
        /* <DEDUP_REMOVED lines=27> */
[----:B------:R-:W2:Y:S04]  /*24410*/  LDL.LU R228, [R1+0x6a0] ;  /* 0x0006a00001e47983 */ /* 0x000ea80000300800 */
[----:B------:R-:W2:Y:S04]  /*24420*/  LDL.LU R229, [R1+0x6a4] ;  /* 0x0006a40001e57983 */ /* 0x000ea80000300800 */
[----:B------:R-:W2:Y:S04]  /*24430*/  LDL.LU R230, [R1+0x6a8] ;  /* 0x0006a80001e67983 */ /* 0x000ea80000300800 */
[----:B------:R-:W2:Y:S01]  /*24440*/  LDL.LU R231, [R1+0x6ac] ;  /* 0x0006ac0001e77983 */ /* 0x000ea20000300800 */
[----:B------:R-:W-:-:S03]  /*24450*/  IMAD R2, R236, 0x10000, R2 ;  /* 0x00010000ec027824 */ /* 0x000fc600078e0202 */
[----:B------:R-:W-:Y:S04]  /*24460*/  LDS R236, [R238+0x21880] ;  /* 0x02188000eeec7984 */ /* 0x000fe80000000800 */
[----:B------:R-:W1:Y:S04]  /*24470*/  LDSM.16.M88.4 R40, [R2+0x1800] ;  /* 0x001800000228783b */ /* 0x000e680000000200 */
[----:B------:R-:W4:Y:S04]  /*24480*/  LDSM.16.M88.4 R36, [R2+0x1000] ;  /* 0x001000000224783b */ /* 0x000f280000000200 */
[----:B------:R-:W3:Y:S04]  /*24490*/  LDSM.16.M88.4 R32, [R2+0x800] ;  /* 0x000800000220783b */ /* 0x000ee80000000200 */
[----:B------:R-:W3:Y:S04]  /*244a0*/  LDSM.16.M88.4 R28, [R2] ;  /* 0x00000000021c783b */ /* 0x000ee80000000200 */
[----:B------:R-:W-:Y:S04]  /*244b0*/  LDSM.16.M88.4 R108, [R2+0x2000] ;  /* 0x00200000026c783b */ /* 0x000fe80000000200 */
[----:B------:R-:W-:Y:S04]  /*244c0*/  LDSM.16.M88.4 R112, [R2+0x2800] ;  /* 0x002800000270783b */ /* 0x000fe80000000200 */
[----:B------:R-:W-:Y:S04]  /*244d0*/  LDSM.16.M88.4 R120, [R2+0x3800] ;  /* 0x003800000278783b */ /* 0x000fe80000000200 */
[----:B------:R-:W-:Y:S04]  /*244e0*/  LDSM.16.M88.4 R116, [R2+0x3000] ;  /* 0x003000000274783b */ /* 0x000fe80000000200 */
[----:B------:R-:W-:Y:S04]  /*244f0*/  LDSM.16.M88.4 R124, [R2+0x4000] ;  /* 0x00400000027c783b */ /* 0x000fe80000000200 */
[----:B------:R-:W-:Y:S01]  /*24500*/  LDSM.16.M88.4 R128, [R2+0x4800] ;  /* 0x004800000280783b */ /* 0x000fe20000000200 */
[----:B-1----:R-:W-:Y:S03]  /*24510*/  HMMA.1688.F32.TF32 R96, R16, R40, R216 ;  /* 0x000000281060723c */ /* 0x002fe600000810d8 */
[----:B------:R-:W2:Y:S04]  /*24520*/  LDL.LU R216, [R1+0x170] ;  /* 0x0001700001d87983 */ /* 0x000ea80000300800 */
[----:B------:R-:W2:Y:S04]  /*24530*/  LDL.LU R217, [R1+0x174] ;  /* 0x0001740001d97983 */ /* 0x000ea80000300800 */
[----:B------:R-:W2:Y:S04]  /*24540*/  LDL.LU R218, [R1+0x178] ;  /* 0x0001780001da7983 */ /* 0x000ea80000300800 */
[----:B------:R-:W2:Y:S01]  /*24550*/  LDL.LU R219, [R1+0x17c] ;  /* 0x00017c0001db7983 */ /* 0x000ea20000300800 */
[C---:B----4-:R-:W-:Y:S08]  /*24560*/  HMMA.1688.F32.TF32 R88, R24.reuse, R36, R224 ;  /* 0x000000241858723c */ /* 0x050ff000000810e0 */
[-C--:B---3--:R-:W-:Y:S08]  /*24570*/  HMMA.1688.F32.TF32 R72, R24, R32.reuse, R212 ;  /* 0x000000201848723c */ /* 0x088ff000000810d4 */
[C---:B------:R-:W-:Y:S08]  /*24580*/  HMMA.1688.F32.TF32 R64, R16.reuse, R32, R4 ;  /* 0x000000201040723c */ /* 0x040ff00000081004 */
[-C--:B------:R-:W-:Y:S08]  /*24590*/  HMMA.1688.F32.TF32 R52, R16, R28.reuse, R196 ;  /* 0x0000001c1034723c */ /* 0x080ff000000810c4 */
[C---:B------:R-:W-:Y:S08]  /*245a0*/  HMMA.1688.F32.TF32 R56, R24.reuse, R28, R140 ;  /* 0x0000001c1838723c */ /* 0x040ff0000008108c */
[-C--:B------:R-:W-:Y:S01]  /*245b0*/  HMMA.1688.F32.TF32 R104, R24, R40.reuse, R232 ;  /* 0x000000281868723c */ /* 0x080fe200000810e8 */
[----:B--2---:R-:W-:Y:S04]  /*245c0*/  LDS R13, [R252+0x21000] ;  /* 0x02100000fc0d7984 */ /* 0x004fe80000000800 */
[----:B------:R-:W1:Y:S04]  /*245d0*/  LDS R15, [R252+0x21400] ;  /* 0x02140000fc0f7984 */ /* 0x000e680000000800 */
[----:B------:R-:W-:Y:S04]  /*245e0*/  LDS R21, [R252+0x21080] ;  /* 0x02108000fc157984 */ /* 0x000fe80000000800 */
[----:B------:R-:W2:Y:S01]  /*245f0*/  LDS R23, [R252+0x21480] ;  /* 0x02148000fc177984 */ /* 0x000ea20000000800 */
[-C--:B-1----:R-:W-:Y:S03]  /*24600*/  HMMA.1688.F32.TF32 R92, R12, R40.reuse, R220 ;  /* 0x000000280c5c723c */ /* 0x082fe600000810dc */
[----:B------:R-:W3:Y:S04]  /*24610*/  LDL.LU R220, [R1+0x200] ;  /* 0x0002000001dc7983 */ /* 0x000ee80000300800 */
[----:B------:R-:W3:Y:S01]  /*24620*/  LDL.LU R221, [R1+0x204] ;  /* 0x0002040001dd7983 */ /* 0x000ee20000300800 */
[C---:B--2---:R-:W-:Y:S03]  /*24630*/  HMMA.1688.F32.TF32 R100, R20.reuse, R40, R244 ;  /* 0x000000281464723c */ /* 0x044fe600000810f4 */
[----:B------:R-:W3:Y:S04]  /*24640*/  LDL.LU R222, [R1+0x208] ;  /* 0x0002080001de7983 */ /* 0x000ee80000300800 */
[----:B------:R-:W3:Y:S04]  /*24650*/  LDL.LU R223, [R1+0x20c] ;  /* 0x00020c0001df7983 */ /* 0x000ee80000300800 */
[----:B------:R-:W2:Y:S04]  /*24660*/  LDL.LU R244, [R1+0x280] ;  /* 0x0002800001f47983 */ /* 0x000ea80000300800 */
[----:B------:R-:W2:Y:S04]  /*24670*/  LDL.LU R245, [R1+0x284] ;  /* 0x0002840001f57983 */ /* 0x000ea80000300800 */
[----:B------:R-:W2:Y:S04]  /*24680*/  LDL.LU R246, [R1+0x288] ;  /* 0x0002880001f67983 */ /* 0x000ea80000300800 */
[----:B------:R-:W2:Y:S01]  /*24690*/  LDL.LU R247, [R1+0x28c] ;  /* 0x00028c0001f77983 */ /* 0x000ea20000300800 */
[C---:B------:R-:W-:Y:S03]  /*246a0*/  HMMA.1688.F32.TF32 R84, R20.reuse, R36, R228 ;  /* 0x000000241454723c */ /* 0x040fe600000810e4 */
[----:B------:R-:W4:Y:S04]  /*246b0*/  LDL.LU R224, [R1+0x3c0] ;  /* 0x0003c00001e07983 */ /* 0x000f280000300800 */
[----:B------:R-:W4:Y:S04]  /*246c0*/  LDL.LU R225, [R1+0x3c4] ;  /* 0x0003c40001e17983 */ /* 0x000f280000300800 */
[----:B------:R-:W4:Y:S04]  /*246d0*/  LDL.LU R226, [R1+0x3c8] ;  /* 0x0003c80001e27983 */ /* 0x000f280000300800 */
[----:B------:R-:W4:Y:S04]  /*246e0*/  LDL.LU R227, [R1+0x3cc] ;  /* 0x0003cc0001e37983 */ /* 0x000f280000300800 */
[----:B------:R-:W2:Y:S04]  /*246f0*/  LDL.LU R228, [R1+0x3d0] ;  /* 0x0003d00001e47983 */ /* 0x000ea80000300800 */
[----:B------:R-:W2:Y:S04]  /*24700*/  LDL.LU R229, [R1+0x3d4] ;  /* 0x0003d40001e57983 */ /* 0x000ea80000300800 */
[----:B------:R-:W2:Y:S04]  /*24710*/  LDL.LU R230, [R1+0x3d8] ;  /* 0x0003d80001e67983 */ /* 0x000ea80000300800 */
[----:B------:R-:W2:Y:S01]  /*24720*/  LDL.LU R231, [R1+0x3dc] ;  /* 0x0003dc0001e77983 */ /* 0x000ea20000300800 */
[C---:B------:R-:W-:Y:S03]  /*24730*/  HMMA.1688.F32.TF32 R68, R20.reuse, R32, R8 ;  /* 0x000000201444723c */ /* 0x040fe60000081008 */
        /* <DEDUP_REMOVED lines=12> */
[-C--:B------:R-:W-:Y:S03]  /*24800*/  HMMA.1688.F32.TF32 R48, R20, R28.reuse, R200 ;  /* 0x0000001c1430723c */ /* 0x080fe600000810c8 */
        /* <DEDUP_REMOVED lines=37> */
[----:B------:R-:W4:Y:S04]  /*24a60*/  LDL.LU R172, [R1+0x660] ;  /* 0x0006600001ac7983 */ /* 0x000f280000300800 */
[----:B------:R-:W4:Y:S04]  /*24a70*/  LDL.LU R173, [R1+0x664] ;  /* 0x0006640001ad7983 */ /* 0x000f280000300800 */
[----:B------:R-:W4:Y:S04]  /*24a80*/  LDL.LU R174, [R1+0x668] ;  /* 0x0006680001ae7983 */ /* 0x000f280000300800 */
[----:B------:R-:W4:Y:S04]  /*24a90*/  LDL.LU R175, [R1+0x66c] ;  /* 0x00066c0001af7983 */ /* 0x000f280000300800 */
[----:B------:R-:W4:Y:S04]  /*24aa0*/  LDL.LU R192, [R1+0x5e0] ;  /* 0x0005e00001c07983 */ /* 0x000f280000300800 */
[----:B------:R-:W4:Y:S04]  /*24ab0*/  LDL.LU R193, [R1+0x5e4] ;  /* 0x0005e40001c17983 */ /* 0x000f280000300800 */
[----:B------:R-:W4:Y:S04]  /*24ac0*/  LDL.LU R194, [R1+0x5e8] ;  /* 0x0005e80001c27983 */ /* 0x000f280000300800 */
[----:B------:R-:W4:Y:S01]  /*24ad0*/  LDL.LU R195, [R1+0x5ec] ;  /* 0x0005ec0001c37983 */ /* 0x000f220000300800 */
[C---:B------:R-:W-:Y:S03]  /*24ae0*/  HMMA.1688.F32.TF32 R60, R12.reuse, R32, R248 ;  /* 0x000000200c3c723c */ /* 0x040fe600000810f8 */
[----:B------:R-:W4:Y:S04]  /*24af0*/  LDL.LU R180, [R1+0x560] ;  /* 0x0005600001b47983 */ /* 0x000f280000300800 */
[----:B------:R-:W4:Y:S04]  /*24b00*/  LDL.LU R181, [R1+0x564] ;  /* 0x0005640001b57983 */ /* 0x000f280000300800 */
[----:B------:R-:W4:Y:S04]  /*24b10*/  LDL.LU R182, [R1+0x568] ;  /* 0x0005680001b67983 */ /* 0x000f280000300800 */
[----:B------:R-:W4:Y:S01]  /*24b20*/  LDL.LU R183, [R1+0x56c] ;  /* 0x00056c0001b77983 */ /* 0x000f220000300800 */
[-C--:B------:R-:W-:Y:S03]  /*24b30*/  HMMA.1688.F32.TF32 R76, R12, R36.reuse, R208 ;  /* 0x000000240c4c723c */ /* 0x080fe600000810d0 */
        /* <DEDUP_REMOVED lines=13> */
[----:B--2---:R-:W-:Y:S08]  /*24c10*/  HMMA.1688.F32.TF32 R152, R16, R112, R188 ;  /* 0x000000701098723c */ /* 0x004ff000000810bc */
[----:B------:R-:W-:Y:S08]  /*24c20*/  HMMA.1688.F32.TF32 R188, R20, R120, R8 ;  /* 0x0000007814bc723c */ /* 0x000ff00000081008 */
[-C--:B---3--:R-:W-:Y:S01]  /*24c30*/  HMMA.1688.F32.TF32 R132, R12, R108.reuse, R232 ;  /* 0x0000006c0c84723c */ /* 0x088fe200000810e8 */
[----:B------:R-:W2:Y:S04]  /*24c40*/  LDL.LU R232, [R1+0xe0] ;  /* 0x0000e00001e87983 */ /* 0x000ea80000300800 */
[----:B------:R-:W2:Y:S04]  /*24c50*/  LDL.LU R233, [R1+0xe4] ;  /* 0x0000e40001e97983 */ /* 0x000ea80000300800 */
[----:B------:R-:W2:Y:S04]  /*24c60*/  LDL.LU R234, [R1+0xe8] ;  /* 0x0000e80001ea7983 */ /* 0x000ea80000300800 */
[----:B------:R-:W2:Y:S04]  /*24c70*/  LDL.LU R235, [R1+0xec] ;  /* 0x0000ec0001eb7983 */ /* 0x000ea80000300800 */
[----:B------:R-:W3:Y:S04]  /*24c80*/  LDL.LU R8, [R1+0x290] ;  /* 0x0002900001087983 */ /* 0x000ee80000300800 */
[----:B------:R-:W3:Y:S04]  /*24c90*/  LDL.LU R9, [R1+0x294] ;  /* 0x0002940001097983 */ /* 0x000ee80000300800 */
[----:B------:R-:W3:Y:S04]  /*24ca0*/  LDL.LU R10, [R1+0x298] ;  /* 0x00029800010a7983 */ /* 0x000ee80000300800 */
[----:B------:R-:W3:Y:S01]  /*24cb0*/  LDL.LU R11, [R1+0x29c] ;  /* 0x00029c00010b7983 */ /* 0x000ee20000300800 */
[----:B----4-:R-:W-:Y:S08]  /*24cc0*/  HMMA.1688.F32.TF32 R136, R16, R108, R172 ;  /* 0x0000006c1088723c */ /* 0x010ff000000810ac */
[----:B------:R-:W-:Y:S08]  /*24cd0*/  HMMA.1688.F32.TF32 R172, R20, R116, R200 ;  /* 0x0000007414ac723c */ /* 0x000ff000000810c8 */
[----:B------:R-:W-:Y:S01]  /*24ce0*/  HMMA.1688.F32.TF32 R200, R16, R124, R240 ;  /* 0x0000007c10c8723c */ /* 0x000fe200000810f0 */
[----:B------:R-:W1:Y:S07]  /*24cf0*/  LDSM.16.M88.4 R240, [R2+0x5000] ;  /* 0x0050000002f0783b */ /* 0x000e6e0000000200 */
[----:B------:R-:W-:Y:S08]  /*24d00*/  HMMA.1688.F32.TF32 R160, R24, R112, R184 ;  /* 0x0000007018a0723c */ /* 0x000ff000000810b8 */
[----:B------:R-:W-:Y:S01]  /*24d10*/  HMMA.1688.F32.TF32 R184, R16, R120, R4 ;  /* 0x0000007810b8723c */ /* 0x000fe20000081004 */
[----:B------:R-:W4:Y:S04]  /*24d20*/  LDL.LU R4, [R1+0x3a0] ;  /* 0x0003a00001047983 */ /* 0x000f280000300800 */
[----:B------:R-:W4:Y:S03]  /*24d30*/  LDL.LU R5, [R1+0x3a4] ;  /* 0x0003a40001057983 */ /* 0x000f260000300800 */
[C---:B------:R-:W-:Y:S01]  /*24d40*/  HMMA.1688.F32.TF32 R164, R12.reuse, R116, R180 ;  /* 0x000000740ca4723c */ /* 0x040fe200000810b4 */
[----:B------:R-:W4:Y:S04]  /*24d50*/  LDL.LU R6, [R1+0x3a8] ;  /* 0x0003a80001067983 */ /* 0x000f280000300800 */
[----:B------:R-:W4:Y:S03]  /*24d60*/  LDL.LU R7, [R1+0x3ac] ;  /* 0x0003ac0001077983 */ /* 0x000f260000300800 */
[C---:B------:R-:W-:Y:S01]  /*24d70*/  HMMA.1688.F32.TF32 R180, R12.reuse, R120, R248 ;  /* 0x000000780cb4723c */ /* 0x040fe200000810f8 */
[----:B-1----:R-:W-:Y:S04]  /*24d80*/  STL [R1+0x126c], R242 ;  /* 0x00126cf201007387 */ /* 0x002fe80000100800 */
[----:B------:R-:W-:Y:S03]  /*24d90*/  STL [R1+0x1268], R243 ;  /* 0x001268f301007387 */ /* 0x000fe60000100800 */
[----:B---3--:R-:W-:Y:S11]  /*24da0*/  HMMA.1688.F32.TF32 R8, R12, R240, R8 ;  /* 0x000000f00c08723c */ /* 0x008ff60000081008 */
[----:B------:R-:W-:Y:S11]  /*24db0*/  @!UPT UIADD3 URZ, URZ, URZ, URZ ;  /* 0x0000003f3f3ff290 */ /* 0x000ff6000fffe03f */
[----:B------:R-:W-:Y:S02]  /*24dc0*/  @!UPT UIADD3 URZ, URZ, URZ, URZ ;  /* 0x0000003f3f3ff290 */ /* 0x000fe4000fffe03f */
[----:B------:R-:W-:Y:S01]  /*24dd0*/  IMAD.MOV.U32 R250, RZ, RZ, R11 ;  /* 0x000000fffffa7224 */ /* 0x000fe200078e000b */
[----:B------:R1:W-:Y:S01]  /*24de0*/  STL.64 [R1+0x290], R8 ;  /* 0x0002900801007387 */ /* 0x0003e20000100a00 */
[----:B------:R-:W-:-:S03]  /*24df0*/  IMAD.MOV.U32 R251, RZ, RZ, R10 ;  /* 0x000000fffffb7224 */ /* 0x000fc600078e000a */
[----:B------:R-:W3:Y:S04]  /*24e00*/  LDL.LU.64 R10, [R1+0x12c0] ;  /* 0x0012c000010a7983 */ /* 0x000ee80000300a00 */
[----:B-1----:R-:W2:Y:S04]  /*24e10*/  LDL.LU.64 R8, [R1+0x12b8] ;  /* 0x0012b80001087983 */ /* 0x002ea80000300a00 */
[----:B------:R1:W-:Y:S04]  /*24e20*/  STL [R1+0x1274], R250 ;  /* 0x001274fa01007387 */ /* 0x0003e80000100800 */
[----:B------:R1:W-:Y:S04]  /*24e30*/  STL [R1+0x1270], R251 ;  /* 0x001270fb01007387 */ /* 0x0003e80000100800 */
[----:B------:R-:W2:Y:S04]  /*24e40*/  LDL.LU R248, [R1+0x3b0] ;  /* 0x0003b00001f87983 */ /* 0x000ea80000300800 */
[----:B------:R-:W2:Y:S04]  /*24e50*/  LDL.LU R249, [R1+0x3b4] ;  /* 0x0003b40001f97983 */ /* 0x000ea80000300800 */
[----:B-1----:R-:W2:Y:S04]  /*24e60*/  LDL.LU R250, [R1+0x3b8] ;  /* 0x0003b80001fa7983 */ /* 0x002ea80000300800 */
[----:B------:R-:W2:Y:S01]  /*24e70*/  LDL.LU R251, [R1+0x3bc] ;  /* 0x0003bc0001fb7983 */ /* 0x000ea20000300800 */
[----:B------:R-:W-:Y:S08]  /*24e80*/  HMMA.1688.F32.TF32 R168, R16, R116, R176 ;  /* 0x0000007410a8723c */ /* 0x000ff000000810b0 */
[----:B------:R-:W-:Y:S08]  /*24e90*/  HMMA.1688.F32.TF32 R144, R24, R108, R156 ;  /* 0x0000006c1890723c */ /* 0x000ff0000008109c */
[----:B----4-:R-:W-:Y:S08]  /*24ea0*/  HMMA.1688.F32.TF32 R4, R20, R240, R4 ;  /* 0x000000f01404723c */ /* 0x010ff00000081004 */
[----:B------:R-:W-:Y:S08]  /*24eb0*/  HMMA.1688.F32.TF32 R176, R24, R116, R196 ;  /* 0x0000007418b0723c */ /* 0x000ff000000810c4 */
[----:B------:R-:W-:Y:S08]  /*24ec0*/  HMMA.1688.F32.TF32 R156, R20, R112, R204 ;  /* 0x00000070149c723c */ /* 0x000ff000000810cc */
[-C--:B------:R-:W-:Y:S08]  /*24ed0*/  HMMA.1688.F32.TF32 R196, R12, R124.reuse, R208 ;  /* 0x0000007c0cc4723c */ /* 0x080ff000000810d0 */
[-C--:B------:R-:W-:Y:S01]  /*24ee0*/  HMMA.1688.F32.TF32 R204, R20, R124.reuse, R228 ;  /* 0x0000007c14cc723c */ /* 0x080fe200000810e4 */
[----:B------:R-:W-:Y:S04]  /*24ef0*/  LDS R229, [R252+0x21880] ;  /* 0x02188000fce57984 */ /* 0x000fe80000000800 */
[----:B------:R-:W-:Y:S03]  /*24f00*/  LDS R231, [R252+0x21c80] ;  /* 0x021c8000fce77984 */ /* 0x000fe60000000800 */
[----:B------:R-:W-:Y:S01]  /*24f10*/  HMMA.1688.F32.TF32 R208, R24, R124, R224 ;  /* 0x0000007c18d0723c */ /* 0x000fe200000810e0 */
[----:B------:R-:W-:Y:S04]  /*24f20*/  LDS R225, [R252+0x21800] ;  /* 0x02180000fce17984 */ /* 0x000fe80000000800 */
[----:B------:R1:W-:Y:S02]  /*24f30*/  LDS R227, [R252+0x21c00] ;  /* 0x021c0000fce37984 */ /* 0x0003e40000000800 */
[----:B------:R-:W-:-:S02]  /*24f40*/  IMAD.MOV.U32 R125, RZ, RZ, R7 ;  /* 0x000000ffff7d7224 */ /* 0x000fc400078e0007 */
[----:B------:R-:W-:Y:S01]  /*24f50*/  LDS R224, [R237+0x21800] ;  /* 0x02180000ede07984 */ /* 0x000fe20000000800 */
[----:B-1----:R-:W-:-:S03]  /*24f60*/  IMAD.MOV.U32 R252, RZ, RZ, R6 ;  /* 0x000000fffffc7224 */ /* 0x002fc600078e0006 */
[----:B------:R-:W1:Y:S01]  /*24f70*/  LDS R226, [R237+0x21c00] ;  /* 0x021c0000ede27984 */ /* 0x000e620000000800 */
[----:B------:R-:W-:Y:S03]  /*24f80*/  HMMA.1688.F32.TF32 R148, R12, R112, R192 ;  /* 0x000000700c94723c */ /* 0x000fe600000810c0 */
[----:B------:R-:W-:Y:S04]  /*24f90*/  LDS R228, [R237+0x21880] ;  /* 0x02188000ede47984 */ /* 0x000fe80000000800 */
[----:B------:R-:W-:Y:S01]  /*24fa0*/  LDS R230, [R237+0x21c80] ;  /* 0x021c8000ede67984 */ /* 0x000fe20000000800 */
[----:B--2---:R-:W-:Y:S03]  /*24fb0*/  HMMA.1688.F32.TF32 R248, R16, R240, R248 ;  /* 0x000000f010f8723c */ /* 0x004fe600000810f8 */
[----:B------:R-:W-:Y:S11]  /*24fc0*/  LDS R237, [R239+0x21880] ;  /* 0x02188000efed7984 */ /* 0x000ff60000000800 */
[----:B------:R-:W-:Y:S10]  /*24fd0*/  @!UPT UIADD3 URZ, URZ, URZ, URZ ;  /* 0x0000003f3f3ff290 */ /* 0x000ff4000fffe03f */
[----:B------:R-:W-:Y:S02]  /*24fe0*/  IMAD.MOV.U32 R243, RZ, RZ, R251 ;  /* 0x000000fffff37224 */ /* 0x000fe400078e00fb */
[----:B------:R-:W-:Y:S01]  /*24ff0*/  IMAD.MOV.U32 R242, RZ, RZ, R250 ;  /* 0x000000fffff27224 */ /* 0x000fe200078e00fa */
[----:B------:R2:W-:Y:S04]  /*25000*/  STL.64 [R1+0x200], R248 ;  /* 0x000200f801007387 */ /* 0x0005e80000100a00 */
[----:B------:R-:W-:Y:S04]  /*25010*/  STL [R1+0x127c], R243 ;  /* 0x00127cf301007387 */ /* 0x000fe80000100800 */
[----:B------:R-:W-:Y:S01]  /*25020*/  STL [R1+0x1278], R242 ;  /* 0x001278f201007387 */ /* 0x000fe20000100800 */
[----:B--2---:R-:W-:-:S03]  /*25030*/  IMAD.MOV.U32 R248, RZ, RZ, R5 ;  /* 0x000000fffff87224 */ /* 0x004fc600078e0005 */
[----:B------:R-:W2:Y:S01]  /*25040*/  LDL.LU.64 R6, [R1+0x12b0] ;  /* 0x0012b00001067983 */ /* 0x000ea20000300a00 */
[----:B------:R-:W-:-:S03]  /*25050*/  IMAD.MOV.U32 R249, RZ, RZ, R4 ;  /* 0x000000fffff97224 */ /* 0x000fc600078e0004 */
[----:B------:R-:W4:Y:S04]  /*25060*/  LDL.LU.64 R4, [R1+0x12a8] ;  /* 0x0012a80001047983 */ /* 0x000f280000300a00 */
[----:B------:R1:W-:Y:S04]  /*25070*/  STL [R1+0x1284], R248 ;  /* 0x001284f801007387 */ /* 0x0003e80000100800 */
[----:B------:R3:W-:Y:S04]  /*25080*/  STL [R1+0x1280], R249 ;  /* 0x001280f901007387 */ /* 0x0007e80000100800 */
[----:B-1----:R-:W2:Y:S04]  /*25090*/  LDL.LU R248, [R1+0x270] ;  /* 0x0002700001f87983 */ /* 0x002ea80000300800 */
[----:B---3--:R-:W2:Y:S04]  /*250a0*/  LDL.LU R249, [R1+0x274] ;  /* 0x0002740001f97983 */ /* 0x008ea80000300800 */
[----:B------:R-:W2:Y:S04]  /*250b0*/  LDL.LU R250, [R1+0x278] ;  /* 0x0002780001fa7983 */ /* 0x000ea80000300800 */
[----:B------:R-:W2:Y:S01]  /*250c0*/  LDL.LU R251, [R1+0x27c] ;  /* 0x00027c0001fb7983 */ /* 0x000ea20000300800 */
[----:B------:R-:W-:Y:S08]  /*250d0*/  HMMA.1688.F32.TF32 R192, R24, R120, R212 ;  /* 0x0000007818c0723c */ /* 0x000ff000000810d4 */
[-C--:B------:R-:W-:Y:S08]  /*250e0*/  HMMA.1688.F32.TF32 R212, R16, R128.reuse, R220 ;  /* 0x0000008010d4723c */ /* 0x080ff000000810dc */
[----:B------:R-:W-:Y:S01]  /*250f0*/  HMMA.1688.F32.TF32 R220, R24, R128, R232 ;  /* 0x0000008018dc723c */ /* 0x000fe200000810e8 */
[----:B------:R-:W-:Y:S04]  /*25100*/  LDS R232, [R238+0x21800] ;  /* 0x02180000eee87984 */ /* 0x000fe80000000800 */
[----:B------:R-:W-:Y:S04]  /*25110*/  LDS R234, [R238+0x21c00] ;  /* 0x021c0000eeea7984 */ /* 0x000fe80000000800 */
[----:B------:R-:W-:Y:S04]  /*25120*/  LDS R233, [R239+0x21800] ;  /* 0x02180000efe97984 */ /* 0x000fe80000000800 */
[----:B------:R-:W1:Y:S01]  /*25130*/  LDS R235, [R239+0x21c00] ;  /* 0x021c0000efeb7984 */ /* 0x000e620000000800 */
[-C--:B------:R-:W-:Y:S03]  /*25140*/  HMMA.1688.F32.TF32 R44, R224, R30.reuse, R44 ;  /* 0x0000001ee02c723c */ /* 0x080fe6000008102c */
[----:B------:R-:W-:Y:S04]  /*25150*/  LDS R238, [R238+0x21c80] ;  /* 0x021c8000eeee7984 */ /* 0x000fe80000000800 */
[----:B------:R-:W3:Y:S01]  /*25160*/  LDS R239, [R239+0x21c80] ;  /* 0x021c8000efef7984 */ /* 0x000ee20000000800 */
[-C--:B-1----:R-:W-:Y:S08]  /*25170*/  HMMA.1688.F32.TF32 R52, R232, R30.reuse, R52 ;  /* 0x0000001ee834723c */ /* 0x082ff00000081034 */
[----:B------:R-:W-:Y:S08]  /*25180*/  HMMA.1688.F32.TF32 R48, R228, R30, R48 ;  /* 0x0000001ee430723c */ /* 0x000ff00000081030 */
[----:B--2---:R-:W-:Y:S11]  /*25190*/  HMMA.1688.F32.TF32 R240, R24, R240, R248 ;  /* 0x000000f018f0723c */ /* 0x004ff600000810f8 */
[----:B------:R-:W-:Y:S11]  /*251a0*/  @!UPT UIADD3 URZ, URZ, URZ, URZ ;  /* 0x0000003f3f3ff290 */ /* 0x000ff6000fffe03f */
[----:B------:R-:W-:Y:S02]  /*251b0*/  @!UPT UIADD3 URZ, URZ, URZ, URZ ;  /* 0x0000003f3f3ff290 */ /* 0x000fe4000fffe03f */
[----:B------:R-:W-:Y:S02]  /*251c0*/  IMAD.MOV.U32 R250, RZ, RZ, R240 ;  /* 0x000000fffffa7224 */ /* 0x000fe400078e00f0 */
[----:B------:R-:W-:Y:S01]  /*251d0*/  IMAD.MOV.U32 R251, RZ, RZ, R241 ;  /* 0x000000fffffb7224 */ /* 0x000fe200078e00f1 */
[----:B------:R-:W2:Y:S01]  /*251e0*/  LDL.LU R240, [R1+0x1f0] ;  /* 0x0001f00001f07983 */ /* 0x000ea20000300800 */
[----:B------:R-:W-:Y:S02]  /*251f0*/  IMAD.MOV.U32 R121, RZ, RZ, R242 ;  /* 0x000000ffff797224 */ /* 0x000fe400078e00f2 */
[----:B------:R-:W-:Y:S01]  /*25200*/  IMAD.MOV.U32 R120, RZ, RZ, R243 ;  /* 0x000000ffff787224 */ /* 0x000fe200078e00f3 */
[----:B------:R-:W2:Y:S04]  /*25210*/  LDL.LU R241, [R1+0x1f4] ;  /* 0x0001f40001f17983 */ /* 0x000ea80000300800 */
[----:B------:R-:W2:Y:S04]  /*25220*/  LDL.LU R242, [R1+0x1f8] ;  /* 0x0001f80001f27983 */ /* 0x000ea80000300800 */
[----:B------:R-:W2:Y:S04]  /*25230*/  LDL.LU R243, [R1+0x1fc] ;  /* 0x0001fc0001f37983 */ /* 0x000ea80000300800 */
[----:B------:R1:W-:Y:S04]  /*25240*/  STL.64 [R1+0x820], R44 ;  /* 0x0008202c01007387 */ /* 0x0003e80000100a00 */
[----:B------:R3:W-:Y:S04]  /*25250*/  STL.64 [R1+0x828], R46 ;  /* 0x0008282e01007387 */ /* 0x0007e80000100a00 */
[----:B-1----:R-:W2:Y:S04]  /*25260*/  LDL.LU R44, [R1+0x160] ;  /* 0x00016000012c7983 */ /* 0x002ea80000300800 */
[----:B------:R-:W2:Y:S04]  /*25270*/  LDL.LU R45, [R1+0x164] ;  /* 0x00016400012d7983 */ /* 0x000ea80000300800 */
[----:B---3--:R-:W2:Y:S04]  /*25280*/  LDL.LU R46, [R1+0x168] ;  /* 0x00016800012e7983 */ /* 0x008ea80000300800 */
        /* <DEDUP_REMOVED lines=9> */
[----:B-1----:R-:W4:Y:S04]  /*25320*/  LDL.LU R48, [R1+0x250] ;  /* 0x0002500001307983 */ /* 0x002f280000300800 */
[----:B------:R-:W4:Y:S04]  /*25330*/  LDL.LU R49, [R1+0x254] ;  /* 0x0002540001317983 */ /* 0x000f280000300800 */
[----:B---3--:R-:W4:Y:S04]  /*25340*/  LDL.LU R50, [R1+0x258] ;  /* 0x0002580001327983 */ /* 0x008f280000300800 */
[----:B------:R-:W4:Y:S01]  /*25350*/  LDL.LU R51, [R1+0x25c] ;  /* 0x00025c0001337983 */ /* 0x000f220000300800 */
[----:B------:R-:W-:Y:S03]  /*25360*/  HMMA.1688.F32.TF32 R56, R236, R30, R56 ;  /* 0x0000001eec38723c */ /* 0x000fe60000081038 */
[----:B------:R-:W2:Y:S11]  /*25370*/  LDSM.16.M88.4 R28, [R2+0x5800] ;  /* 0x00580000021c783b */ /* 0x000eb60000000200 */
[----:B------:R-:W-:Y:S09]  /*25380*/  @!UPT UIADD3 URZ, URZ, URZ, URZ ;  /* 0x0000003f3f3ff290 */ /* 0x000ff2000fffe03f */
[----:B------:R1:W-:Y:S04]  /*25390*/  STL.64 [R1+0x7f0], R56 ;  /* 0x0007f03801007387 */ /* 0x0003e80000100a00 */
[----:B------:R3:W-:Y:S04]  /*253a0*/  STL.64 [R1+0x7f8], R58 ;  /* 0x0007f83a01007387 */ /* 0x0007e80000100a00 */
[----:B-1----:R-:W4:Y:S04]  /*253b0*/  LDL.LU R56, [R1+0x1e0] ;  /* 0x0001e00001387983 */ /* 0x002f280000300800 */
[----:B------:R-:W4:Y:S04]  /*253c0*/  LDL.LU R57, [R1+0x1e4] ;  /* 0x0001e40001397983 */ /* 0x000f280000300800 */
[----:B---3--:R-:W3:Y:S04]  /*253d0*/  LDL.LU R58, [R1+0x1e8] ;  /* 0x0001e800013a7983 */ /* 0x008ee80000300800 */
[----:B------:R-:W3:Y:S01]  /*253e0*/  LDL.LU R59, [R1+0x1ec] ;  /* 0x0001ec00013b7983 */ /* 0x000ee20000300800 */
[-C--:B--2---:R-:W-:Y:S08]  /*253f0*/  HMMA.1688.F32.TF32 R52, R12, R28.reuse, R52 ;  /* 0x0000001c0c34723c */ /* 0x084ff00000081034 */
[-C--:B------:R-:W-:Y:S11]  /*25400*/  HMMA.1688.F32.TF32 R44, R20, R28.reuse, R44 ;  /* 0x0000001c142c723c */ /* 0x080ff6000008102c */
[----:B------:R-:W-:Y:S05]  /*25410*/  @!UPT UIADD3 URZ, URZ, URZ, URZ ;  /* 0x0000003f3f3ff290 */ /* 0x000fea000fffe03f */
[----:B------:R-:W-:Y:S02]  /*25420*/  IMAD.MOV.U32 R112, RZ, RZ, R52 ;  /* 0x000000ffff707224 */ /* 0x000fe400078e0034 */
[----:B------:R-:W-:Y:S02]  /*25430*/  IMAD.MOV.U32 R113, RZ, RZ, R53 ;  /* 0x000000ffff717224 */ /* 0x000fe400078e0035 */
[----:B------:R-:W-:Y:S02]  /*25440*/  IMAD.MOV.U32 R124, RZ, RZ, R54 ;  /* 0x000000ffff7c7224 */ /* 0x000fe400078e0036 */
[----:B------:R-:W-:Y:S02]  /*25450*/  IMAD.MOV.U32 R0, RZ, RZ, R55 ;  /* 0x000000ffff007224 */ /* 0x000fe400078e0037 */
[-C--:B------:R-:W-:Y:S08]  /*25460*/  HMMA.1688.F32.TF32 R52, R16, R28.reuse, R240 ;  /* 0x0000001c1034723c */ /* 0x080ff000000810f0 */
[----:B----4-:R-:W-:Y:S01]  /*25470*/  HMMA.1688.F32.TF32 R48, R24, R28, R48 ;  /* 0x0000001c1830723c */ /* 0x010fe20000081030 */
[----:B------:R-:W-:-:S02]  /*25480*/  IMAD.MOV.U32 R240, RZ, RZ, R44 ;  /* 0x000000fffff07224 */ /* 0x000fc400078e002c */
[----:B------:R-:W-:Y:S11]  /*25490*/  IMAD.MOV.U32 R241, RZ, RZ, R45 ;  /* 0x000000fffff17224 */ /* 0x000ff600078e002d */
        /* <DEDUP_REMOVED lines=10> */
[----:B------:R-:W4:Y:S04]  /*25540*/  LDL.LU R44, [R1+0xc0] ;  /* 0x0000c000012c7983 */ /* 0x000f280000300800 */
[----:B------:R-:W4:Y:S04]  /*25550*/  LDL.LU R45, [R1+0xc4] ;  /* 0x0000c400012d7983 */ /* 0x000f280000300800 */
[----:B-1----:R-:W4:Y:S04]  /*25560*/  LDL.LU R46, [R1+0xc8] ;  /* 0x0000c800012e7983 */ /* 0x002f280000300800 */
[----:B------:R-:W4:Y:S04]  /*25570*/  LDL.LU R47, [R1+0xcc] ;  /* 0x0000cc00012f7983 */ /* 0x000f280000300800 */
[----:B------:R-:W-:Y:S04]  /*25580*/  STL [R1+0x123c], R241 ;  /* 0x00123cf101007387 */ /* 0x000fe80000100800 */
[----:B------:R-:W-:Y:S04]  /*25590*/  STL [R1+0x1238], R240 ;  /* 0x001238f001007387 */ /* 0x000fe80000100800 */
[----:B------:R-:W-:Y:S04]  /*255a0*/  STL.64 [R1+0xd0], R48 ;  /* 0x0000d03001007387 */ /* 0x000fe80000100a00 */
[----:B------:R1:W-:Y:S02]  /*255b0*/  STL.64 [R1+0xd8], R50 ;  /* 0x0000d83201007387 */ /* 0x0003e40000100a00 */
[-C--:B-1----:R-:W-:Y:S02]  /*255c0*/  HMMA.1688.F32.TF32 R48, R224, R34.reuse, R60 ;  /* 0x00000022e030723c */ /* 0x082fe4000008103c */
[----:B------:R-:W4:Y:S11]  /*255d0*/  LDL.LU R60, [R1+0x240] ;  /* 0x00024000013c7983 */ /* 0x000f360000300800 */
[----:B------:R-:W-:Y:S10]  /*255e0*/  @!UPT UIADD3 URZ, URZ, URZ, URZ ;  /* 0x0000003f3f3ff290 */ /* 0x000ff4000fffe03f */
[----:B------:R-:W-:Y:S04]  /*255f0*/  STL.64 [R1+0x780], R48 ;  /* 0x0007803001007387 */ /* 0x000fe80000100a00 */
[----:B------:R1:W-:Y:S04]  /*25600*/  STL.64 [R1+0x788], R50 ;  /* 0x0007883201007387 */ /* 0x0003e80000100a00 */
[----:B------:R-:W4:Y:S04]  /*25610*/  LDL.LU R61, [R1+0x244] ;  /* 0x00024400013d7983 */ /* 0x000f280000300800 */
[----:B------:R-:W4:Y:S04]  /*25620*/  LDL.LU R62, [R1+0x248] ;  /* 0x00024800013e7983 */ /* 0x000f280000300800 */
[----:B------:R-:W4:Y:S01]  /*25630*/  LDL.LU R63, [R1+0x24c] ;  /* 0x00024c00013f7983 */ /* 0x000f220000300800 */
[-C--:B-1----:R-:W-:Y:S08]  /*25640*/  HMMA.1688.F32.TF32 R48, R232, R34.reuse, R64 ;  /* 0x00000022e830723c */ /* 0x082ff00000081040 */
[-C--:B------:R-:W-:Y:S08]  /*25650*/  HMMA.1688.F32.TF32 R64, R228, R34.reuse, R68 ;  /* 0x00000022e440723c */ /* 0x080ff00000081044 */
[----:B------:R-:W-:Y:S07]  /*25660*/  HMMA.1688.F32.TF32 R32, R236, R34, R72 ;  /* 0x00000022ec20723c */ /* 0x000fee0000081048 */
[----:B------:R1:W-:Y:S04]  /*25670*/  STL.64 [R1+0x760], R48 ;  /* 0x0007603001007387 */ /* 0x0003e80000100a00 */
[----:B------:R3:W-:Y:S04]  /*25680*/  STL.64 [R1+0x768], R50 ;  /* 0x0007683201007387 */ /* 0x0007e80000100a00 */
[----:B-1----:R-:W4:Y:S04]  /*25690*/  LDL.LU R48, [R1+0x230] ;  /* 0x0002300001307983 */ /* 0x002f280000300800 */
[----:B------:R-:W-:Y:S04]  /*256a0*/  STL.64 [R1+0x750], R64 ;  /* 0x0007504001007387 */ /* 0x000fe80000100a00 */
[----:B------:R-:W-:Y:S04]  /*256b0*/  STL.64 [R1+0x758], R66 ;  /* 0x0007584201007387 */ /* 0x000fe80000100a00 */
[----:B------:R-:W-:Y:S04]  /*256c0*/  STL.64 [R1+0x740], R32 ;  /* 0x0007402001007387 */ /* 0x000fe80000100a00 */
[----:B------:R-:W-:Y:S04]  /*256d0*/  STL.64 [R1+0x748], R34 ;  /* 0x0007482201007387 */ /* 0x000fe80000100a00 */
[----:B------:R-:W1:Y:S04]  /*256e0*/  LDSM.16.M88.4 R32, [R2+0x6000] ;  /* 0x006000000220783b */ /* 0x000e680000000200 */
[----:B------:R-:W4:Y:S04]  /*256f0*/  LDL.LU R49, [R1+0x234] ;  /* 0x0002340001317983 */ /* 0x000f280000300800 */
[----:B---3--:R-:W3:Y:S04]  /*25700*/  LDL.LU R50, [R1+0x238] ;  /* 0x0002380001327983 */ /* 0x008ee80000300800 */
[----:B------:R-:W3:Y:S01]  /*25710*/  LDL.LU R51, [R1+0x23c] ;  /* 0x00023c0001337983 */ /* 0x000ee20000300800 */
[----:B------:R-:W-:Y:S08]  /*25720*/  HMMA.1688.F32.TF32 R244, R12, R128, R244 ;  /* 0x000000800cf4723c */ /* 0x000ff000000810f4 */
[----:B-1----:R-:W-:Y:S01]  /*25730*/  HMMA.1688.F32.TF32 R56, R16, R32, R56 ;  /* 0x000000201038723c */ /* 0x002fe20000081038 */
[----:B------:R-:W-:Y:S04]  /*25740*/  STL [R1+0x1234], R34 ;  /* 0x0012342201007387 */ /* 0x000fe80000100800 */
[----:B------:R1:W-:Y:S03]  /*25750*/  STL [R1+0x1230], R35 ;  /* 0x0012302301007387 */ /* 0x0003e60000100800 */
[C---:B------:R-:W-:Y:S08]  /*25760*/  HMMA.1688.F32.TF32 R216, R20.reuse, R128, R216 ;  /* 0x0000008014d8723c */ /* 0x040ff000000810d8 */
[-C--:B--2---:R-:W-:Y:S11]  /*25770*/  HMMA.1688.F32.TF32 R52, R20, R32.reuse, R52 ;  /* 0x000000201434723c */ /* 0x084ff60000081034 */
[----:B------:R-:W-:Y:S11]  /*25780*/  @!UPT UIADD3 URZ, URZ, URZ, URZ ;  /* 0x0000003f3f3ff290 */ /* 0x000ff6000fffe03f */
[----:B------:R-:W-:Y:S02]  /*25790*/  @!UPT UIADD3 URZ, URZ, URZ, URZ ;  /* 0x0000003f3f3ff290 */ /* 0x000fe4000fffe03f */
[----:B------:R-:W-:Y:S02]  /*257a0*/  IMAD.MOV.U32 R128, RZ, RZ, R52 ;  /* 0x000000ffff807224 */ /* 0x000fe400078e0034 */
[----:B------:R-:W-:Y:S01]  /*257b0*/  IMAD.MOV.U32 R129, RZ, RZ, R53 ;  /* 0x000000ffff817224 */ /* 0x000fe200078e0035 */
[-C--:B----4-:R-:W-:Y:S08]  /*257c0*/  HMMA.1688.F32.TF32 R60, R12, R32.reuse, R60 ;  /* 0x000000200c3c723c */ /* 0x090ff0000008103c */
[----:B-1----:R-:W-:Y:S11]  /*257d0*/  HMMA.1688.F32.TF32 R32, R24, R32, R44 ;  /* 0x000000201820723c */ /* 0x002ff6000008102c */
[----:B------:R-:W-:Y:S05]  /*257e0*/  @!UPT UIADD3 URZ, URZ, URZ, URZ ;  /* 0x0000003f3f3ff290 */ /* 0x000fea000fffe03f */
[----:B------:R-:W-:Y:S02]  /*257f0*/  IMAD.MOV.U32 R240, RZ, RZ, R63 ;  /* 0x000000fffff07224 */ /* 0x000fe400078e003f */
[----:B------:R-:W-:Y:S01]  /*25800*/  IMAD.MOV.U32 R241, RZ, RZ, R62 ;  /* 0x000000fffff17224 */ /* 0x000fe200078e003e */
[----:B------:R1:W-:Y:S04]  /*25810*/  STL.64 [R1+0x270], R60 ;  /* 0x0002703c01007387 */ /* 0x0003e80000100a00 */
[----:B------:R-:W-:Y:S04]  /*25820*/  STL [R1+0x1244], R240 ;  /* 0x001244f001007387 */ /* 0x000fe80000100800 */
[----:B------:R-:W-:Y:S04]  /*25830*/  STL [R1+0x1240], R241 ;  /* 0x001240f101007387 */ /* 0x000fe80000100800 */
[----:B-1----:R-:W2:Y:S04]  /*25840*/  LDL.LU R60, [R1+0x1d0] ;  /* 0x0001d000013c7983 */ /* 0x002ea80000300800 */
[----:B------:R-:W-:Y:S04]  /*25850*/  STL.64 [R1+0x1e0], R56 ;  /* 0x0001e03801007387 */ /* 0x000fe80000100a00 */
[----:B------:R1:W-:Y:S04]  /*25860*/  STL.64 [R1+0x1e8], R58 ;  /* 0x0001e83a01007387 */ /* 0x0003e80000100a00 */
[----:B------:R-:W2:Y:S04]  /*25870*/  LDL.LU R61, [R1+0x1d4] ;  /* 0x0001d400013d7983 */ /* 0x000ea80000300800 */
[----:B------:R-:W2:Y:S04]  /*25880*/  LDL.LU R62, [R1+0x1d8] ;  /* 0x0001d800013e7983 */ /* 0x000ea80000300800 */
[----:B------:R-:W2:Y:S04]  /*25890*/  LDL.LU R63, [R1+0x1dc] ;  /* 0x0001dc00013f7983 */ /* 0x000ea80000300800 */
[----:B------:R4:W-:Y:S01]  /*258a0*/  STL.64 [R1+0x158], R54 ;  /* 0x0001583601007387 */ /* 0x0009e20000100a00 */
[----:B-1----:R-:W-:Y:S03]  /*258b0*/  HMMA.1688.F32.TF32 R56, R224, R38, R76 ;  /* 0x00000026e038723c */ /* 0x002fe6000008104c */
[----:B------:R-:W2:Y:S01]  /*258c0*/  LDL.LU R52, [R1+0x140] ;  /* 0x0001400001347983 */ /* 0x000ea20000300800 */
[----:B------:R-:W-:-:S03]  /*258d0*/  IMAD.MOV.U32 R240, RZ, RZ, R34 ;  /* 0x000000fffff07224 */ /* 0x000fc600078e0022 */
[----:B------:R-:W2:Y:S01]  /*258e0*/  LDL.LU R53, [R1+0x144] ;  /* 0x0001440001357983 */ /* 0x000ea20000300800 */
[----:B------:R-:W-:-:S03]  /*258f0*/  IMAD.MOV.U32 R241, RZ, RZ, R35 ;  /* 0x000000fffff17224 */ /* 0x000fc600078e0023 */
[----:B----4-:R-:W4:Y:S04]  /*25900*/  LDL.LU R54, [R1+0x148] ;  /* 0x0001480001367983 */ /* 0x010f280000300800 */
[----:B------:R-:W4:Y:S04]  /*25910*/  LDL.LU R55, [R1+0x14c] ;  /* 0x00014c0001377983 */ /* 0x000f280000300800 */
[----:B------:R1:W-:Y:S04]  /*25920*/  STL.64 [R1+0xc0], R32 ;  /* 0x0000c02001007387 */ /* 0x0003e80000100a00 */
[----:B------:R-:W4:Y:S01]  /*25930*/  LDL.LU R44, [R1+0xb0] ;  /* 0x0000b000012c7983 */ /* 0x000f220000300800 */
[-C--:B-1----:R-:W-:Y:S03]  /*25940*/  HMMA.1688.F32.TF32 R32, R232, R38.reuse, R80 ;  /* 0x00000026e820723c */ /* 0x082fe60000081050 */
[----:B------:R-:W-:Y:S04]  /*25950*/  STL.64 [R1+0x710], R56 ;  /* 0x0007103801007387 */ /* 0x000fe80000100a00 */
[----:B------:R1:W-:Y:S11]  /*25960*/  STL.64 [R1+0x718], R58 ;  /* 0x0007183a01007387 */ /* 0x0003f60000100a00 */
[----:B------:R-:W-:Y:S05]  /*25970*/  @!UPT UIADD3 URZ, URZ, URZ, URZ ;  /* 0x0000003f3f3ff290 */ /* 0x000fea000fffe03f */
[----:B------:R-:W-:Y:S04]  /*25980*/  STL.64 [R1+0x700], R32 ;  /* 0x0007002001007387 */ /* 0x000fe80000100a00 */
[----:B------:R1:W-:Y:S04]  /*25990*/  STL.64 [R1+0x708], R34 ;  /* 0x0007082201007387 */ /* 0x0003e80000100a00 */
[----:B------:R-:W4:Y:S04]  /*259a0*/  LDL.LU R45, [R1+0xb4] ;  /* 0x0000b400012d7983 */ /* 0x000f280000300800 */
[----:B------:R-:W4:Y:S04]  /*259b0*/  LDL.LU R46, [R1+0xb8] ;  /* 0x0000b800012e7983 */ /* 0x000f280000300800 */
[----:B------:R-:W4:Y:S01]  /*259c0*/  LDL.LU R47, [R1+0xbc] ;  /* 0x0000bc00012f7983 */ /* 0x000f220000300800 */
[-C--:B-1----:R-:W-:Y:S08]  /*259d0*/  HMMA.1688.F32.TF32 R56, R228, R38.reuse, R84 ;  /* 0x00000026e438723c */ /* 0x082ff00000081054 */
[----:B------:R-:W-:Y:S01]  /*259e0*/  HMMA.1688.F32.TF32 R32, R236, R38, R88 ;  /* 0x00000026ec20723c */ /* 0x000fe20000081058 */
[----:B------:R-:W3:Y:S11]  /*259f0*/  LDSM.16.M88.4 R36, [R2+0x6800] ;  /* 0x006800000224783b */ /* 0x000ef60000000200 */
[----:B------:R-:W-:Y:S03]  /*25a00*/  @!UPT UIADD3 URZ, URZ, URZ, URZ ;  /* 0x0000003f3f3ff290 */ /* 0x000fe6000fffe03f */
[----:B------:R1:W-:Y:S04]  /*25a10*/  STL.64 [R1+0x6f0], R56 ;  /* 0x0006f03801007387 */ /* 0x0003e80000100a00 */
[----:B------:R1:W-:Y:S04]  /*25a20*/  STL.64 [R1+0x6f8], R58 ;  /* 0x0006f83a01007387 */ /* 0x0003e80000100a00 */
[----:B------:R-:W-:Y:S04]  /*25a30*/  STL.64 [R1+0x6e0], R32 ;  /* 0x0006e02001007387 */ /* 0x000fe80000100a00 */
[----:B------:R3:W-:Y:S04]  /*25a40*/  STL.64 [R1+0x6e8], R34 ;  /* 0x0006e82201007387 */ /* 0x0007e80000100a00 */
[----:B-1----:R-:W4:Y:S04]  /*25a50*/  LDL.LU R56, [R1+0x220] ;  /* 0x0002200001387983 */ /* 0x002f280000300800 */
[----:B------:R-:W4:Y:S04]  /*25a60*/  LDL.LU R57, [R1+0x224] ;  /* 0x0002240001397983 */ /* 0x000f280000300800 */
[----:B------:R-:W4:Y:S04]  /*25a70*/  LDL.LU R58, [R1+0x228] ;  /* 0x00022800013a7983 */ /* 0x000f280000300800 */
[----:B------:R-:W4:Y:S01]  /*25a80*/  LDL.LU R59, [R1+0x22c] ;  /* 0x00022c00013b7983 */ /* 0x000f220000300800 */
[----:B---3--:R-:W-:Y:S11]  /*25a90*/  HMMA.1688.F32.TF32 R48, R12, R36, R48 ;  /* 0x000000240c30723c */ /* 0x008ff60000081030 */
[----:B------:R-:W-:Y:S11]  /*25aa0*/  @!UPT UIADD3 URZ, URZ, URZ, URZ ;  /* 0x0000003f3f3ff290 */ /* 0x000ff6000fffe03f */
[----:B------:R-:W-:Y:S02]  /*25ab0*/  @!UPT UIADD3 URZ, URZ, URZ, URZ ;  /* 0x0000003f3f3ff290 */ /* 0x000fe4000fffe03f */
[----:B------:R-:W-:Y:S02]  /*25ac0*/  IMAD.MOV.U32 R34, RZ, RZ, R48 ;  /* 0x000000ffff227224 */ /* 0x000fe400078e0030 */
[----:B------:R-:W-:Y:S01]  /*25ad0*/  IMAD.MOV.U32 R35, RZ, RZ, R49 ;  /* 0x000000ffff237224 */ /* 0x000fe200078e0031 */
[----:B------:R-:W3:Y:S01]  /*25ae0*/  LDL.LU R48, [R1+0x1c0] ;  /* 0x0001c00001307983 */ /* 0x000ee20000300800 */
[----:B------:R-:W-:Y:S02]  /*25af0*/  IMAD.MOV.U32 R117, RZ, RZ, R50 ;  /* 0x000000ffff757224 */ /* 0x000fe400078e0032 */
[----:B------:R-:W-:Y:S01]  /*25b00*/  IMAD.MOV.U32 R116, RZ, RZ, R51 ;  /* 0x000000ffff747224 */ /* 0x000fe200078e0033 */
[----:B------:R-:W3:Y:S04]  /*25b10*/  LDL.LU R49, [R1+0x1c4] ;  /* 0x0001c40001317983 */ /* 0x000ee80000300800 */
[----:B------:R-:W3:Y:S04]  /*25b20*/  LDL.LU R50, [R1+0x1c8] ;  /* 0x0001c80001327983 */ /* 0x000ee80000300800 */
[----:B------:R-:W3:Y:S01]  /*25b30*/  LDL.LU R51, [R1+0x1cc] ;  /* 0x0001cc0001337983 */ /* 0x000ee20000300800 */
[----:B------:R-:W-:Y:S08]  /*25b40*/  HMMA.1688.F32.TF32 R64, R224, R42, R92 ;  /* 0x0000002ae040723c */ /* 0x000ff0000008105c */
[----:B------:R-:W-:Y:S08]  /*25b50*/  HMMA.1688.F32.TF32 R140, R20, R108, R140 ;  /* 0x0000006c148c723c */ /* 0x000ff0000008108c */
[-C--:B--2---:R-:W-:Y:S08]  /*25b60*/  HMMA.1688.F32.TF32 R60, R16, R36.reuse, R60 ;  /* 0x00000024103c723c */ /* 0x084ff0000008103c */
[----:B----4-:R-:W-:Y:S11]  /*25b70*/  HMMA.1688.F32.TF32 R52, R20, R36, R52 ;  /* 0x000000241434723c */ /* 0x010ff60000081034 */
[----:B------:R-:W-:Y:S05]  /*25b80*/  @!UPT UIADD3 URZ, URZ, URZ, URZ ;  /* 0x0000003f3f3ff290 */ /* 0x000fea000fffe03f */
[----:B------:R-:W-:Y:S02]  /*25b90*/  IMAD.MOV.U32 R87, RZ, RZ, R60 ;  /* 0x000000ffff577224 */ /* 0x000fe400078e003c */
[----:B------:R-:W-:Y:S02]  /*25ba0*/  IMAD.MOV.U32 R86, RZ, RZ, R61 ;  /* 0x000000ffff567224 */ /* 0x000fe400078e003d */
[----:B------:R-:W-:Y:S02]  /*25bb0*/  IMAD.MOV.U32 R85, RZ, RZ, R62 ;  /* 0x000000ffff557224 */ /* 0x000fe400078e003e */
[----:B------:R-:W-:Y:S02]  /*25bc0*/  IMAD.MOV.U32 R84, RZ, RZ, R63 ;  /* 0x000000ffff547224 */ /* 0x000fe400078e003f */
[----:B------:R-:W-:Y:S01]  /*25bd0*/  HMMA.1688.F32.TF32 R60, R232, R42, R96 ;  /* 0x0000002ae83c723c */ /* 0x000fe20000081060 */
[----:B------:R-:W-:Y:S02]  /*25be0*/  IMAD.MOV.U32 R91, RZ, RZ, R52 ;  /* 0x000000ffff5b7224 */ /* 0x000fe400078e0034 */
[----:B------:R-:W-:Y:S01]  /*25bf0*/  IMAD.MOV.U32 R90, RZ, RZ, R53 ;  /* 0x000000ffff5a7224 */ /* 0x000fe200078e0035 */
[----:B------:R-:W2:Y:S01]  /*25c00*/  LDL.LU R52, [R1+0x130] ;  /* 0x0001300001347983 */ /* 0x000ea20000300800 */
[----:B------:R-:W-:-:S02]  /*25c10*/  IMAD.MOV.U32 R89, RZ, RZ, R54 ;  /* 0x000000ffff597224 */ /* 0x000fc400078e0036 */
[----:B------:R-:W-:Y:S01]  /*25c20*/  IMAD.MOV.U32 R88, RZ, RZ, R55 ;  /* 0x000000ffff587224 */ /* 0x000fe200078e0037 */
[----:B------:R-:W2:Y:S04]  /*25c30*/  LDL.LU R53, [R1+0x134] ;  /* 0x0001340001357983 */ /* 0x000ea80000300800 */
[----:B------:R-:W2:Y:S04]  /*25c40*/  LDL.LU R54, [R1+0x138] ;  /* 0x0001380001367983 */ /* 0x000ea80000300800 */
[----:B------:R-:W2:Y:S01]  /*25c50*/  LDL.LU R55, [R1+0x13c] ;  /* 0x00013c0001377983 */ /* 0x000ea20000300800 */
[----:B------:R-:W-:Y:S11]  /*25c60*/  HMMA.1688.F32.TF32 R44, R24, R36, R44 ;  /* 0x00000024182c723c */ /* 0x000ff6000008102c */
[----:B------:R-:W-:Y:S11]  /*25c70*/  @!UPT UIADD3 URZ, URZ, URZ, URZ ;  /* 0x0000003f3f3ff290 */ /* 0x000ff6000fffe03f */
[----:B------:R-:W-:Y:S02]  /*25c80*/  @!UPT UIADD3 URZ, URZ, URZ, URZ ;  /* 0x0000003f3f3ff290 */ /* 0x000fe4000fffe03f */
[----:B------:R-:W-:Y:S02]  /*25c90*/  IMAD.MOV.U32 R109, RZ, RZ, R44 ;  /* 0x000000ffff6d7224 */ /* 0x000fe400078e002c */
[----:B------:R-:W4:Y:S01]  /*25ca0*/  LDL.LU R44, [R1+0xa0] ;  /* 0x0000a000012c7983 */ /* 0x000f220000300800 */
[----:B------:R-:W-:-:S03]  /*25cb0*/  IMAD.MOV.U32 R108, RZ, RZ, R45 ;  /* 0x000000ffff6c7224 */ /* 0x000fc600078e002d */
[----:B------:R-:W-:Y:S01]  /*25cc0*/  STL.64 [R1+0x6c0], R64 ;  /* 0x0006c04001007387 */ /* 0x000fe20000100a00 */
[----:B------:R-:W-:-:S03]  /*25cd0*/  IMAD.MOV.U32 R37, RZ, RZ, R46 ;  /* 0x000000ffff257224 */ /* 0x000fc600078e002e */
[----:B------:R1:W-:Y:S01]  /*25ce0*/  STL.64 [R1+0x6c8], R66 ;  /* 0x0006c84201007387 */ /* 0x0003e20000100a00 */
[----:B------:R-:W-:-:S03]  /*25cf0*/  IMAD.MOV.U32 R36, RZ, RZ, R47 ;  /* 0x000000ffff247224 */ /* 0x000fc600078e002f */
[----:B------:R-:W-:Y:S04]  /*25d00*/  STL.64 [R1+0x6b0], R60 ;  /* 0x0006b03c01007387 */ /* 0x000fe80000100a00 */
[----:B------:R1:W-:Y:S04]  /*25d10*/  STL.64 [R1+0x6b8], R62 ;  /* 0x0006b83e01007387 */ /* 0x0003e80000100a00 */
[----:B------:R-:W4:Y:S04]  /*25d20*/  LDL.LU R45, [R1+0xa4] ;  /* 0x0000a400012d7983 */ /* 0x000f280000300800 */
[----:B------:R-:W4:Y:S04]  /*25d30*/  LDL.LU R46, [R1+0xa8] ;  /* 0x0000a800012e7983 */ /* 0x000f280000300800 */
[----:B------:R-:W4:Y:S01]  /*25d40*/  LDL.LU R47, [R1+0xac] ;  /* 0x0000ac00012f7983 */ /* 0x000f220000300800 */
[-C--:B-1----:R-:W-:Y:S08]  /*25d50*/  HMMA.1688.F32.TF32 R64, R228, R42.reuse, R100 ;  /* 0x0000002ae440723c */ /* 0x082ff00000081064 */
[----:B------:R-:W-:Y:S01]  /*25d60*/  HMMA.1688.F32.TF32 R60, R236, R42, R104 ;  /* 0x0000002aec3c723c */ /* 0x000fe20000081068 */
[----:B------:R-:W1:Y:S11]  /*25d70*/  LDSM.16.M88.4 R40, [R2+0x7000] ;  /* 0x007000000228783b */ /* 0x000e760000000200 */
[----:B------:R-:W-:Y:S03]  /*25d80*/  @!UPT UIADD3 URZ, URZ, URZ, URZ ;  /* 0x0000003f3f3ff290 */ /* 0x000fe6000fffe03f */
[----:B------:R1:W-:Y:S04]  /*25d90*/  STL.64 [R1+0x6a0], R64 ;  /* 0x0006a04001007387 */ /* 0x0003e80000100a00 */
[----:B------:R1:W-:Y:S02]  /*25da0*/  STL.64 [R1+0x6a8], R66 ;  /* 0x0006a84201007387 */ /* 0x0003e40000100a00 */
[----:B-1----:R-:W-:Y:S02]  /*25db0*/  HMMA.1688.F32.TF32 R56, R12, R40, R56 ;  /* 0x000000280c38723c */ /* 0x002fe40000081038 */
[----:B------:R-:W-:Y:S04]  /*25dc0*/  STL.64 [R1+0x680], R60 ;  /* 0x0006803c01007387 */ /* 0x000fe80000100a00 */
[----:B------:R1:W-:Y:S04]  /*25dd0*/  STL.64 [R1+0x688], R62 ;  /* 0x0006883e01007387 */ /* 0x0003e80000100a00 */
[----:B------:R-:W4:Y:S04]  /*25de0*/  LDL.LU R64, [R1+0x210] ;  /* 0x0002100001407983 */ /* 0x000f280000300800 */
[----:B------:R-:W4:Y:S04]  /*25df0*/  LDL.LU R65, [R1+0x214] ;  /* 0x0002140001417983 */ /* 0x000f280000300800 */
[----:B------:R-:W4:Y:S04]  /*25e00*/  LDL.LU R66, [R1+0x218] ;  /* 0x0002180001427983 */ /* 0x000f280000300800 */
[----:B------:R-:W4:Y:S02]  /*25e10*/  LDL.LU R67, [R1+0x21c] ;  /* 0x00021c0001437983 */ /* 0x000f240000300800 */
[----:B------:R-:W-:-:S02]  /*25e20*/  IMAD.MOV.U32 R95, RZ, RZ, R56 ;  /* 0x000000ffff5f7224 */ /* 0x000fc400078e0038 */
[----:B------:R-:W-:Y:S01]  /*25e30*/  IMAD.MOV.U32 R94, RZ, RZ, R57 ;  /* 0x000000ffff5e7224 */ /* 0x000fe200078e0039 */
[----:B------:R-:W4:Y:S01]  /*25e40*/  LDL.LU R56, [R1+0x1b0] ;  /* 0x0001b00001387983 */ /* 0x000f220000300800 */
[----:B------:R-:W-:Y:S02]  /*25e50*/  IMAD.MOV.U32 R93, RZ, RZ, R58 ;  /* 0x000000ffff5d7224 */ /* 0x000fe400078e003a */
[----:B------:R-:W-:Y:S01]  /*25e60*/  IMAD.MOV.U32 R92, RZ, RZ, R59 ;  /* 0x000000ffff5c7224 */ /* 0x000fe200078e003b */
[----:B------:R-:W4:Y:S04]  /*25e70*/  LDL.LU R57, [R1+0x1b4] ;  /* 0x0001b40001397983 */ /* 0x000f280000300800 */
[----:B------:R-:W4:Y:S04]  /*25e80*/  LDL.LU R58, [R1+0x1b8] ;  /* 0x0001b800013a7983 */ /* 0x000f280000300800 */
[----:B------:R-:W4:Y:S01]  /*25e90*/  LDL.LU R59, [R1+0x1bc] ;  /* 0x0001bc00013b7983 */ /* 0x000f220000300800 */
[----:B---3--:R-:W-:Y:S11]  /*25ea0*/  HMMA.1688.F32.TF32 R48, R16, R40, R48 ;  /* 0x000000281030723c */ /* 0x008ff60000081030 */
[----:B------:R-:W-:Y:S11]  /*25eb0*/  @!UPT UIADD3 URZ, URZ, URZ, URZ ;  /* 0x0000003f3f3ff290 */ /* 0x000ff6000fffe03f */
[----:B------:R-:W-:Y:S02]  /*25ec0*/  @!UPT UIADD3 URZ, URZ, URZ, URZ ;  /* 0x0000003f3f3ff290 */ /* 0x000fe4000fffe03f */
[----:B------:R-:W-:Y:S02]  /*25ed0*/  IMAD.MOV.U32 R99, RZ, RZ, R48 ;  /* 0x000000ffff637224 */ /* 0x000fe400078e0030 */
[----:B------:R-:W-:Y:S02]  /*25ee0*/  IMAD.MOV.U32 R98, RZ, RZ, R49 ;  /* 0x000000ffff627224 */ /* 0x000fe400078e0031 */
[----:B------:R-:W-:Y:S02]  /*25ef0*/  IMAD.MOV.U32 R97, RZ, RZ, R50 ;  /* 0x000000ffff617224 */ /* 0x000fe400078e0032 */
[----:B------:R-:W-:Y:S01]  /*25f00*/  IMAD.MOV.U32 R96, RZ, RZ, R51 ;  /* 0x000000ffff607224 */ /* 0x000fe200078e0033 */
[-C--:B-1----:R-:W-:Y:S08]  /*25f10*/  HMMA.1688.F32.TF32 R60, R232, R110.reuse, R136 ;  /* 0x0000006ee83c723c */ /* 0x082ff00000081088 */
[----:B------:R-:W-:Y:S08]  /*25f20*/  HMMA.1688.F32.TF32 R68, R228, R110, R140 ;  /* 0x0000006ee444723c */ /* 0x000ff0000008108c */
[-C--:B--2---:R-:W-:Y:S11]  /*25f30*/  HMMA.1688.F32.TF32 R48, R20, R40.reuse, R52 ;  /* 0x000000281430723c */ /* 0x084ff60000081034 */
        /* <DEDUP_REMOVED lines=10> */
[----:B------:R-:W3:Y:S04]  /*25fe0*/  LDL.LU R52, [R1+0x90] ;  /* 0x0000900001347983 */ /* 0x000ee80000300800 */
[----:B------:R-:W3:Y:S04]  /*25ff0*/  LDL.LU R53, [R1+0x94] ;  /* 0x0000940001357983 */ /* 0x000ee80000300800 */
[----:B------:R-:W3:Y:S04]  /*26000*/  LDL.LU R54, [R1+0x98] ;  /* 0x0000980001367983 */ /* 0x000ee80000300800 */
[----:B------:R-:W3:Y:S01]  /*26010*/  LDL.LU R55, [R1+0x9c] ;  /* 0x00009c0001377983 */ /* 0x000ee20000300800 */
[----:B----4-:R-:W-:Y:S11]  /*26020*/  HMMA.1688.F32.TF32 R44, R24, R40, R44 ;  /* 0x00000028182c723c */ /* 0x010ff6000008102c */
[----:B------:R-:W-:Y:S11]  /*26030*/  @!UPT UIADD3 URZ, URZ, URZ, URZ ;  /* 0x0000003f3f3ff290 */ /* 0x000ff6000fffe03f */
[----:B------:R-:W-:Y:S02]  /*26040*/  @!UPT UIADD3 URZ, URZ, URZ, URZ ;  /* 0x0000003f3f3ff290 */ /* 0x000fe4000fffe03f */
[----:B------:R-:W-:Y:S02]  /*26050*/  IMAD.MOV.U32 R33, RZ, RZ, R44 ;  /* 0x000000ffff217224 */ /* 0x000fe400078e002c */
[----:B------:R-:W-:Y:S02]  /*26060*/  IMAD.MOV.U32 R32, RZ, RZ, R45 ;  /* 0x000000ffff207224 */ /* 0x000fe400078e002d */
[----:B------:R-:W-:Y:S02]  /*26070*/  IMAD.MOV.U32 R29, RZ, RZ, R46 ;  /* 0x000000ffff1d7224 */ /* 0x000fe400078e002e */
[----:B------:R-:W-:Y:S02]  /*26080*/  IMAD.MOV.U32 R28, RZ, RZ, R47 ;  /* 0x000000ffff1c7224 */ /* 0x000fe400078e002f */
[-C--:B------:R-:W-:Y:S11]  /*26090*/  HMMA.1688.F32.TF32 R44, R224, R110.reuse, R132 ;  /* 0x0000006ee02c723c */ /* 0x080ff60000081084 */
[----:B------:R-:W-:Y:S11]  /*260a0*/  @!UPT UIADD3 URZ, URZ, URZ, URZ ;  /* 0x0000003f3f3ff290 */ /* 0x000ff6000fffe03f */
[----:B------:R-:W-:Y:S01]  /*260b0*/  @!UPT UIADD3 URZ, URZ, URZ, URZ ;  /* 0x0000003f3f3ff290 */ /* 0x000fe2000fffe03f */
[----:B------:R-:W-:Y:S04]  /*260c0*/  STL.64 [R1+0x670], R44 ;  /* 0x0006702c01007387 */ /* 0x000fe80000100a00 */
[----:B------:R1:W-:Y:S02]  /*260d0*/  STL.64 [R1+0x678], R46 ;  /* 0x0006782e01007387 */ /* 0x0003e40000100a00 */
[----:B-1----:R-:W-:Y:S02]  /*260e0*/  HMMA.1688.F32.TF32 R44, R236, R110, R144 ;  /* 0x0000006eec2c723c */ /* 0x002fe40000081090 */
[----:B------:R1:W-:Y:S04]  /*260f0*/  STL.64 [R1+0x660], R60 ;  /* 0x0006603c01007387 */ /* 0x0003e80000100a00 */
[----:B------:R4:W-:Y:S04]  /*26100*/  STL.64 [R1+0x668], R62 ;  /* 0x0006683e01007387 */ /* 0x0009e80000100a00 */
[----:B-1----:R-:W3:Y:S04]  /*26110*/  LDL.LU R60, [R1+0x1a0] ;  /* 0x0001a000013c7983 */ /* 0x002ee80000300800 */
[----:B------:R-:W-:Y:S04]  /*26120*/  STL.64 [R1+0x650], R68 ;  /* 0x0006504401007387 */ /* 0x000fe80000100a00 */
[----:B------:R-:W-:Y:S05]  /*26130*/  STL.64 [R1+0x658], R70 ;  /* 0x0006584601007387 */ /* 0x000fea0000100a00 */
[----:B------:R-:W-:Y:S04]  /*26140*/  STL.64 [R1+0x630], R44 ;  /* 0x0006302c01007387 */ /* 0x000fe80000100a00 */
[----:B------:R-:W-:Y:S04]  /*26150*/  STL.64 [R1+0x638], R46 ;  /* 0x0006382e01007387 */ /* 0x000fe80000100a00 */
[----:B------:R-:W1:Y:S04]  /*26160*/  LDSM.16.M88.4 R44, [R2+0x7800] ;  /* 0x00780000022c783b */ /* 0x000e680000000200 */
[----:B------:R-:W3:Y:S04]  /*26170*/  LDL.LU R61, [R1+0x1a4] ;  /* 0x0001a400013d7983 */ /* 0x000ee80000300800 */
[----:B----4-:R-:W4:Y:S04]  /*26180*/  LDL.LU R62, [R1+0x1a8] ;  /* 0x0001a800013e7983 */ /* 0x010f280000300800 */
[----:B------:R-:W4:Y:S01]  /*26190*/  LDL.LU R63, [R1+0x1ac] ;  /* 0x0001ac00013f7983 */ /* 0x000f220000300800 */
[-C--:B-1----:R-:W-:Y:S08]  /*261a0*/  HMMA.1688.F32.TF32 R64, R12, R44.reuse, R64 ;  /* 0x0000002c0c40723c */ /* 0x082ff00000081040 */
[----:B------:R-:W-:Y:S01]  /*261b0*/  HMMA.1688.F32.TF32 R56, R16, R44, R56 ;  /* 0x0000002c1038723c */ /* 0x000fe20000081038 */
[----:B------:R-:W-:Y:S04]  /*261c0*/  STL [R1+0x122c], R46 ;  /* 0x00122c2e01007387 */ /* 0x000fe80000100800 */
[----:B------:R-:W-:Y:S11]  /*261d0*/  STL [R1+0x1228], R47 ;  /* 0x0012282f01007387 */ /* 0x000ff60000100800 */
[----:B------:R-:W-:-:S02]  /*261e0*/  IMAD.MOV.U32 R135, RZ, RZ, R64 ;  /* 0x000000ffff877224 */ /* 0x000fc400078e0040 */
[----:B------:R-:W4:Y:S01]  /*261f0*/  LDL.LU R64, [R1+0x190] ;  /* 0x0001900001407983 */ /* 0x000f220000300800 */
[----:B------:R-:W-:Y:S02]  /*26200*/  IMAD.MOV.U32 R134, RZ, RZ, R65 ;  /* 0x000000ffff867224 */ /* 0x000fe400078e0041 */
[----:B------:R-:W-:Y:S02]  /*26210*/  IMAD.MOV.U32 R133, RZ, RZ, R66 ;  /* 0x000000ffff857224 */ /* 0x000fe400078e0042 */
[----:B------:R1:W-:Y:S01]  /*26220*/  STL.64 [R1+0x1b0], R56 ;  /* 0x0001b03801007387 */ /* 0x0003e20000100a00 */
[----:B------:R-:W-:-:S03]  /*26230*/  IMAD.MOV.U32 R132, RZ, RZ, R67 ;  /* 0x000000ffff847224 */ /* 0x000fc600078e0043 */
[----:B------:R1:W-:Y:S04]  /*26240*/  STL.64 [R1+0x1b8], R58 ;  /* 0x0001b83a01007387 */ /* 0x0003e80000100a00 */
[----:B------:R-:W4:Y:S04]  /*26250*/  LDL.LU R65, [R1+0x194] ;  /* 0x0001940001417983 */ /* 0x000f280000300800 */
[----:B------:R-:W4:Y:S04]  /*26260*/  LDL.LU R66, [R1+0x198] ;  /* 0x0001980001427983 */ /* 0x000f280000300800 */
[----:B------:R-:W4:Y:S04]  /*26270*/  LDL.LU R67, [R1+0x19c] ;  /* 0x00019c0001437983 */ /* 0x000f280000300800 */
[----:B-1----:R-:W4:Y:S04]  /*26280*/  LDL.LU R56, [R1+0x110] ;  /* 0x0001100001387983 */ /* 0x002f280000300800 */
[----:B------:R-:W4:Y:S04]  /*26290*/  LDL.LU R57, [R1+0x114] ;  /* 0x0001140001397983 */ /* 0x000f280000300800 */
[----:B------:R-:W4:Y:S04]  /*262a0*/  LDL.LU R58, [R1+0x118] ;  /* 0x00011800013a7983 */ /* 0x000f280000300800 */
[----:B------:R-:W4:Y:S01]  /*262b0*/  LDL.LU R59, [R1+0x11c] ;  /* 0x00011c00013b7983 */ /* 0x000f220000300800 */
[-C--:B--2---:R-:W-:Y:S08]  /*262c0*/  HMMA.1688.F32.TF32 R48, R20, R44.reuse, R48 ;  /* 0x0000002c1430723c */ /* 0x084ff00000081030 */
[----:B---3--:R-:W-:Y:S11]  /*262d0*/  HMMA.1688.F32.TF32 R44, R24, R44, R52 ;  /* 0x0000002c182c723c */ /* 0x008ff60000081034 */
[----:B------:R-:W-:Y:S11]  /*262e0*/  @!UPT UIADD3 URZ, URZ, URZ, URZ ;  /* 0x0000003f3f3ff290 */ /* 0x000ff6000fffe03f */
[----:B------:R-:W-:Y:S02]  /*262f0*/  @!UPT UIADD3 URZ, URZ, URZ, URZ ;  /* 0x0000003f3f3ff290 */ /* 0x000fe4000fffe03f */
[----:B------:R-:W-:Y:S02]  /*26300*/  IMAD.MOV.U32 R143, RZ, RZ, R44 ;  /* 0x000000ffff8f7224 */ /* 0x000fe400078e002c */
[----:B------:R-:W-:Y:S02]  /*26310*/  IMAD.MOV.U32 R142, RZ, RZ, R45 ;  /* 0x000000ffff8e7224 */ /* 0x000fe400078e002d */
[----:B------:R-:W-:Y:S02]  /*26320*/  IMAD.MOV.U32 R141, RZ, RZ, R46 ;  /* 0x000000ffff8d7224 */ /* 0x000fe400078e002e */
[----:B------:R-:W-:Y:S02]  /*26330*/  IMAD.MOV.U32 R140, RZ, RZ, R47 ;  /* 0x000000ffff8c7224 */ /* 0x000fe400078e002f */
[----:B------:R-:W-:Y:S01]  /*26340*/  HMMA.1688.F32.TF32 R44, R224, R114, R148 ;  /* 0x00000072e02c723c */ /* 0x000fe20000081094 */
[----:B------:R-:W-:Y:S02]  /*26350*/  IMAD.MOV.U32 R139, RZ, RZ, R48 ;  /* 0x000000ffff8b7224 */ /* 0x000fe400078e0030 */
[----:B------:R-:W-:-:S02]  /*26360*/  IMAD.MOV.U32 R138, RZ, RZ, R49 ;  /* 0x000000ffff8a7224 */ /* 0x000fc400078e0031 */
[----:B------:R-:W-:-:S03]  /*26370*/  IMAD.MOV.U32 R137, RZ, RZ, R50 ;  /* 0x000000ffff897224 */ /* 0x000fc600078e0032 */
[----:B------:R-:W-:Y:S01]  /*26380*/  HMMA.1688.F32.TF32 R52, R232, R114, R152 ;  /* 0x00000072e834723c */ /* 0x000fe20000081098 */
[----:B------:R-:W-:-:S07]  /*26390*/  IMAD.MOV.U32 R136, RZ, RZ, R51 ;  /* 0x000000ffff887224 */ /* 0x000fce00078e0033 */
[-C--:B------:R-:W-:Y:S07]  /*263a0*/  HMMA.1688.F32.TF32 R48, R228, R114.reuse, R156 ;  /* 0x00000072e430723c */ /* 0x080fee000008109c */
        /* <DEDUP_REMOVED lines=10> */
[----:B------:R-:W3:Y:S04]  /*26450*/  LDL.LU R53, [R1+0x84] ;  /* 0x0000840001357983 */ /* 0x000ee80000300800 */
[----:B--2---:R-:W3:Y:S04]  /*26460*/  LDL.LU R54, [R1+0x88] ;  /* 0x0000880001367983 */ /* 0x004ee80000300800 */
[----:B------:R-:W3:Y:S04]  /*26470*/  LDL.LU R55, [R1+0x8c] ;  /* 0x00008c0001377983 */ /* 0x000ee80000300800 */
[----:B------:R-:W4:Y:S02]  /*26480*/  LDSM.16.M88.4 R48, [R2+0x8000] ;  /* 0x008000000230783b */ /* 0x000f240000000200 */
[-C--:B----4-:R-:W-:Y:S11]  /*26490*/  HMMA.1688.F32.TF32 R60, R12, R48.reuse, R60 ;  /* 0x000000300c3c723c */ /* 0x090ff6000008103c */
[----:B------:R-:W-:Y:S11]  /*264a0*/  @!UPT UIADD3 URZ, URZ, URZ, URZ ;  /* 0x0000003f3f3ff290 */ /* 0x000ff6000fffe03f */
[----:B------:R-:W-:Y:S01]  /*264b0*/  @!UPT UIADD3 URZ, URZ, URZ, URZ ;  /* 0x0000003f3f3ff290 */ /* 0x000fe2000fffe03f */
[----:B------:R1:W-:Y:S04]  /*264c0*/  STL.64 [R1+0x230], R60 ;  /* 0x0002303c01007387 */ /* 0x0003e80000100a00 */
[----:B------:R-:W2:Y:S04]  /*264d0*/  LDL.LU R68, [R1+0x180] ;  /* 0x0001800001447983 */ /* 0x000ea80000300800 */
[----:B------:R-:W2:Y:S01]  /*264e0*/  LDL.LU R69, [R1+0x184] ;  /* 0x0001840001457983 */ /* 0x000ea20000300800 */
[----:B------:R-:W-:Y:S03]  /*264f0*/  HMMA.1688.F32.TF32 R64, R16, R48, R64 ;  /* 0x000000301040723c */ /* 0x000fe60000081040 */
[----:B------:R-:W2:Y:S01]  /*26500*/  LDL.LU R70, [R1+0x188] ;  /* 0x0001880001467983 */ /* 0x000ea20000300800 */
[----:B------:R-:W-:-:S03]  /*26510*/  IMAD.MOV.U32 R46, RZ, RZ, R62 ;  /* 0x000000ffff2e7224 */ /* 0x000fc600078e003e */
[----:B------:R-:W2:Y:S01]  /*26520*/  LDL.LU R71, [R1+0x18c] ;  /* 0x00018c0001477983 */ /* 0x000ea20000300800 */
[----:B------:R-:W-:-:S03]  /*26530*/  IMAD.MOV.U32 R47, RZ, RZ, R63 ;  /* 0x000000ffff2f7224 */ /* 0x000fc600078e003f */
[----:B-1----:R-:W4:Y:S04]  /*26540*/  LDL.LU R60, [R1+0x100] ;  /* 0x00010000013c7983 */ /* 0x002f280000300800 */
[----:B------:R-:W4:Y:S04]  /*26550*/  LDL.LU R61, [R1+0x104] ;  /* 0x00010400013d7983 */ /* 0x000f280000300800 */
[----:B------:R-:W4:Y:S04]  /*26560*/  LDL.LU R62, [R1+0x108] ;  /* 0x00010800013e7983 */ /* 0x000f280000300800 */
[----:B------:R-:W4:Y:S01]  /*26570*/  LDL.LU R63, [R1+0x10c] ;  /* 0x00010c00013f7983 */ /* 0x000f220000300800 */
[----:B------:R-:W-:-:S02]  /*26580*/  IMAD.MOV.U32 R147, RZ, RZ, R64 ;  /* 0x000000ffff937224 */ /* 0x000fc400078e0040 */
[----:B------:R-:W-:Y:S01]  /*26590*/  IMAD.MOV.U32 R146, RZ, RZ, R65 ;  /* 0x000000ffff927224 */ /* 0x000fe200078e0041 */
[----:B------:R-:W2:Y:S01]  /*265a0*/  LDL.LU R64, [R1+0x70] ;  /* 0x0000700001407983 */ /* 0x000ea20000300800 */
[----:B------:R-:W-:Y:S02]  /*265b0*/  IMAD.MOV.U32 R145, RZ, RZ, R66 ;  /* 0x000000ffff917224 */ /* 0x000fe400078e0042 */
        /* <DEDUP_REMOVED lines=14> */
[----:B------:R-:W2:Y:S01]  /*266a0*/  LDL.LU R59, [R1+0x2c] ;  /* 0x00002c00013b7983 */ /* 0x000ea20000300800 */
[-C--:B------:R-:W-:Y:S11]  /*266b0*/  HMMA.1688.F32.TF32 R72, R224, R118.reuse, R164 ;  /* 0x00000076e048723c */ /* 0x080ff600000810a4 */
[----:B------:R-:W-:Y:S11]  /*266c0*/  @!UPT UIADD3 URZ, URZ, URZ, URZ ;  /* 0x0000003f3f3ff290 */ /* 0x000ff6000fffe03f */
[----:B------:R-:W-:Y:S01]  /*266d0*/  @!UPT UIADD3 URZ, URZ, URZ, URZ ;  /* 0x0000003f3f3ff290 */ /* 0x000fe2000fffe03f */
[----:B------:R-:W-:Y:S04]  /*266e0*/  STL.64 [R1+0x5e0], R72 ;  /* 0x0005e04801007387 */ /* 0x000fe80000100a00 */
[----:B------:R1:W-:Y:S01]  /*266f0*/  STL.64 [R1+0x5e8], R74 ;  /* 0x0005e84a01007387 */ /* 0x0003e20000100a00 */
[----:B------:R-:W-:Y:S08]  /*26700*/  HMMA.1688.F32.TF32 R76, R228, R118, R172 ;  /* 0x00000076e44c723c */ /* 0x000ff000000810ac */
[----:B---3--:R-:W-:Y:S11]  /*26710*/  HMMA.1688.F32.TF32 R52, R24, R48, R52 ;  /* 0x000000301834723c */ /* 0x008ff60000081034 */
        /* <DEDUP_REMOVED lines=10> */
[----:B------:R-:W-:Y:S04]  /*267c0*/  STL.64 [R1+0x468], R54 ;  /* 0x0004683601007387 */ /* 0x000fe80000100a00 */
[----:B------:R-:W4:Y:S01]  /*267d0*/  LDSM.16.M88.4 R52, [R2+0x8800] ;  /* 0x008800000234783b */ /* 0x000f220000000200 */
[----:B-1----:R-:W-:Y:S03]  /*267e0*/  HMMA.1688.F32.TF32 R72, R236, R118, R176 ;  /* 0x00000076ec48723c */ /* 0x002fe600000810b0 */
[----:B------:R-:W-:Y:S04]  /*267f0*/  STL.64 [R1+0x440], R76 ;  /* 0x0004404c01007387 */ /* 0x000fe80000100a00 */
[----:B------:R-:W-:Y:S11]  /*26800*/  STL.64 [R1+0x448], R78 ;  /* 0x0004484e01007387 */ /* 0x000ff60000100a00 */
[----:B------:R-:W-:Y:S05]  /*26810*/  @!UPT UIADD3 URZ, URZ, URZ, URZ ;  /* 0x0000003f3f3ff290 */ /* 0x000fea000fffe03f */
[----:B------:R-:W-:Y:S04]  /*26820*/  STL.64 [R1+0x420], R72 ;  /* 0x0004204801007387 */ /* 0x000fe80000100a00 */
[----:B------:R1:W-:Y:S01]  /*26830*/  STL.64 [R1+0x428], R74 ;  /* 0x0004284a01007387 */ /* 0x0003e20000100a00 */
[-C--:B----4-:R-:W-:Y:S08]  /*26840*/  HMMA.1688.F32.TF32 R60, R16, R52.reuse, R60 ;  /* 0x00000034103c723c */ /* 0x090ff0000008103c */
[----:B--2---:R-:W-:Y:S11]  /*26850*/  HMMA.1688.F32.TF32 R64, R20, R52, R64 ;  /* 0x000000341440723c */ /* 0x004ff60000081040 */
[----:B------:R-:W-:Y:S05]  /*26860*/  @!UPT UIADD3 URZ, URZ, URZ, URZ ;  /* 0x0000003f3f3ff290 */ /* 0x000fea000fffe03f */
        /* <DEDUP_REMOVED lines=8> */
[----:B------:R-:W-:-:S02]  /*268f0*/  IMAD.MOV.U32 R165, RZ, RZ, R64 ;  /* 0x000000ffffa57224 */ /* 0x000fc400078e0040 */
[----:B------:R-:W-:Y:S01]  /*26900*/  IMAD.MOV.U32 R164, RZ, RZ, R65 ;  /* 0x000000ffffa47224 */ /* 0x000fe200078e0041 */
[----:B------:R-:W3:Y:S01]  /*26910*/  LDL.LU R64, [R1+0x50] ;  /* 0x0000500001407983 */ /* 0x000ee20000300800 */
[----:B------:R-:W-:Y:S02]  /*26920*/  IMAD.MOV.U32 R163, RZ, RZ, R66 ;  /* 0x000000ffffa37224 */ /* 0x000fe400078e0042 */
[----:B------:R-:W-:Y:S01]  /*26930*/  IMAD.MOV.U32 R162, RZ, RZ, R67 ;  /* 0x000000ffffa27224 */ /* 0x000fe200078e0043 */
[----:B------:R-:W3:Y:S04]  /*26940*/  LDL.LU R65, [R1+0x54] ;  /* 0x0000540001417983 */ /* 0x000ee80000300800 */
[----:B------:R-:W3:Y:S04]  /*26950*/  LDL.LU R66, [R1+0x58] ;  /* 0x0000580001427983 */ /* 0x000ee80000300800 */
[----:B------:R-:W3:Y:S01]  /*26960*/  LDL.LU R67, [R1+0x5c] ;  /* 0x00005c0001437983 */ /* 0x000ee20000300800 */
[-C--:B------:R-:W-:Y:S08]  /*26970*/  HMMA.1688.F32.TF32 R68, R12, R52.reuse, R68 ;  /* 0x000000340c44723c */ /* 0x080ff00000081044 */
[----:B------:R-:W-:Y:S08]  /*26980*/  HMMA.1688.F32.TF32 R56, R24, R52, R56 ;  /* 0x000000341838723c */ /* 0x000ff00000081038 */
[----:B-1----:R-:W-:Y:S08]  /*26990*/  HMMA.1688.F32.TF32 R72, R224, R122, R180 ;  /* 0x0000007ae048723c */ /* 0x002ff000000810b4 */
[----:B------:R-:W-:-:S02]  /*269a0*/  IMAD.MOV.U32 R157, RZ, RZ, R68 ;  /* 0x000000ffff9d7224 */ /* 0x000fc400078e0044 */
[----:B------:R-:W-:Y:S02]  /*269b0*/  IMAD.MOV.U32 R156, RZ, RZ, R69 ;  /* 0x000000ffff9c7224 */ /* 0x000fe400078e0045 */
[----:B------:R-:W-:Y:S02]  /*269c0*/  IMAD.MOV.U32 R155, RZ, RZ, R70 ;  /* 0x000000ffff9b7224 */ /* 0x000fe400078e0046 */
[----:B------:R-:W-:Y:S02]  /*269d0*/  IMAD.MOV.U32 R154, RZ, RZ, R71 ;  /* 0x000000ffff9a7224 */ /* 0x000fe400078e0047 */
[----:B------:R-:W-:Y:S01]  /*269e0*/  HMMA.1688.F32.TF32 R68, R232, R122, R184 ;  /* 0x0000007ae844723c */ /* 0x000fe200000810b8 */
[----:B------:R-:W-:Y:S02]  /*269f0*/  IMAD.MOV.U32 R45, RZ, RZ, R56 ;  /* 0x000000ffff2d7224 */ /* 0x000fe400078e0038 */
[----:B------:R-:W-:Y:S02]  /*26a00*/  IMAD.MOV.U32 R44, RZ, RZ, R57 ;  /* 0x000000ffff2c7224 */ /* 0x000fe400078e0039 */
[----:B------:R-:W-:-:S02]  /*26a10*/  IMAD.MOV.U32 R41, RZ, RZ, R58 ;  /* 0x000000ffff297224 */ /* 0x000fc400078e003a */
[----:B------:R-:W-:Y:S02]  /*26a20*/  IMAD.MOV.U32 R40, RZ, RZ, R59 ;  /* 0x000000ffff287224 */ /* 0x000fe400078e003b */
[-C--:B------:R-:W-:Y:S01]  /*26a30*/  HMMA.1688.F32.TF32 R56, R228, R122.reuse, R188 ;  /* 0x0000007ae438723c */ /* 0x080fe200000810bc */
[----:B------:R-:W-:Y:S04]  /*26a40*/  STL.64 [R1+0x5d0], R72 ;  /* 0x0005d04801007387 */ /* 0x000fe80000100a00 */
[----:B------:R-:W-:Y:S04]  /*26a50*/  STL.64 [R1+0x5d8], R74 ;  /* 0x0005d84a01007387 */ /* 0x000fe80000100a00 */
[----:B------:R-:W4:Y:S05]  /*26a60*/  LDL.LU R76, [R1+0x40] ;  /* 0x00004000014c7983 */ /* 0x000f2a0000300800 */
[----:B------:R-:W-:Y:S04]  /*26a70*/  STL.64 [R1+0x450], R68 ;  /* 0x0004504401007387 */ /* 0x000fe80000100a00 */
[----:B------:R-:W-:Y:S05]  /*26a80*/  STL.64 [R1+0x458], R70 ;  /* 0x0004584601007387 */ /* 0x000fea0000100a00 */
[----:B------:R-:W-:Y:S04]  /*26a90*/  STL.64 [R1+0x430], R56 ;  /* 0x0004303801007387 */ /* 0x000fe80000100a00 */
[----:B------:R1:W-:Y:S04]  /*26aa0*/  STL.64 [R1+0x438], R58 ;  /* 0x0004383a01007387 */ /* 0x0003e80000100a00 */
[----:B------:R-:W4:Y:S04]  /*26ab0*/  LDL.LU R77, [R1+0x44] ;  /* 0x00004400014d7983 */ /* 0x000f280000300800 */
[----:B------:R-:W4:Y:S01]  /*26ac0*/  LDL.LU R78, [R1+0x48] ;  /* 0x00004800014e7983 */ /* 0x000f220000300800 */
[----:B-1----:R-:W-:Y:S03]  /*26ad0*/  HMMA.1688.F32.TF32 R56, R236, R122, R192 ;  /* 0x0000007aec38723c */ /* 0x002fe600000810c0 */
[----:B------:R-:W4:Y:S04]  /*26ae0*/  LDL.LU R79, [R1+0x4c] ;  /* 0x00004c00014f7983 */ /* 0x000f280000300800 */
[----:B------:R-:W4:Y:S11]  /*26af0*/  LDL.LU R68, [R1+0x10] ;  /* 0x0000100001447983 */ /* 0x000f360000300800 */
[----:B------:R-:W-:Y:S05]  /*26b00*/  @!UPT UIADD3 URZ, URZ, URZ, URZ ;  /* 0x0000003f3f3ff290 */ /* 0x000fea000fffe03f */
[----:B------:R-:W-:Y:S04]  /*26b10*/  STL.64 [R1+0x410], R56 ;  /* 0x0004103801007387 */ /* 0x000fe80000100a00 */
[----:B------:R-:W-:Y:S04]  /*26b20*/  STL.64 [R1+0x418], R58 ;  /* 0x0004183a01007387 */ /* 0x000fe80000100a00 */
[----:B------:R-:W1:Y:S04]  /*26b30*/  LDSM.16.M88.4 R56, [R2+0x9000] ;  /* 0x009000000238783b */ /* 0x000e680000000200 */
[----:B------:R-:W4:Y:S04]  /*26b40*/  LDL.LU R69, [R1+0x14] ;  /* 0x0000140001457983 */ /* 0x000f280000300800 */
[----:B------:R-:W4:Y:S04]  /*26b50*/  LDL.LU R70, [R1+0x18] ;  /* 0x0000180001467983 */ /* 0x000f280000300800 */
[----:B------:R-:W4:Y:S04]  /*26b60*/  LDL.LU R71, [R1+0x1c] ;  /* 0x00001c0001477983 */ /* 0x000f280000300800 */
[----:B------:R-:W4:Y:S04]  /*26b70*/  LDL.LU R72, [R1+0x30] ;  /* 0x0000300001487983 */ /* 0x000f280000300800 */
[----:B------:R-:W4:Y:S04]  /*26b80*/  LDL.LU R73, [R1+0x34] ;  /* 0x0000340001497983 */ /* 0x000f280000300800 */
[----:B------:R-:W4:Y:S04]  /*26b90*/  LDL.LU R74, [R1+0x38] ;  /* 0x00003800014a7983 */ /* 0x000f280000300800 */
[----:B------:R-:W4:Y:S04]  /*26ba0*/  LDL.LU R75, [R1+0x3c] ;  /* 0x00003c00014b7983 */ /* 0x000f280000300800 */
[----:B-1----:R-:W-:Y:S04]  /*26bb0*/  STL [R1+0x1224], R58 ;  /* 0x0012243a01007387 */ /* 0x002fe80000100800 */
[----:B------:R1:W-:Y:S01]  /*26bc0*/  STL [R1+0x1220], R59 ;  /* 0x0012203b01007387 */ /* 0x0003e20000100800 */
[-C--:B--2---:R-:W-:Y:S08]  /*26bd0*/  HMMA.1688.F32.TF32 R60, R12, R56.reuse, R60 ;  /* 0x000000380c3c723c */ /* 0x084ff0000008103c */
[----:B---3--:R-:W-:Y:S11]  /*26be0*/  HMMA.1688.F32.TF32 R64, R16, R56, R64 ;  /* 0x000000381040723c */ /* 0x008ff60000081040 */
[----:B------:R-:W-:Y:S05]  /*26bf0*/  @!UPT UIADD3 URZ, URZ, URZ, URZ ;  /* 0x0000003f3f3ff290 */ /* 0x000fea000fffe03f */
[----:B------:R-:W-:Y:S02]  /*26c00*/  IMAD.MOV.U32 R191, RZ, RZ, R60 ;  /* 0x000000ffffbf7224 */ /* 0x000fe400078e003c */
[----:B------:R-:W-:Y:S01]  /*26c10*/  IMAD.MOV.U32 R190, RZ, RZ, R61 ;  /* 0x000000ffffbe7224 */ /* 0x000fe200078e003d */
[----:B------:R-:W2:Y:S01]  /*26c20*/  LDL.LU R60, [R1] ;  /* 0x00000000013c7983 */ /* 0x000ea20000300800 */
[----:B------:R-:W-:Y:S02]  /*26c30*/  IMAD.MOV.U32 R189, RZ, RZ, R62 ;  /* 0x000000ffffbd7224 */ /* 0x000fe400078e003e */
[----:B------:R-:W-:Y:S02]  /*26c40*/  IMAD.MOV.U32 R61, RZ, RZ, R4 ;  /* 0x000000ffff3d7224 */ /* 0x000fe400078e0004 */
[----:B------:R-:W-:Y:S01]  /*26c50*/  IMAD.MOV.U32 R188, RZ, RZ, R63 ;  /* 0x000000ffffbc7224 */ /* 0x000fe200078e003f */
[----:B------:R-:W1:Y:S01]  /*26c60*/  LDL.LU R4, [R1+0x12a0] ;  /* 0x0012a00001047983 */ /* 0x000e620000300800 */
[----:B------:R-:W-:-:S02]  /*26c70*/  IMAD.MOV.U32 R62, RZ, RZ, R5 ;  /* 0x000000ffff3e7224 */ /* 0x000fc400078e0005 */
[----:B------:R-:W-:Y:S01]  /*26c80*/  IMAD.MOV.U32 R63, RZ, RZ, R6 ;  /* 0x000000ffff3f7224 */ /* 0x000fe200078e0006 */
[----:B------:R-:W1:Y:S04]  /*26c90*/  LDL.LU R5, [R1+0x129c] ;  /* 0x00129c0001057983 */ /* 0x000e680000300800 */
[----:B------:R-:W1:Y:S01]  /*26ca0*/  LDL.LU R6, [R1+0x1298] ;  /* 0x0012980001067983 */ /* 0x000e620000300800 */
[----:B------:R-:W-:Y:S02]  /*26cb0*/  IMAD.MOV.U32 R187, RZ, RZ, R64 ;  /* 0x000000ffffbb7224 */ /* 0x000fe400078e0040 */
[----:B------:R-:W-:Y:S02]  /*26cc0*/  IMAD.MOV.U32 R64, RZ, RZ, R7 ;  /* 0x000000ffff407224 */ /* 0x000fe400078e0007 */
[----:B------:R-:W1:Y:S01]  /*26cd0*/  LDL.LU R7, [R1+0x1294] ;  /* 0x0012940001077983 */ /* 0x000e620000300800 */
[----:B------:R-:W-:-:S02]  /*26ce0*/  IMAD.MOV.U32 R186, RZ, RZ, R65 ;  /* 0x000000ffffba7224 */ /* 0x000fc400078e0041 */
[----:B------:R-:W-:Y:S02]  /*26cf0*/  IMAD.MOV.U32 R185, RZ, RZ, R66 ;  /* 0x000000ffffb97224 */ /* 0x000fe400078e0042 */
[----:B------:R-:W-:Y:S02]  /*26d00*/  IMAD.MOV.U32 R65, RZ, RZ, R9 ;  /* 0x000000ffff417224 */ /* 0x000fe400078e0009 */
[----:B------:R-:W-:Y:S01]  /*26d10*/  IMAD.MOV.U32 R184, RZ, RZ, R67 ;  /* 0x000000ffffb87224 */ /* 0x000fe200078e0043 */
[----:B------:R-:W3:Y:S01]  /*26d20*/  LDL.LU R9, [R1+0x1290] ;  /* 0x0012900001097983 */ /* 0x000ee20000300800 */
[----:B------:R-:W-:Y:S02]  /*26d30*/  IMAD.MOV.U32 R66, RZ, RZ, R10 ;  /* 0x000000ffff427224 */ /* 0x000fe400078e000a */
[----:B------:R-:W-:Y:S01]  /*26d40*/  IMAD.MOV.U32 R67, RZ, RZ, R11 ;  /* 0x000000ffff437224 */ /* 0x000fe200078e000b */
        /* <DEDUP_REMOVED lines=12> */
[----:B------:R-:W-:Y:S02]  /*26e10*/  IMAD.MOV.U32 R106, RZ, RZ, R243 ;  /* 0x000000ffff6a7224 */ /* 0x000fe400078e00f3 */
[----:B------:R-:W-:Y:S01]  /*26e20*/  IMAD.MOV.U32 R107, RZ, RZ, R242 ;  /* 0x000000ffff6b7224 */ /* 0x000fe200078e00f2 */
[----:B-1----:R-:W-:Y:S08]  /*26e30*/  HMMA.1688.F32.TF32 R56, R24, R56, R4 ;  /* 0x000000381838723c */ /* 0x002ff00000081004 */
[-C--:B------:R-:W-:Y:S11]  /*26e40*/  HMMA.1688.F32.TF32 R4, R232, R126.reuse, R200 ;  /* 0x0000007ee804723c */ /* 0x080ff600000810c8 */
[----:B------:R-:W-:Y:S04]  /*26e50*/  @!UPT UIADD3 URZ, URZ, URZ, URZ ;  /* 0x0000003f3f3ff290 */ /* 0x000fe8000fffe03f */
[----:B------:R-:W-:Y:S04]  /*26e60*/  STL.64 [R1+0x20], R56 ;  /* 0x0000203801007387 */ /* 0x000fe80000100a00 */
[----:B------:R1:W-:Y:S04]  /*26e70*/  STL.64 [R1+0x28], R58 ;  /* 0x0000283a01007387 */ /* 0x0003e80000100a00 */
[----:B------:R-:W-:Y:S04]  /*26e80*/  STL.64 [R1+0x5b0], R76 ;  /* 0x0005b04c01007387 */ /* 0x000fe80000100a00 */
[----:B------:R-:W-:Y:S04]  /*26e90*/  STL.64 [R1+0x5b8], R78 ;  /* 0x0005b84e01007387 */ /* 0x000fe80000100a00 */
[----:B------:R-:W-:Y:S04]  /*26ea0*/  STL.64 [R1+0x400], R4 ;  /* 0x0004000401007387 */ /* 0x000fe80000100a00 */
[----:B------:R-:W-:Y:S04]  /*26eb0*/  STL.64 [R1+0x408], R6 ;  /* 0x0004080601007387 */ /* 0x000fe80000100a00 */
[----:B------:R-:W4:Y:S01]  /*26ec0*/  LDSM.16.M88.4 R4, [R2+0x9800] ;  /* 0x009800000204783b */ /* 0x000f220000000200 */
[----:B-1----:R-:W-:Y:S11]  /*26ed0*/  HMMA.1688.F32.TF32 R56, R228, R126, R204 ;  /* 0x0000007ee438723c */ /* 0x002ff600000810cc */
[----:B------:R-:W-:Y:S11]  /*26ee0*/  @!UPT UIADD3 URZ, URZ, URZ, URZ ;  /* 0x0000003f3f3ff290 */ /* 0x000ff6000fffe03f */
[----:B------:R-:W-:Y:S01]  /*26ef0*/  @!UPT UIADD3 URZ, URZ, URZ, URZ ;  /* 0x0000003f3f3ff290 */ /* 0x000fe2000fffe03f */
[----:B------:R-:W-:Y:S04]  /*26f00*/  STL.64 [R1+0x3f0], R56 ;  /* 0x0003f03801007387 */ /* 0x000fe80000100a00 */
[----:B------:R4:W-:Y:S02]  /*26f10*/  STL.64 [R1+0x3f8], R58 ;  /* 0x0003f83a01007387 */ /* 0x0009e40000100a00 */
[----:B----4-:R-:W-:Y:S08]  /*26f20*/  HMMA.1688.F32.TF32 R56, R12, R4, R72 ;  /* 0x000000040c38723c */ /* 0x010ff00000081048 */
[----:B------:R-:W-:Y:S08]  /*26f30*/  HMMA.1688.F32.TF32 R76, R236, R126, R208 ;  /* 0x0000007eec4c723c */ /* 0x000ff000000810d0 */
[----:B--2---:R-:W-:Y:S08]  /*26f40*/  HMMA.1688.F32.TF32 R60, R20, R4, R60 ;  /* 0x00000004143c723c */ /* 0x004ff0000008103c */
[----:B------:R-:W-:-:S02]  /*26f50*/  IMAD.MOV.U32 R199, RZ, RZ, R56 ;  /* 0x000000ffffc77224 */ /* 0x000fc400078e0038 */
[----:B------:R-:W-:Y:S02]  /*26f60*/  IMAD.MOV.U32 R198, RZ, RZ, R57 ;  /* 0x000000ffffc67224 */ /* 0x000fe400078e0039 */
[----:B------:R-:W-:Y:S02]  /*26f70*/  IMAD.MOV.U32 R197, RZ, RZ, R58 ;  /* 0x000000ffffc57224 */ /* 0x000fe400078e003a */
[----:B------:R-:W-:Y:S02]  /*26f80*/  IMAD.MOV.U32 R196, RZ, RZ, R59 ;  /* 0x000000ffffc47224 */ /* 0x000fe400078e003b */
[-C--:B------:R-:W-:Y:S01]  /*26f90*/  HMMA.1688.F32.TF32 R56, R16, R4.reuse, R68 ;  /* 0x000000041038723c */ /* 0x080fe20000081044 */
[----:B------:R-:W-:Y:S04]  /*26fa0*/  STL.64 [R1+0x3e0], R76 ;  /* 0x0003e04c01007387 */ /* 0x000fe80000100a00 */
[----:B------:R-:W-:Y:S03]  /*26fb0*/  STL.64 [R1+0x3e8], R78 ;  /* 0x0003e84e01007387 */ /* 0x000fe60000100a00 */
[----:B---3--:R-:W-:Y:S01]  /*26fc0*/  HMMA.1688.F32.TF32 R8, R24, R4, R8 ;  /* 0x000000041808723c */ /* 0x008fe20000081008 */
[----:B------:R-:W-:Y:S01]  /*26fd0*/  STL [R1+0x30], R60 ;  /* 0x0000303c01007387 */ /* 0x000fe20000100800 */
[----:B------:R-:W-:-:S03]  /*26fe0*/  IMAD.MOV.U32 R3, RZ, RZ, R63 ;  /* 0x000000ffff037224 */ /* 0x000fc600078e003f */
[----:B------:R1:W-:Y:S11]  /*26ff0*/  STL.64 [R1+0x11e0], R6 ;  /* 0x0011e00601007387 */ /* 0x0003f60000100a00 */
[----:B------:R-:W-:Y:S01]  /*27000*/  IMAD.MOV.U32 R201, RZ, RZ, R58 ;  /* 0x000000ffffc97224 */ /* 0x000fe200078e003a */
[----:B-1----:R-:W-:Y:S01]  /*27010*/  HMMA.1688.F32.TF32 R4, R224, R130, R244 ;  /* 0x00000082e004723c */ /* 0x002fe200000810f4 */
[----:B------:R-:W-:-:S02]  /*27020*/  IMAD.MOV.U32 R200, RZ, RZ, R59 ;  /* 0x000000ffffc87224 */ /* 0x000fc400078e003b */
[----:B------:R-:W-:Y:S02]  /*27030*/  IMAD.MOV.U32 R58, RZ, RZ, R61 ;  /* 0x000000ffff3a7224 */ /* 0x000fe400078e003d */
[----:B------:R-:W-:-:S03]  /*27040*/  IMAD.MOV.U32 R59, RZ, RZ, R62 ;  /* 0x000000ffff3b7224 */ /* 0x000fc600078e003e */
[-C--:B------:R-:W-:Y:S01]  /*27050*/  HMMA.1688.F32.TF32 R60, R232, R130.reuse, R212 ;  /* 0x00000082e83c723c */ /* 0x080fe200000810d4 */
[----:B------:R-:W-:Y:S04]  /*27060*/  STL.64 [R1+0x11c0], R10 ;  /* 0x0011c00a01007387 */ /* 0x000fe80000100a00 */
[----:B------:R1:W-:Y:S10]  /*27070*/  STL.64 [R1+0x11b8], R8 ;  /* 0x0011b80801007387 */ /* 0x0003f40000100a00 */
[----:B------:R-:W-:Y:S04]  /*27080*/  STL.64 [R1+0x5a0], R4 ;  /* 0x0005a00401007387 */ /* 0x000fe80000100a00 */
[----:B------:R2:W-:Y:S04]  /*27090*/  STL.64 [R1+0x5a8], R6 ;  /* 0x0005a80601007387 */ /* 0x0005e80000100a00 */
[----:B------:R-:W-:Y:S04]  /*270a0*/  STL.64 [R1+0x3d0], R60 ;  /* 0x0003d03c01007387 */ /* 0x000fe80000100a00 */
[----:B------:R-:W-:Y:S04]  /*270b0*/  STL.64 [R1+0x3d8], R62 ;  /* 0x0003d83e01007387 */ /* 0x000fe80000100a00 */
[----:B------:R-:W3:Y:S01]  /*270c0*/  LDSM.16.M88.4 R60, [R2+0xa000] ;  /* 0x00a00000023c783b */ /* 0x000ee20000000200 */
[-C--:B-1----:R-:W-:Y:S08]  /*270d0*/  HMMA.1688.F32.TF32 R8, R228, R130.reuse, R216 ;  /* 0x00000082e408723c */ /* 0x082ff000000810d8 */
[----:B--2---:R-:W-:Y:S11]  /*270e0*/  HMMA.1688.F32.TF32 R4, R236, R130, R220 ;  /* 0x00000082ec04723c */ /* 0x004ff600000810dc */
[----:B------:R-:W-:Y:S04]  /*270f0*/  @!UPT UIADD3 URZ, URZ, URZ, URZ ;  /* 0x0000003f3f3ff290 */ /* 0x000fe8000fffe03f */
[----:B------:R-:W-:Y:S04]  /*27100*/  STL.64 [R1+0x3c0], R8 ;  /* 0x0003c00801007387 */ /* 0x000fe80000100a00 */
[----:B------:R3:W-:Y:S04]  /*27110*/  STL.64 [R1+0x3c8], R10 ;  /* 0x0003c80a01007387 */ /* 0x0007e80000100a00 */
[----:B------:R-:W-:Y:S04]  /*27120*/  STL.64 [R1+0x3b0], R4 ;  /* 0x0003b00401007387 */ /* 0x000fe80000100a00 */
[----:B------:R1:W-:Y:S04]  /*27130*/  STL.64 [R1+0x3b8], R6 ;  /* 0x0003b80601007387 */ /* 0x0003e80000100a00 */
[----:B------:R-:W2:Y:S04]  /*27140*/  LDL.LU R248, [R1+0x1284] ;  /* 0x0012840001f87983 */ /* 0x000ea80000300800 */
[----:B------:R-:W4:Y:S04]  /*27150*/  LDL.LU R249, [R1+0x1280] ;  /* 0x0012800001f97983 */ /* 0x000f280000300800 */
[----:B------:R-:W2:Y:S04]  /*27160*/  LDL.LU R243, [R1+0x127c] ;  /* 0x00127c0001f37983 */ /* 0x000ea80000300800 */
[----:B------:R-:W4:Y:S01]  /*27170*/  LDL.LU R242, [R1+0x1278] ;  /* 0x0012780001f27983 */ /* 0x000f220000300800 */
[----:B---3--:R-:W-:Y:S03]  /*27180*/  HMMA.1688.F32.TF32 R8, R12, R60, R64 ;  /* 0x0000003c0c08723c */ /* 0x008fe60000081040 */
[----:B------:R-:W3:Y:S04]  /*27190*/  LDL.LU R80, [R1+0x380] ;  /* 0x0003800001507983 */ /* 0x000ee80000300800 */
[----:B------:R-:W3:Y:S01]  /*271a0*/  LDL.LU R81, [R1+0x384] ;  /* 0x0003840001517983 */ /* 0x000ee20000300800 */
[----:B------:R-:W-:-:S03]  /*271b0*/  IMAD.MOV.U32 R64, RZ, RZ, R250 ;  /* 0x000000ffff407224 */ /* 0x000fc600078e00fa */
[----:B------:R-:W3:Y:S01]  /*271c0*/  LDL.LU R82, [R1+0x388] ;  /* 0x0003880001527983 */ /* 0x000ee20000300800 */
[----:B------:R-:W-:-:S03]  /*271d0*/  IMAD.MOV.U32 R65, RZ, RZ, R251 ;  /* 0x000000ffff417224 */ /* 0x000fc600078e00fb */
[----:B------:R-:W3:Y:S04]  /*271e0*/  LDL.LU R83, [R1+0x38c] ;  /* 0x00038c0001537983 */ /* 0x000ee80000300800 */
[----:B------:R-:W3:Y:S04]  /*271f0*/  LDL.LU R250, [R1+0x1274] ;  /* 0x0012740001fa7983 */ /* 0x000ee80000300800 */
[----:B------:R-:W3:Y:S01]  /*27200*/  LDL.LU R251, [R1+0x1270] ;  /* 0x0012700001fb7983 */ /* 0x000ee20000300800 */
[----:B------:R-:W-:Y:S02]  /*27210*/  IMAD.MOV.U32 R67, RZ, RZ, R120 ;  /* 0x000000ffff437224 */ /* 0x000fe400078e0078 */
[----:B------:R-:W-:Y:S01]  /*27220*/  IMAD.MOV.U32 R66, RZ, RZ, R121 ;  /* 0x000000ffff427224 */ /* 0x000fe200078e0079 */
[----:B------:R-:W3:Y:S04]  /*27230*/  LDL.LU R120, [R1+0x370] ;  /* 0x0003700001787983 */ /* 0x000ee80000300800 */
[----:B------:R-:W3:Y:S04]  /*27240*/  LDL.LU R121, [R1+0x374] ;  /* 0x0003740001797983 */ /* 0x000ee80000300800 */
[----:B------:R-:W3:Y:S04]  /*27250*/  LDL.LU R122, [R1+0x378] ;  /* 0x00037800017a7983 */ /* 0x000ee80000300800 */
[----:B------:R-:W3:Y:S04]  /*27260*/  LDL.LU R123, [R1+0x37c] ;  /* 0x00037c00017b7983 */ /* 0x000ee80000300800 */
[----:B------:R-:W3:Y:S04]  /*27270*/  LDL.LU R172, [R1+0x200] ;  /* 0x0002000001ac7983 */ /* 0x000ee80000300800 */
[----:B------:R-:W3:Y:S01]  /*27280*/  LDL.LU R173, [R1+0x204] ;  /* 0x0002040001ad7983 */ /* 0x000ee20000300800 */
[----:B--2---:R-:W-:-:S02]  /*27290*/  IMAD.MOV.U32 R175, RZ, RZ, R243 ;  /* 0x000000ffffaf7224 */ /* 0x004fc400078e00f3 */
[----:B----4-:R-:W-:Y:S02]  /*272a0*/  IMAD.MOV.U32 R174, RZ, RZ, R242 ;  /* 0x000000ffffae7224 */ /* 0x010fe400078e00f2 */
[----:B------:R-:W2:Y:S04]  /*272b0*/  LDL.LU R242, [R1+0x126c] ;  /* 0x00126c0001f27983 */ /* 0x000ea80000300800 */
[----:B------:R-:W2:Y:S04]  /*272c0*/  LDL.LU R243, [R1+0x1268] ;  /* 0x0012680001f37983 */ /* 0x000ea80000300800 */
[----:B------:R-:W4:Y:S04]  /*272d0*/  LDL.LU R180, [R1+0x60] ;  /* 0x0000600001b47983 */ /* 0x000f280000300800 */
[----:B------:R-:W4:Y:S04]  /*272e0*/  LDL.LU R181, [R1+0x64] ;  /* 0x0000640001b57983 */ /* 0x000f280000300800 */
[----:B------:R-:W4:Y:S04]  /*272f0*/  LDL.LU R182, [R1+0x68] ;  /* 0x0000680001b67983 */ /* 0x000f280000300800 */
[----:B------:R-:W4:Y:S01]  /*27300*/  LDL.LU R183, [R1+0x6c] ;  /* 0x00006c0001b77983 */ /* 0x000f220000300800 */
[----:B---3--:R-:W-:-:S02]  /*27310*/  IMAD.MOV.U32 R179, RZ, RZ, R250 ;  /* 0x000000ffffb37224 */ /* 0x008fc400078e00fa */
[----:B------:R-:W-:Y:S01]  /*27320*/  IMAD.MOV.U32 R178, RZ, RZ, R251 ;  /* 0x000000ffffb27224 */ /* 0x000fe200078e00fb */
[----:B------:R-:W2:Y:S01]  /*27330*/  LDL.LU R176, [R1+0x290] ;  /* 0x0002900001b07983 */ /* 0x000ea20000300800 */
[----:B------:R-:W-:-:S03]  /*27340*/  IMAD.MOV.U32 R168, RZ, RZ, R249 ;  /* 0x000000ffffa87224 */ /* 0x000fc600078e00f9 */
[----:B------:R-:W2:Y:S01]  /*27350*/  LDL.LU R177, [R1+0x294] ;  /* 0x0002940001b17983 */ /* 0x000ea20000300800 */
[----:B------:R-:W-:-:S03]  /*27360*/  IMAD.MOV.U32 R169, RZ, RZ, R248 ;  /* 0x000000ffffa97224 */ /* 0x000fc600078e00f8 */
[----:B------:R-:W3:Y:S04]  /*27370*/  LDL.LU R251, [R1+0x1264] ;  /* 0x0012640001fb7983 */ /* 0x000ee80000300800 */
[----:B------:R-:W2:Y:S04]  /*27380*/  LDL.LU R250, [R1+0x1260] ;  /* 0x0012600001fa7983 */ /* 0x000ea80000300800 */
[----:B------:R-:W4:Y:S04]  /*27390*/  LDL.LU R249, [R1+0x125c] ;  /* 0x00125c0001f97983 */ /* 0x000f280000300800 */
        /* <DEDUP_REMOVED lines=8> */
[----:B---3--:R-:W-:-:S02]  /*27420*/  IMAD.MOV.U32 R74, RZ, RZ, R251 ;  /* 0x000000ffff4a7224 */ /* 0x008fc400078e00fb */
[----:B--2---:R-:W-:Y:S02]  /*27430*/  IMAD.MOV.U32 R73, RZ, RZ, R250 ;  /* 0x000000ffff497224 */ /* 0x004fe400078e00fa */
[----:B----4-:R-:W-:Y:S02]  /*27440*/  IMAD.MOV.U32 R72, RZ, RZ, R249 ;  /* 0x000000ffff487224 */ /* 0x010fe400078e00f9 */
[----:B------:R-:W-:Y:S02]  /*27450*/  IMAD.MOV.U32 R71, RZ, RZ, R248 ;  /* 0x000000ffff477224 */ /* 0x000fe400078e00f8 */
[----:B------:R-:W2:Y:S04]  /*27460*/  LDL.LU R248, [R1+0x1254] ;  /* 0x0012540001f87983 */ /* 0x000ea80000300800 */
[----:B------:R-:W2:Y:S04]  /*27470*/  LDL.LU R249, [R1+0x1250] ;  /* 0x0012500001f97983 */ /* 0x000ea80000300800 */
[----:B------:R-:W2:Y:S04]  /*27480*/  LDL.LU R250, [R1+0x124c] ;  /* 0x00124c0001fa7983 */ /* 0x000ea80000300800 */
[----:B------:R-:W2:Y:S04]  /*27490*/  LDL.LU R251, [R1+0x1248] ;  /* 0x0012480001fb7983 */ /* 0x000ea80000300800 */
[----:B------:R-:W3:Y:S01]  /*274a0*/  LDL.LU R75, [R1+0x2bc] ;  /* 0x0002bc00014b7983 */ /* 0x000ee20000300800 */
[----:B-1----:R-:W-:-:S02]  /*274b0*/  IMAD.MOV.U32 R7, RZ, RZ, R8 ;  /* 0x000000ffff077224 */ /* 0x002fc400078e0008 */
[----:B------:R-:W-:Y:S02]  /*274c0*/  IMAD.MOV.U32 R6, RZ, RZ, R9 ;  /* 0x000000ffff067224 */ /* 0x000fe400078e0009 */
[----:B------:R-:W-:Y:S02]  /*274d0*/  IMAD.MOV.U32 R5, RZ, RZ, R10 ;  /* 0x000000ffff057224 */ /* 0x000fe400078e000a */
[----:B------:R-:W-:Y:S02]  /*274e0*/  IMAD.MOV.U32 R4, RZ, RZ, R11 ;  /* 0x000000ffff047224 */ /* 0x000fe400078e000b */
[----:B------:R-:W-:Y:S01]  /*274f0*/  HMMA.1688.F32.TF32 R8, R16, R60, R120 ;  /* 0x0000003c1008723c */ /* 0x000fe20000081078 */
[----:B------:R-:W-:Y:S02]  /*27500*/  IMAD.MOV.U32 R203, RZ, RZ, R56 ;  /* 0x000000ffffcb7224 */ /* 0x000fe400078e0038 */
[----:B------:R-:W-:Y:S02]  /*27510*/  IMAD.MOV.U32 R202, RZ, RZ, R57 ;  /* 0x000000ffffca7224 */ /* 0x000fe400078e0039 */
[----:B------:R-:W-:-:S02]  /*27520*/  IMAD.MOV.U32 R170, RZ, RZ, R252 ;  /* 0x000000ffffaa7224 */ /* 0x000fc400078e00fc */
[----:B------:R-:W-:Y:S01]  /*27530*/  IMAD.MOV.U32 R115, RZ, RZ, R0 ;  /* 0x000000ffff737224 */ /* 0x000fe200078e0000 */
[----:B------:R-:W-:Y:S11]  /*27540*/  HMMA.1688.F32.TF32 R244, R24, R60, R180 ;  /* 0x0000003c18f4723c */ /* 0x000ff600000810b4 */
[----:B------:R-:W-:Y:S05]  /*27550*/  @!UPT UIADD3 URZ, URZ, URZ, URZ ;  /* 0x0000003f3f3ff290 */ /* 0x000fea000fffe03f */
[----:B------:R-:W-:Y:S02]  /*27560*/  IMAD.MOV.U32 R0, RZ, RZ, R8 ;  /* 0x000000ffff007224 */ /* 0x000fe400078e0008 */
[----:B------:R-:W-:Y:S02]  /*27570*/  IMAD.MOV.U32 R252, RZ, RZ, R9 ;  /* 0x000000fffffc7224 */ /* 0x000fe400078e0009 */
[----:B------:R-:W-:Y:S02]  /*27580*/  IMAD.MOV.U32 R57, RZ, RZ, R10 ;  /* 0x000000ffff397224 */ /* 0x000fe400078e000a */
[----:B------:R-:W-:Y:S02]  /*27590*/  IMAD.MOV.U32 R56, RZ, RZ, R11 ;  /* 0x000000ffff387224 */ /* 0x000fe400078e000b */
[----:B------:R-:W-:Y:S01]  /*275a0*/  HMMA.1688.F32.TF32 R8, R224, R242, R176 ;  /* 0x000000f2e008723c */ /* 0x000fe200000810b0 */
[----:B------:R-:W-:-:S07]  /*275b0*/  IMAD.MOV.U32 R171, RZ, RZ, R125 ;  /* 0x000000ffffab7224 */ /* 0x000fce00078e007d */
[----:B------:R-:W-:Y:S01]  /*275c0*/  HMMA.1688.F32.TF32 R120, R232, R242, R172 ;  /* 0x000000f2e878723c */ /* 0x000fe200000810ac */
[----:B------:R-:W-:Y:S02]  /*275d0*/  IMAD.MOV.U32 R114, RZ, RZ, R124 ;  /* 0x000000ffff727224 */ /* 0x000fe400078e007c */
[----:B------:R-:W-:Y:S02]  /*275e0*/  IMAD.MOV.U32 R125, RZ, RZ, R108 ;  /* 0x000000ffff7d7224 */ /* 0x000fe400078e006c */
[----:B------:R-:W-:Y:S02]  /*275f0*/  IMAD.MOV.U32 R124, RZ, RZ, R109 ;  /* 0x000000ffff7c7224 */ /* 0x000fe400078e006d */
[----:B------:R-:W-:Y:S02]  /*27600*/  IMAD.MOV.U32 R222, RZ, RZ, R240 ;  /* 0x000000ffffde7224 */ /* 0x000fe400078e00f0 */
[----:B------:R-:W-:Y:S01]  /*27610*/  IMAD.MOV.U32 R223, RZ, RZ, R241 ;  /* 0x000000ffffdf7224 */ /* 0x000fe200078e00f1 */
[----:B--2---:R-:W-:Y:S11]  /*27620*/  HMMA.1688.F32.TF32 R248, R20, R60, R248 ;  /* 0x0000003c14f8723c */ /* 0x004ff600000810f8 */
[----:B------:R-:W-:Y:S11]  /*27630*/  @!UPT UIADD3 URZ, URZ, URZ, URZ ;  /* 0x0000003f3f3ff290 */ /* 0x000ff6000fffe03f */
[----:B------:R-:W-:Y:S01]  /*27640*/  @!UPT UIADD3 URZ, URZ, URZ, URZ ;  /* 0x0000003f3f3ff290 */ /* 0x000fe2000fffe03f */
[----:B------:R-:W-:Y:S04]  /*27650*/  STL.64 [R1+0x11a0], R250 ;  /* 0x0011a0fa01007387 */ /* 0x000fe80000100a00 */
[----:B------:R-:W-:Y:S04]  /*27660*/  STL.64 [R1+0x1198], R248 ;  /* 0x001198f801007387 */ /* 0x000fe80000100a00 */
[----:B------:R-:W-:Y:S04]  /*27670*/  STL.64 [R1+0x11c8], R62 ;  /* 0x0011c83e01007387 */ /* 0x000fe80000100a00 */
[----:B------:R-:W-:Y:S04]  /*27680*/  STL.64 [R1+0x11b0], R246 ;  /* 0x0011b0f601007387 */ /* 0x000fe80000100a00 */
[----:B------:R-:W-:Y:S04]  /*27690*/  STL.64 [R1+0x11a8], R244 ;  /* 0x0011a8f401007387 */ /* 0x000fe80000100a00 */
[----:B------:R-:W-:Y:S04]  /*276a0*/  STL.64 [R1+0x560], R8 ;  /* 0x0005600801007387 */ /* 0x000fe80000100a00 */
[----:B------:R1:W-:Y:S02]  /*276b0*/  STL.64 [R1+0x568], R10 ;  /* 0x0005680a01007387 */ /* 0x0003e40000100a00 */
[-C--:B-1----:R-:W-:Y:S02]  /*276c0*/  HMMA.1688.F32.TF32 R8, R236, R242.reuse, R64 ;  /* 0x000000f2ec08723c */ /* 0x082fe40000081040 */
[----:B------:R-:W1:Y:S06]  /*276d0*/  LDSM.16.M88.4 R64, [R2+0xa800] ;  /* 0x00a800000240783b */ /* 0x000e6c0000000200 */
[----:B------:R-:W-:Y:S01]  /*276e0*/  HMMA.1688.F32.TF32 R60, R228, R242, R168 ;  /* 0x000000f2e43c723c */ /* 0x000fe200000810a8 */
[----:B------:R-:W-:Y:S04]  /*276f0*/  STL.64 [R1+0x3a0], R120 ;  /* 0x0003a07801007387 */ /* 0x000fe80000100a00 */
[----:B------:R-:W-:Y:S11]  /*27700*/  STL.64 [R1+0x3a8], R122 ;  /* 0x0003a87a01007387 */ /* 0x000ff60000100a00 */
[----:B------:R-:W-:Y:S07]  /*27710*/  @!UPT UIADD3 URZ, URZ, URZ, URZ ;  /* 0x0000003f3f3ff290 */ /* 0x000fee000fffe03f */
[----:B------:R-:W-:Y:S01]  /*27720*/  STL.64 [R1+0x390], R60 ;  /* 0x0003903c01007387 */ /* 0x000fe20000100a00 */
[-C--:B-1----:R-:W-:Y:S03]  /*27730*/  HMMA.1688.F32.TF32 R80, R12, R64.reuse, R80 ;  /* 0x000000400c50723c */ /* 0x082fe60000081050 */
[----:B------:R1:W-:Y:S05]  /*27740*/  STL.64 [R1+0x398], R62 ;  /* 0x0003983e01007387 */ /* 0x0003ea0000100a00 */
[-C--:B------:R-:W-:Y:S01]  /*27750*/  HMMA.1688.F32.TF32 R76, R16, R64.reuse, R76 ;  /* 0x00000040104c723c */ /* 0x080fe2000008104c */
[----:B------:R-:W-:Y:S07]  /*27760*/  STL.64 [R1+0x370], R8 ;  /* 0x0003700801007387 */ /* 0x000fee0000100a00 */
[-C--:B------:R-:W-:Y:S01]  /*27770*/  HMMA.1688.F32.TF32 R68, R20, R64.reuse, R68 ;  /* 0x000000401444723c */ /* 0x080fe20000081044 */
[----:B------:R2:W-:Y:S07]  /*27780*/  STL.64 [R1+0x378], R10 ;  /* 0x0003780a01007387 */ /* 0x0005ee0000100a00 */
[----:B---3--:R-:W-:Y:S08]  /*27790*/  HMMA.1688.F32.TF32 R72, R24, R64, R72 ;  /* 0x000000401848723c */ /* 0x008ff00000081048 */
[-C--:B-1----:R-:W-:Y:S08]  /*277a0*/  HMMA.1688.F32.TF32 R60, R224, R30.reuse, R112 ;  /* 0x0000001ee03c723c */ /* 0x082ff00000081070 */
[----:B--2---:R-:W-:Y:S01]  /*277b0*/  HMMA.1688.F32.TF32 R8, R232, R30, R104 ;  /* 0x0000001ee808723c */ /* 0x004fe20000081068 */
[----:B------:R-:W-:Y:S04]  /*277c0*/  STL.64 [R1+0x1178], R82 ;  /* 0x0011785201007387 */ /* 0x000fe80000100a00 */
        /* <DEDUP_REMOVED lines=8> */
[----:B------:R1:W-:Y:S04]  /*27850*/  STL.64 [R1+0x380], R60 ;  /* 0x0003803c01007387 */ /* 0x0003e80000100a00 */
[----:B------:R-:W-:Y:S04]  /*27860*/  STL.64 [R1+0x388], R62 ;  /* 0x0003883e01007387 */ /* 0x000fe80000100a00 */
[----:B------:R-:W-:Y:S04]  /*27870*/  STL.64 [R1+0x2b0], R8 ;  /* 0x0002b00801007387 */ /* 0x000fe80000100a00 */
[----:B------:R2:W-:Y:S04]  /*27880*/  STL.64 [R1+0x2b8], R10 ;  /* 0x0002b80a01007387 */ /* 0x0005e80000100a00 */
        /* <DEDUP_REMOVED lines=25> */
[----:B------:R-:W4:Y:S01]  /*27a20*/  LDL.LU R131, [R1+0x15c] ;  /* 0x00015c0001837983 */ /* 0x000f220000300800 */
[----:B------:R-:W-:-:S03]  /*27a30*/  IMAD.MOV.U32 R179, RZ, RZ, R96 ;  /* 0x000000ffffb37224 */ /* 0x000fc600078e0060 */
[----:B-1----:R-:W4:Y:S01]  /*27a40*/  LDL.LU R60, [R1+0x270] ;  /* 0x00027000013c7983 */ /* 0x002f220000300800 */
[----:B------:R-:W-:-:S03]  /*27a50*/  IMAD.MOV.U32 R178, RZ, RZ, R97 ;  /* 0x000000ffffb27224 */ /* 0x000fc600078e0061 */
[----:B------:R-:W4:Y:S01]  /*27a60*/  LDL.LU R61, [R1+0x274] ;  /* 0x00027400013d7983 */ /* 0x000f220000300800 */
[----:B------:R-:W-:Y:S02]  /*27a70*/  IMAD.MOV.U32 R177, RZ, RZ, R98 ;  /* 0x000000ffffb17224 */ /* 0x000fe400078e0062 */
[----:B------:R-:W-:Y:S02]  /*27a80*/  IMAD.MOV.U32 R176, RZ, RZ, R99 ;  /* 0x000000ffffb07224 */ /* 0x000fe400078e0063 */
[----:B------:R-:W-:Y:S02]  /*27a90*/  IMAD.MOV.U32 R183, RZ, RZ, R92 ;  /* 0x000000ffffb77224 */ /* 0x000fe400078e005c */
[----:B------:R-:W-:Y:S02]  /*27aa0*/  IMAD.MOV.U32 R182, RZ, RZ, R93 ;  /* 0x000000ffffb67224 */ /* 0x000fe400078e005d */
[----:B------:R-:W-:Y:S02]  /*27ab0*/  IMAD.MOV.U32 R181, RZ, RZ, R94 ;  /* 0x000000ffffb57224 */ /* 0x000fe400078e005e */
[----:B------:R-:W-:-:S02]  /*27ac0*/  IMAD.MOV.U32 R180, RZ, RZ, R95 ;  /* 0x000000ffffb47224 */ /* 0x000fc400078e005f */
[----:B------:R-:W-:Y:S02]  /*27ad0*/  IMAD.MOV.U32 R215, RZ, RZ, R84 ;  /* 0x000000ffffd77224 */ /* 0x000fe400078e0054 */
[----:B------:R-:W-:Y:S02]  /*27ae0*/  IMAD.MOV.U32 R214, RZ, RZ, R85 ;  /* 0x000000ffffd67224 */ /* 0x000fe400078e0055 */
[----:B------:R-:W-:Y:S02]  /*27af0*/  IMAD.MOV.U32 R213, RZ, RZ, R86 ;  /* 0x000000ffffd57224 */ /* 0x000fe400078e0056 */
[----:B------:R-:W-:Y:S02]  /*27b00*/  IMAD.MOV.U32 R212, RZ, RZ, R87 ;  /* 0x000000ffffd47224 */ /* 0x000fe400078e0057 */
[----:B--2---:R-:W-:Y:S02]  /*27b10*/  IMAD.MOV.U32 R11, RZ, RZ, R88 ;  /* 0x000000ffff0b7224 */ /* 0x004fe400078e0058 */
[----:B------:R-:W-:-:S02]  /*27b20*/  IMAD.MOV.U32 R10, RZ, RZ, R89 ;  /* 0x000000ffff0a7224 */ /* 0x000fc400078e0059 */
        /* <DEDUP_REMOVED lines=8> */
[----:B---3--:R-:W-:Y:S02]  /*27bb0*/  IMAD.MOV.U32 R63, RZ, RZ, R240 ;  /* 0x000000ffff3f7224 */ /* 0x008fe400078e00f0 */
[----:B----4-:R-:W-:Y:S02]  /*27bc0*/  IMAD.MOV.U32 R62, RZ, RZ, R241 ;  /* 0x000000ffff3e7224 */ /* 0x010fe400078e00f1 */
[----:B------:R-:W2:Y:S04]  /*27bd0*/  LDL.LU R241, [R1+0x123c] ;  /* 0x00123c0001f17983 */ /* 0x000ea80000300800 */
[----:B------:R-:W2:Y:S04]  /*27be0*/  LDL.LU R240, [R1+0x1238] ;  /* 0x0012380001f07983 */ /* 0x000ea80000300800 */
        /* <DEDUP_REMOVED lines=8> */
[----:B------:R-:W2:Y:S04]  /*27c70*/  LDL.LU R244, [R1+0xd0] ;  /* 0x0000d00001f47983 */ /* 0x000ea80000300800 */
[----:B------:R-:W2:Y:S04]  /*27c80*/  LDL.LU R245, [R1+0xd4] ;  /* 0x0000d40001f57983 */ /* 0x000ea80000300800 */
[----:B------:R-:W2:Y:S04]  /*27c90*/  LDL.LU R246, [R1+0xd8] ;  /* 0x0000d80001f67983 */ /* 0x000ea80000300800 */
[----:B------:R-:W2:Y:S04]  /*27ca0*/  LDL.LU R247, [R1+0xdc] ;  /* 0x0000dc0001f77983 */ /* 0x000ea80000300800 */
        /* <DEDUP_REMOVED lines=20> */
[----:B------:R-:W-:-:S02]  /*27df0*/  IMAD.MOV.U32 R170, RZ, RZ, R29 ;  /* 0x000000ffffaa7224 */ /* 0x000fc400078e001d */
[----:B------:R-:W-:Y:S02]  /*27e00*/  IMAD.MOV.U32 R171, RZ, RZ, R28 ;  /* 0x000000ffffab7224 */ /* 0x000fe400078e001c */
[----:B------:R-:W-:Y:S02]  /*27e10*/  IMAD.MOV.U32 R219, RZ, RZ, R116 ;  /* 0x000000ffffdb7224 */ /* 0x000fe400078e0074 */
[----:B------:R-:W-:Y:S01]  /*27e20*/  IMAD.MOV.U32 R218, RZ, RZ, R117 ;  /* 0x000000ffffda7224 */ /* 0x000fe200078e0075 */
        /* <DEDUP_REMOVED lines=12> */
[-C--:B--2---:R-:W-:Y:S08]  /*27ef0*/  HMMA.1688.F32.TF32 R64, R236, R30.reuse, R244 ;  /* 0x0000001eec40723c */ /* 0x084ff000000810f4 */
[----:B---3--:R-:W-:Y:S01]  /*27f00*/  HMMA.1688.F32.TF32 R68, R228, R30, R240 ;  /* 0x0000001ee444723c */ /* 0x008fe200000810f0 */
[----:B------:R-:W4:Y:S07]  /*27f10*/  LDSM.16.M88.4 R28, [R2+0xb000] ;  /* 0x00b00000021c783b */ /* 0x000f2e0000000200 */
[----:B----4-:R-:W-:Y:S11]  /*27f20*/  HMMA.1688.F32.TF32 R84, R12, R28, R84 ;  /* 0x0000001c0c54723c */ /* 0x010ff60000081054 */
[----:B------:R-:W-:Y:S04]  /*27f30*/  @!UPT UIADD3 URZ, URZ, URZ, URZ ;  /* 0x0000003f3f3ff290 */ /* 0x000fe8000fffe03f */
[----:B------:R-:W-:Y:S04]  /*27f40*/  STL.64 [R1+0x290], R68 ;  /* 0x0002904401007387 */ /* 0x000fe80000100a00 */
[----:B------:R1:W-:Y:S04]  /*27f50*/  STL.64 [R1+0x298], R70 ;  /* 0x0002984601007387 */ /* 0x0003e80000100a00 */
[----:B------:R-:W-:Y:S01]  /*27f60*/  STL.64 [R1+0x280], R64 ;  /* 0x0002804001007387 */ /* 0x000fe20000100a00 */
[-C--:B------:R-:W-:Y:S03]  /*27f70*/  HMMA.1688.F32.TF32 R60, R224, R34.reuse, R60 ;  /* 0x00000022e03c723c */ /* 0x080fe6000008103c */
[----:B------:R2:W-:Y:S04]  /*27f80*/  STL.64 [R1+0x288], R66 ;  /* 0x0002884201007387 */ /* 0x0005e80000100a00 */
[----:B------:R-:W-:Y:S01]  /*27f90*/  STL.64 [R1+0x1208], R86 ;  /* 0x0012085601007387 */ /* 0x000fe20000100a00 */
[-C--:B-1----:R-:W-:Y:S03]  /*27fa0*/  HMMA.1688.F32.TF32 R68, R232, R34.reuse, R248 ;  /* 0x00000022e844723c */ /* 0x082fe600000810f8 */
[----:B------:R-:W-:Y:S05]  /*27fb0*/  STL.64 [R1+0x1200], R84 ;  /* 0x0012005401007387 */ /* 0x000fea0000100a00 */
[-C--:B--2---:R-:W-:Y:S07]  /*27fc0*/  HMMA.1688.F32.TF32 R64, R228, R34.reuse, R128 ;  /* 0x00000022e440723c */ /* 0x084fee0000081080 */
[----:B------:R-:W-:Y:S04]  /*27fd0*/  STL.64 [R1+0x360], R60 ;  /* 0x0003603c01007387 */ /* 0x000fe80000100a00 */
[----:B------:R1:W-:Y:S02]  /*27fe0*/  STL.64 [R1+0x368], R62 ;  /* 0x0003683e01007387 */ /* 0x0003e40000100a00 */
[----:B-1----:R-:W-:Y:S02]  /*27ff0*/  HMMA.1688.F32.TF32 R60, R236, R34, R220 ;  /* 0x00000022ec3c723c */ /* 0x002fe400000810dc */
[----:B------:R-:W-:Y:S04]  /*28000*/  STL.64 [R1+0x2a0], R68 ;  /* 0x0002a04401007387 */ /* 0x000fe80000100a00 */
[----:B------:R1:W-:Y:S04]  /*28010*/  STL.64 [R1+0x2a8], R70 ;  /* 0x0002a84601007387 */ /* 0x0003e80000100a00 */
[----:B------:R-:W-:Y:S04]  /*28020*/  STL.64 [R1+0x270], R64 ;  /* 0x0002704001007387 */ /* 0x000fe80000100a00 */
[----:B------:R2:W-:Y:S01]  /*28030*/  STL.64 [R1+0x278], R66 ;  /* 0x0002784201007387 */ /* 0x0005e20000100a00 */
[----:B-1----:R-:W-:Y:S01]  /*28040*/  HMMA.1688.F32.TF32 R68, R224, R38, R216 ;  /* 0x00000026e044723c */ /* 0x002fe200000810d8 */
[----:B------:R-:W-:-:S02]  /*28050*/  IMAD.MOV.U32 R251, RZ, RZ, R144 ;  /* 0x000000fffffb7224 */ /* 0x000fc400078e0090 */
[----:B------:R-:W-:Y:S05]  /*28060*/  LDSM.16.M88.4 R32, [R2+0xb800] ;  /* 0x00b800000220783b */ /* 0x000fea0000000200 */
[----:B------:R-:W-:Y:S01]  /*28070*/  STL.64 [R1+0x200], R60 ;  /* 0x0002003c01007387 */ /* 0x000fe20000100a00 */
[-C--:B--2---:R-:W-:Y:S03]  /*28080*/  HMMA.1688.F32.TF32 R64, R232, R38.reuse, R212 ;  /* 0x00000026e840723c */ /* 0x084fe600000810d4 */
[----:B------:R1:W-:Y:S05]  /*28090*/  STL.64 [R1+0x208], R62 ;  /* 0x0002083e01007387 */ /* 0x0003ea0000100a00 */
[-C--:B-1----:R-:W-:Y:S08]  /*280a0*/  HMMA.1688.F32.TF32 R60, R228, R38.reuse, R8 ;  /* 0x00000026e43c723c */ /* 0x082ff00000081008 */
[----:B------:R-:W-:Y:S01]  /*280b0*/  HMMA.1688.F32.TF32 R8, R236, R38, R124 ;  /* 0x00000026ec08723c */ /* 0x000fe2000008107c */
        /* <DEDUP_REMOVED lines=8> */
[----:B------:R-:W2:Y:S01]  /*28140*/  LDSM.16.M88.4 R36, [R2+0xc000] ;  /* 0x00c000000224783b */ /* 0x000ea20000000200 */
[-C--:B-1----:R-:W-:Y:S08]  /*28150*/  HMMA.1688.F32.TF32 R8, R224, R42.reuse, R180 ;  /* 0x0000002ae008723c */ /* 0x082ff000000810b4 */
[-C--:B------:R-:W-:Y:S08]  /*28160*/  HMMA.1688.F32.TF32 R64, R232, R42.reuse, R176 ;  /* 0x0000002ae840723c */ /* 0x080ff000000810b0 */
[-C--:B------:R-:W-:Y:S07]  /*28170*/  HMMA.1688.F32.TF32 R60, R228, R42.reuse, R172 ;  /* 0x0000002ae43c723c */ /* 0x080fee00000810ac */
[----:B------:R-:W-:Y:S04]  /*28180*/  STL.64 [R1+0x250], R8 ;  /* 0x0002500801007387 */ /* 0x000fe80000100a00 */
[----:B------:R1:W-:Y:S02]  /*28190*/  STL.64 [R1+0x258], R10 ;  /* 0x0002580a01007387 */ /* 0x0003e40000100a00 */
[----:B-1----:R-:W-:Y:S02]  /*281a0*/  HMMA.1688.F32.TF32 R8, R236, R42, R168 ;  /* 0x0000002aec08723c */ /* 0x002fe400000810a8 */
[----:B------:R-:W-:Y:S04]  /*281b0*/  STL.64 [R1+0x170], R64 ;  /* 0x0001704001007387 */ /* 0x000fe80000100a00 */
[----:B------:R-:W-:Y:S04]  /*281c0*/  STL.64 [R1+0x178], R66 ;  /* 0x0001784201007387 */ /* 0x000fe80000100a00 */
[----:B------:R-:W-:Y:S04]  /*281d0*/  STL.64 [R1+0x160], R60 ;  /* 0x0001603c01007387 */ /* 0x000fe80000100a00 */
[----:B------:R-:W-:Y:S09]  /*281e0*/  STL.64 [R1+0x168], R62 ;  /* 0x0001683e01007387 */ /* 0x000ff20000100a00 */
[----:B------:R1:W-:Y:S04]  /*281f0*/  STL.64 [R1+0x150], R8 ;  /* 0x0001500801007387 */ /* 0x0003e80000100a00 */
[----:B------:R3:W-:Y:S04]  /*28200*/  STL.64 [R1+0x158], R10 ;  /* 0x0001580a01007387 */ /* 0x0007e80000100a00 */
[----:B------:R-:W4:Y:S04]  /*28210*/  LDL.LU R172, [R1+0x570] ;  /* 0x0005700001ac7983 */ /* 0x000f280000300800 */
[----:B------:R-:W4:Y:S04]  /*28220*/  LDL.LU R173, [R1+0x574] ;  /* 0x0005740001ad7983 */ /* 0x000f280000300800 */
[----:B------:R-:W4:Y:S04]  /*28230*/  LDL.LU R174, [R1+0x578] ;  /* 0x0005780001ae7983 */ /* 0x000f280000300800 */
[----:B------:R-:W4:Y:S01]  /*28240*/  LDL.LU R175, [R1+0x57c] ;  /* 0x00057c0001af7983 */ /* 0x000f220000300800 */
[----:B-1----:R-:W-:-:S03]  /*28250*/  IMAD.MOV.U32 R9, RZ, RZ, R160 ;  /* 0x000000ffff097224 */ /* 0x002fc600078e00a0 */
[----:B------:R-:W4:Y:S01]  /*28260*/  LDL.LU R168, [R1+0x510] ;  /* 0x0005100001a87983 */ /* 0x000f220000300800 */
[----:B--2---:R-:W-:Y:S03]  /*28270*/  HMMA.1688.F32.TF32 R124, R20, R36, R208 ;  /* 0x00000024147c723c */ /* 0x004fe600000810d0 */
[----:B------:R-:W4:Y:S01]  /*28280*/  LDL.LU R169, [R1+0x514] ;  /* 0x0005140001a97983 */ /* 0x000f220000300800 */
[----:B------:R-:W-:-:S03]  /*28290*/  IMAD.MOV.U32 R8, RZ, RZ, R161 ;  /* 0x000000ffff087224 */ /* 0x000fc600078e00a1 */
[----:B------:R-:W4:Y:S01]  /*282a0*/  LDL.LU R170, [R1+0x518] ;  /* 0x0005180001aa7983 */ /* 0x000f220000300800 */
[----:B------:R-:W-:-:S03]  /*282b0*/  IMAD.MOV.U32 R211, RZ, RZ, R162 ;  /* 0x000000ffffd37224 */ /* 0x000fc600078e00a2 */
[----:B------:R-:W4:Y:S01]  /*282c0*/  LDL.LU R171, [R1+0x51c] ;  /* 0x00051c0001ab7983 */ /* 0x000f220000300800 */
[----:B------:R-:W-:-:S03]  /*282d0*/  IMAD.MOV.U32 R210, RZ, RZ, R163 ;  /* 0x000000ffffd27224 */ /* 0x000fc600078e00a3 */
[----:B------:R-:W2:Y:S01]  /*282e0*/  LDL.LU R160, [R1+0x340] ;  /* 0x0003400001a07983 */ /* 0x000ea20000300800 */
[----:B------:R-:W-:-:S03]  /*282f0*/  IMAD.MOV.U32 R213, RZ, RZ, R156 ;  /* 0x000000ffffd57224 */ /* 0x000fc600078e009c */
[----:B------:R-:W2:Y:S01]  /*28300*/  LDL.LU R161, [R1+0x344] ;  /* 0x0003440001a17983 */ /* 0x000ea20000300800 */
[----:B------:R-:W-:-:S03]  /*28310*/  IMAD.MOV.U32 R212, RZ, RZ, R157 ;  /* 0x000000ffffd47224 */ /* 0x000fc600078e009d */
[----:B------:R-:W2:Y:S01]  /*28320*/  LDL.LU R162, [R1+0x348] ;  /* 0x0003480001a27983 */ /* 0x000ea20000300800 */
[----:B---3--:R-:W-:-:S03]  /*28330*/  IMAD.MOV.U32 R11, RZ, RZ, R158 ;  /* 0x000000ffff0b7224 */ /* 0x008fc600078e009e */
[----:B------:R-:W2:Y:S01]  /*28340*/  LDL.LU R163, [R1+0x34c] ;  /* 0x00034c0001a37983 */ /* 0x000ea20000300800 */
[----:B------:R-:W-:-:S03]  /*28350*/  IMAD.MOV.U32 R10, RZ, RZ, R159 ;  /* 0x000000ffff0a7224 */ /* 0x000fc600078e009f */
[----:B------:R-:W3:Y:S01]  /*28360*/  LDL.LU R156, [R1+0x520] ;  /* 0x00052000019c7983 */ /* 0x000ee20000300800 */
[----:B------:R-:W-:-:S03]  /*28370*/  IMAD.MOV.U32 R217, RZ, RZ, R152 ;  /* 0x000000ffffd97224 */ /* 0x000fc600078e0098 */
[----:B------:R-:W3:Y:S01]  /*28380*/  LDL.LU R157, [R1+0x524] ;  /* 0x00052400019d7983 */ /* 0x000ee20000300800 */
[----:B------:R-:W-:-:S03]  /*28390*/  IMAD.MOV.U32 R216, RZ, RZ, R153 ;  /* 0x000000ffffd87224 */ /* 0x000fc600078e0099 */
[----:B------:R-:W3:Y:S01]  /*283a0*/  LDL.LU R158, [R1+0x528] ;  /* 0x00052800019e7983 */ /* 0x000ee20000300800 */
[----:B------:R-:W-:-:S03]  /*283b0*/  IMAD.MOV.U32 R215, RZ, RZ, R154 ;  /* 0x000000ffffd77224 */ /* 0x000fc600078e009a */
[----:B------:R-:W3:Y:S01]  /*283c0*/  LDL.LU R159, [R1+0x52c] ;  /* 0x00052c00019f7983 */ /* 0x000ee20000300800 */
[----:B------:R-:W-:-:S03]  /*283d0*/  IMAD.MOV.U32 R214, RZ, RZ, R155 ;  /* 0x000000ffffd67224 */ /* 0x000fc600078e009b */
[----:B------:R-:W2:Y:S01]  /*283e0*/  LDL.LU R152, [R1+0x4b0] ;  /* 0x0004b00001987983 */ /* 0x000ea20000300800 */
        /* <DEDUP_REMOVED lines=29> */
[----:B------:R-:W2:Y:S04]  /*285c0*/  LDL.LU R143, [R1+0x4ec] ;  /* 0x0004ec00018f7983 */ /* 0x000ea80000300800 */
[----:B------:R-:W2:Y:S04]  /*285d0*/  LDL.LU R136, [R1+0x320] ;  /* 0x0003200001887983 */ /* 0x000ea80000300800 */
[----:B------:R-:W2:Y:S04]  /*285e0*/  LDL.LU R137, [R1+0x324] ;  /* 0x0003240001897983 */ /* 0x000ea80000300800 */
[----:B------:R-:W2:Y:S04]  /*285f0*/  LDL.LU R138, [R1+0x328] ;  /* 0x00032800018a7983 */ /* 0x000ea80000300800 */
        /* <DEDUP_REMOVED lines=19> */
[----:B------:R-:W-:-:S02]  /*28730*/  IMAD.MOV.U32 R209, RZ, RZ, R164 ;  /* 0x000000ffffd17224 */ /* 0x000fc400078e00a4 */
[----:B------:R-:W-:Y:S01]  /*28740*/  IMAD.MOV.U32 R208, RZ, RZ, R165 ;  /* 0x000000ffffd07224 */ /* 0x000fe200078e00a5 */
        /* <DEDUP_REMOVED lines=12> */
[----:B------:R-:W-:-:S02]  /*28810*/  IMAD.MOV.U32 R218, RZ, RZ, R49 ;  /* 0x000000ffffda7224 */ /* 0x000fc400078e0031 */
[----:B------:R-:W-:Y:S01]  /*28820*/  IMAD.MOV.U32 R219, RZ, RZ, R48 ;  /* 0x000000ffffdb7224 */ /* 0x000fe200078e0030 */
[----:B------:R-:W-:Y:S07]  /*28830*/  HMMA.1688.F32.TF32 R128, R24, R36, R204 ;  /* 0x000000241880723c */ /* 0x000fee00000810cc */
[----:B------:R-:W-:Y:S02]  /*28840*/  IMAD.MOV.U32 R204, RZ, RZ, R45 ;  /* 0x000000ffffcc7224 */ /* 0x000fe400078e002d */
[----:B------:R-:W-:-:S02]  /*28850*/  IMAD.MOV.U32 R205, RZ, RZ, R44 ;  /* 0x000000ffffcd7224 */ /* 0x000fc400078e002c */
[----:B------:R-:W-:Y:S02]  /*28860*/  IMAD.MOV.U32 R206, RZ, RZ, R41 ;  /* 0x000000ffffce7224 */ /* 0x000fe400078e0029 */
[----:B------:R-:W-:Y:S02]  /*28870*/  IMAD.MOV.U32 R207, RZ, RZ, R40 ;  /* 0x000000ffffcf7224 */ /* 0x000fe400078e0028 */
[----:B------:R-:W-:Y:S01]  /*28880*/  IMAD.MOV.U32 R87, RZ, RZ, R188 ;  /* 0x000000ffff577224 */ /* 0x000fe200078e00bc */
[----:B------:R-:W1:Y:S01]  /*28890*/  LDSM.16.M88.4 R40, [R2+0xc800] ;  /* 0x00c800000228783b */ /* 0x000e620000000200 */
[----:B------:R-:W-:Y:S02]  /*288a0*/  IMAD.MOV.U32 R86, RZ, RZ, R189 ;  /* 0x000000ffff567224 */ /* 0x000fe400078e00bd */
[----:B------:R-:W-:Y:S02]  /*288b0*/  IMAD.MOV.U32 R85, RZ, RZ, R190 ;  /* 0x000000ffff557224 */ /* 0x000fe400078e00be */
[----:B------:R-:W-:Y:S01]  /*288c0*/  IMAD.MOV.U32 R84, RZ, RZ, R191 ;  /* 0x000000ffff547224 */ /* 0x000fe200078e00bf */
[-C--:B--2---:R-:W-:Y:S08]  /*288d0*/  HMMA.1688.F32.TF32 R64, R224, R46.reuse, R76 ;  /* 0x0000002ee040723c */ /* 0x084ff0000008104c */
[-C--:B------:R-:W-:Y:S08]  /*288e0*/  HMMA.1688.F32.TF32 R72, R232, R46.reuse, R80 ;  /* 0x0000002ee848723c */ /* 0x080ff00000081050 */
[----:B------:R-:W-:Y:S07]  /*288f0*/  HMMA.1688.F32.TF32 R68, R228, R46, R240 ;  /* 0x0000002ee444723c */ /* 0x000fee00000810f0 */
[----:B------:R-:W-:Y:S04]  /*28900*/  STL.64 [R1+0x1c0], R64 ;  /* 0x0001c04001007387 */ /* 0x000fe80000100a00 */
[----:B------:R2:W-:Y:S01]  /*28910*/  STL.64 [R1+0x1c8], R66 ;  /* 0x0001c84201007387 */ /* 0x0005e20000100a00 */
[----:B------:R-:W-:Y:S08]  /*28920*/  HMMA.1688.F32.TF32 R60, R224, R50, R60 ;  /* 0x00000032e03c723c */ /* 0x000ff0000008103c */
[----:B--2---:R-:W-:Y:S01]  /*28930*/  HMMA.1688.F32.TF32 R64, R236, R46, R244 ;  /* 0x0000002eec40723c */ /* 0x004fe200000810f4 */
[----:B------:R-:W-:Y:S04]  /*28940*/  STL.64 [R1+0x140], R72 ;  /* 0x0001404801007387 */ /* 0x000fe80000100a00 */
[----:B------:R-:W-:Y:S04]  /*28950*/  STL.64 [R1+0x148], R74 ;  /* 0x0001484a01007387 */ /* 0x000fe80000100a00 */
[----:B------:R-:W-:Y:S04]  /*28960*/  STL.64 [R1+0x130], R68 ;  /* 0x0001304401007387 */ /* 0x000fe80000100a00 */
[----:B------:R2:W-:Y:S04]  /*28970*/  STL.64 [R1+0x138], R70 ;  /* 0x0001384601007387 */ /* 0x0005e80000100a00 */
[----:B------:R-:W1:Y:S06]  /*28980*/  LDSM.16.M88.4 R44, [R2+0xd000] ;  /* 0x00d00000022c783b */ /* 0x000e6c0000000200 */
[----:B------:R-:W-:Y:S01]  /*28990*/  STL.64 [R1+0xe0], R64 ;  /* 0x0000e04001007387 */ /* 0x000fe20000100a00 */
[-C--:B--2---:R-:W-:Y:S03]  /*289a0*/  HMMA.1688.F32.TF32 R68, R232, R50.reuse, R248 ;  /* 0x00000032e844723c */ /* 0x084fe600000810f8 */
[----:B------:R2:W-:Y:S04]  /*289b0*/  STL.64 [R1+0xe8], R66 ;  /* 0x0000e84201007387 */ /* 0x0005e80000100a00 */
[----:B------:R-:W-:Y:S04]  /*289c0*/  STL.64 [R1+0x1b0], R60 ;  /* 0x0001b03c01007387 */ /* 0x000fe80000100a00 */
[----:B------:R3:W-:Y:S01]  /*289d0*/  STL.64 [R1+0x1b8], R62 ;  /* 0x0001b83e01007387 */ /* 0x0007e20000100a00 */
[-C--:B--2---:R-:W-:Y:S08]  /*289e0*/  HMMA.1688.F32.TF32 R64, R228, R50.reuse, R220 ;  /* 0x00000032e440723c */ /* 0x084ff000000810dc */
[----:B---3--:R-:W-:Y:S03]  /*289f0*/  HMMA.1688.F32.TF32 R60, R236, R50, R216 ;  /* 0x00000032ec3c723c */ /* 0x008fe600000810d8 */
[----:B------:R-:W-:Y:S04]  /*28a00*/  STL.64 [R1+0x120], R68 ;  /* 0x0001204401007387 */ /* 0x000fe80000100a00 */
[----:B------:R2:W-:Y:S01]  /*28a10*/  STL.64 [R1+0x128], R70 ;  /* 0x0001284601007387 */ /* 0x0005e20000100a00 */
[----:B------:R-:W-:-:S02]  /*28a20*/  IMAD.MOV.U32 R75, RZ, RZ, R184 ;  /* 0x000000ffff4b7224 */ /* 0x000fc400078e00b8 */
[----:B------:R-:W-:Y:S01]  /*28a30*/  IMAD.MOV.U32 R74, RZ, RZ, R185 ;  /* 0x000000ffff4a7224 */ /* 0x000fe200078e00b9 */
[----:B------:R-:W3:Y:S04]  /*28a40*/  LDSM.16.M88.4 R48, [R2+0xd800] ;  /* 0x00d800000230783b */ /* 0x000ee80000000200 */
[----:B------:R-:W-:Y:S01]  /*28a50*/  STL.64 [R1+0x110], R64 ;  /* 0x0001104001007387 */ /* 0x000fe20000100a00 */
[-C--:B--2---:R-:W-:Y:S03]  /*28a60*/  HMMA.1688.F32.TF32 R68, R224, R54.reuse, R212 ;  /* 0x00000036e044723c */ /* 0x084fe600000810d4 */
[----:B------:R2:W-:Y:S04]  /*28a70*/  STL.64 [R1+0x118], R66 ;  /* 0x0001184201007387 */ /* 0x0005e80000100a00 */
[----:B------:R-:W-:Y:S04]  /*28a80*/  STL.64 [R1+0x80], R60 ;  /* 0x0000803c01007387 */ /* 0x000fe80000100a00 */
[----:B------:R1:W-:Y:S01]  /*28a90*/  STL.64 [R1+0x88], R62 ;  /* 0x0000883e01007387 */ /* 0x0003e20000100a00 */
[-C--:B--2---:R-:W-:Y:S08]  /*28aa0*/  HMMA.1688.F32.TF32 R64, R232, R54.reuse, R8 ;  /* 0x00000036e840723c */ /* 0x084ff00000081008 */
[-C--:B-1----:R-:W-:Y:S08]  /*28ab0*/  HMMA.1688.F32.TF32 R60, R228, R54.reuse, R208 ;  /* 0x00000036e43c723c */ /* 0x082ff000000810d0 */
[----:B------:R-:W-:Y:S01]  /*28ac0*/  HMMA.1688.F32.TF32 R8, R236, R54, R204 ;  /* 0x00000036ec08723c */ /* 0x000fe200000810cc */
[----:B------:R-:W-:Y:S04]  /*28ad0*/  STL.64 [R1+0x1a0], R68 ;  /* 0x0001a04401007387 */ /* 0x000fe80000100a00 */
[----:B------:R-:W-:Y:S04]  /*28ae0*/  STL.64 [R1+0x1a8], R70 ;  /* 0x0001a84601007387 */ /* 0x000fe80000100a00 */
[----:B------:R-:W-:Y:S04]  /*28af0*/  STL.64 [R1+0xc0], R64 ;  /* 0x0000c04001007387 */ /* 0x000fe80000100a00 */
[----:B------:R-:W-:Y:S04]  /*28b00*/  STL.64 [R1+0xc8], R66 ;  /* 0x0000c84201007387 */ /* 0x000fe80000100a00 */
[----:B------:R-:W2:Y:S04]  /*28b10*/  LDL.LU R240, [R1+0x580] ;  /* 0x0005800001f07983 */ /* 0x000ea80000300800 */
[----:B------:R-:W-:Y:S04]  /*28b20*/  STL.64 [R1+0xa0], R60 ;  /* 0x0000a03c01007387 */ /* 0x000fe80000100a00 */
[----:B------:R1:W-:Y:S04]  /*28b30*/  STL.64 [R1+0xa8], R62 ;  /* 0x0000a83e01007387 */ /* 0x0003e80000100a00 */
[----:B------:R1:W-:Y:S04]  /*28b40*/  STL.64 [R1+0x70], R8 ;  /* 0x0000700801007387 */ /* 0x0003e80000100a00 */
[----:B------:R1:W-:Y:S04]  /*28b50*/  STL.64 [R1+0x78], R10 ;  /* 0x0000780a01007387 */ /* 0x0003e80000100a00 */
        /* <DEDUP_REMOVED lines=11> */
[----:B-1----:R-:W-:-:S03]  /*28c10*/  IMAD.MOV.U32 R63, RZ, RZ, R200 ;  /* 0x000000ffff3f7224 */ /* 0x002fc600078e00c8 */
        /* <DEDUP_REMOVED lines=55> */
[----:B------:R-:W3:Y:S01]  /*28f90*/  LDL.LU R3, [R1+0x121c] ;  /* 0x00121c0001037983 */ /* 0x000ee20000300800 */
[----:B------:R-:W-:-:S03]  /*28fa0*/  IMAD.MOV.U32 R248, RZ, RZ, R0 ;  /* 0x000000fffff87224 */ /* 0x000fc600078e0000 */
        /* <DEDUP_REMOVED lines=12> */
[----:B------:R-:W-:Y:S01]  /*29070*/  IMAD.MOV.U32 R251, RZ, RZ, R56 ;  /* 0x000000fffffb7224 */ /* 0x000fe200078e0038 */
[----:B------:R-:W1:Y:S01]  /*29080*/  LDSM.16.M88.4 R52, [R2+0xe000] ;  /* 0x00e000000234783b */ /* 0x000e620000000200 */
[-C--:B--2---:R-:W-:Y:S08]  /*29090*/  HMMA.1688.F32.TF32 R84, R224, R58.reuse, R84 ;  /* 0x0000003ae054723c */ /* 0x084ff00000081054 */
[-C--:B------:R-:W-:Y:S08]  /*290a0*/  HMMA.1688.F32.TF32 R72, R232, R58.reuse, R72 ;  /* 0x0000003ae848723c */ /* 0x080ff00000081048 */
[----:B------:R-:W-:Y:S01]  /*290b0*/  HMMA.1688.F32.TF32 R64, R228, R58, R64 ;  /* 0x0000003ae440723c */ /* 0x000fe20000081040 */
[----:B---3--:R-:W-:-:S02]  /*290c0*/  IMAD.MOV.U32 R83, RZ, RZ, R3 ;  /* 0x000000ffff537224 */ /* 0x008fc400078e0003 */
[----:B----4-:R-:W-:Y:S02]  /*290d0*/  IMAD.MOV.U32 R82, RZ, RZ, R0 ;  /* 0x000000ffff527224 */ /* 0x010fe400078e0000 */
[----:B------:R-:W2:Y:S04]  /*290e0*/  LDL.LU R0, [R1+0x1214] ;  /* 0x0012140001007983 */ /* 0x000ea80000300800 */
[----:B------:R-:W3:Y:S04]  /*290f0*/  LDL.LU R3, [R1+0x1210] ;  /* 0x0012100001037983 */ /* 0x000ee80000300800 */
[----:B------:R-:W-:Y:S04]  /*29100*/  STL.64 [R1+0x100], R84 ;  /* 0x0001005401007387 */ /* 0x000fe80000100a00 */
[----:B------:R4:W-:Y:S01]  /*29110*/  STL.64 [R1+0x108], R86 ;  /* 0x0001085601007387 */ /* 0x0009e20000100a00 */
[----:B------:R-:W-:Y:S03]  /*29120*/  HMMA.1688.F32.TF32 R56, R236, R58, R4 ;  /* 0x0000003aec38723c */ /* 0x000fe60000081004 */
[----:B----4-:R-:W4:Y:S04]  /*29130*/  LDL.LU.64 R86, [R1+0x1208] ;  /* 0x0012080001567983 */ /* 0x010f280000300a00 */
[----:B------:R-:W4:Y:S04]  /*29140*/  LDL.LU.64 R84, [R1+0x1200] ;  /* 0x0012000001547983 */ /* 0x000f280000300a00 */
[----:B------:R-:W-:Y:S04]  /*29150*/  STL.64 [R1+0xb0], R72 ;  /* 0x0000b04801007387 */ /* 0x000fe80000100a00 */
[----:B------:R1:W-:Y:S04]  /*29160*/  STL.64 [R1+0xb8], R74 ;  /* 0x0000b84a01007387 */ /* 0x0003e80000100a00 */
[----:B-1----:R-:W2:Y:S04]  /*29170*/  LDL.LU.64 R74, [R1+0x11f8] ;  /* 0x0011f800014a7983 */ /* 0x002ea80000300a00 */
[----:B------:R-:W2:Y:S04]  /*29180*/  LDL.LU.64 R72, [R1+0x11f0] ;  /* 0x0011f00001487983 */ /* 0x000ea80000300a00 */
[----:B------:R-:W-:Y:S04]  /*29190*/  STL.64 [R1+0x90], R64 ;  /* 0x0000904001007387 */ /* 0x000fe80000100a00 */
[----:B------:R1:W-:Y:S04]  /*291a0*/  STL.64 [R1+0x98], R66 ;  /* 0x0000984201007387 */ /* 0x0003e80000100a00 */
[----:B-1----:R-:W2:Y:S04]  /*291b0*/  LDL.LU.64 R66, [R1+0x11e8] ;  /* 0x0011e80001427983 */ /* 0x002ea80000300a00 */
[----:B------:R-:W2:Y:S04]  /*291c0*/  LDL.LU.64 R6, [R1+0x11e0] ;  /* 0x0011e00001067983 */ /* 0x000ea80000300a00 */
[----:B------:R-:W-:Y:S04]  /*291d0*/  STL.64 [R1+0x60], R56 ;  /* 0x0000603801007387 */ /* 0x000fe80000100a00 */
[----:B------:R-:W-:Y:S01]  /*291e0*/  STL.64 [R1+0x68], R58 ;  /* 0x0000683a01007387 */ /* 0x000fe20000100a00 */
[----:B------:R-:W-:-:S03]  /*291f0*/  IMAD.MOV.U32 R249, RZ, RZ, R252 ;  /* 0x000000fffff97224 */ /* 0x000fc600078e00fc */
[----:B------:R-:W1:Y:S01]  /*29200*/  LDSM.16.M88.4 R56, [R2+0xe800] ;  /* 0x00e800000238783b */ /* 0x000e620000000200 */
[-C--:B--2---:R-:W-:Y:S08]  /*29210*/  HMMA.1688.F32.TF32 R68, R224, R6.reuse, R68 ;  /* 0x00000006e044723c */ /* 0x084ff00000081044 */
[-C--:B------:R-:W-:Y:S08]  /*29220*/  HMMA.1688.F32.TF32 R60, R232, R6.reuse, R60 ;  /* 0x00000006e83c723c */ /* 0x080ff0000008103c */
[----:B------:R-:W-:Y:S07]  /*29230*/  HMMA.1688.F32.TF32 R8, R228, R6, R8 ;  /* 0x00000006e408723c */ /* 0x000fee0000081008 */
[----:B------:R-:W-:Y:S04]  /*29240*/  STL.64 [R1+0xd0], R68 ;  /* 0x0000d04401007387 */ /* 0x000fe80000100a00 */
[----:B------:R2:W-:Y:S04]  /*29250*/  STL.64 [R1+0xd8], R70 ;  /* 0x0000d84601007387 */ /* 0x0005e80000100a00 */
[----:B--2---:R-:W2:Y:S04]  /*29260*/  LDL.LU.64 R70, [R1+0x11d8] ;  /* 0x0011d80001467983 */ /* 0x004ea80000300a00 */
[----:B------:R-:W2:Y:S04]  /*29270*/  LDL.LU.64 R68, [R1+0x11d0] ;  /* 0x0011d00001447983 */ /* 0x000ea80000300a00 */
[----:B------:R-:W-:Y:S04]  /*29280*/  STL.64 [R1+0x40], R60 ;  /* 0x0000403c01007387 */ /* 0x000fe80000100a00 */
[----:B------:R1:W-:Y:S04]  /*29290*/  STL.64 [R1+0x48], R62 ;  /* 0x0000483e01007387 */ /* 0x0003e80000100a00 */
[----:B-1----:R-:W2:Y:S04]  /*292a0*/  LDL.LU.64 R62, [R1+0x11c8] ;  /* 0x0011c800013e7983 */ /* 0x002ea80000300a00 */
[----:B------:R-:W-:Y:S04]  /*292b0*/  STL.64 [R1+0x30], R8 ;  /* 0x0000300801007387 */ /* 0x000fe80000100a00 */
[----:B------:R1:W-:Y:S04]  /*292c0*/  STL.64 [R1+0x38], R10 ;  /* 0x0000380a01007387 */ /* 0x0003e80000100a00 */
[----:B-1----:R-:W3:Y:S04]  /*292d0*/  LDL.LU.64 R10, [R1+0x11c0] ;  /* 0x0011c000010a7983 */ /* 0x002ee80000300a00 */
[----:B------:R-:W3:Y:S01]  /*292e0*/  LDL.LU.64 R8, [R1+0x11b8] ;  /* 0x0011b80001087983 */ /* 0x000ee20000300a00 */
[-C--:B--2---:R-:W-:Y:S08]  /*292f0*/  HMMA.1688.F32.TF32 R244, R224, R62.reuse, R244 ;  /* 0x0000003ee0f4723c */ /* 0x084ff000000810f4 */
[----:B------:R-:W-:Y:S08]  /*29300*/  HMMA.1688.F32.TF32 R248, R232, R62, R248 ;  /* 0x0000003ee8f8723c */ /* 0x000ff000000810f8 */
[----:B---3--:R-:W-:Y:S01]  /*29310*/  HMMA.1688.F32.TF32 R4, R236, R6, R8 ;  /* 0x00000006ec04723c */ /* 0x008fe20000081008 */
[----:B------:R-:W2:Y:S11]  /*29320*/  LDL.LU R8, [R1+0x7c0] ;  /* 0x0007c00001087983 */ /* 0x000eb60000300800 */
[----:B------:R-:W-:Y:S11]  /*29330*/  @!UPT UIADD3 URZ, URZ, URZ, URZ ;  /* 0x0000003f3f3ff290 */ /* 0x000ff6000fffe03f */
[----:B------:R-:W-:Y:S04]  /*29340*/  STL.64 [R1+0x20], R4 ;  /* 0x0000200401007387 */ /* 0x000fe80000100a00 */
[----:B------:R-:W-:Y:S04]  /*29350*/  STL.64 [R1+0x28], R6 ;  /* 0x0000280601007387 */ /* 0x000fe80000100a00 */
[----:B------:R-:W2:Y:S04]  /*29360*/  LDL.LU R9, [R1+0x7c4] ;  /* 0x0007c40001097983 */ /* 0x000ea80000300800 */
[----:B------:R-:W2:Y:S04]  /*29370*/  LDL.LU R10, [R1+0x7c8] ;  /* 0x0007c800010a7983 */ /* 0x000ea80000300800 */
[----:B------:R-:W2:Y:S04]  /*29380*/  LDL.LU R11, [R1+0x7cc] ;  /* 0x0007cc00010b7983 */ /* 0x000ea80000300800 */
[----:B------:R-:W-:Y:S04]  /*29390*/  STL.64 [R1+0x50], R244 ;  /* 0x000050f401007387 */ /* 0x000fe80000100a00 */
[----:B------:R1:W-:Y:S04]  /*293a0*/  STL.64 [R1+0x58], R246 ;  /* 0x000058f601007387 */ /* 0x0003e80000100a00 */
[----:B------:R-:W3:Y:S04]  /*293b0*/  LDSM.16.M88.4 R4, [R2+0xf000] ;  /* 0x00f000000204783b */ /* 0x000ee80000000200 */
[----:B-1----:R-:W2:Y:S04]  /*293c0*/  LDL.LU.64 R246, [R1+0x11b0] ;  /* 0x0011b00001f67983 */ /* 0x002ea80000300a00 */
[----:B------:R-:W2:Y:S04]  /*293d0*/  LDL.LU.64 R244, [R1+0x11a8] ;  /* 0x0011a80001f47983 */ /* 0x000ea80000300a00 */
[----:B------:R-:W-:Y:S04]  /*293e0*/  STL.64 [R1+0x10], R248 ;  /* 0x000010f801007387 */ /* 0x000fe80000100a00 */
[----:B------:R1:W-:Y:S04]  /*293f0*/  STL.64 [R1+0x18], R250 ;  /* 0x000018fa01007387 */ /* 0x0003e80000100a00 */
[----:B-1----:R-:W2:Y:S04]  /*29400*/  LDL.LU.64 R250, [R1+0x11a0] ;  /* 0x0011a00001fa7983 */ /* 0x002ea80000300a00 */
[----:B------:R-:W2:Y:S01]  /*29410*/  LDL.LU.64 R248, [R1+0x1198] ;  /* 0x0011980001f87983 */ /* 0x000ea20000300a00 */
[C---:B------:R-:W-:Y:S08]  /*29420*/  HMMA.1688.F32.TF32 R100, R12.reuse, R32, R100 ;  /* 0x000000200c64723c */ /* 0x040ff00000081064 */
[C---:B------:R-:W-:Y:S08]  /*29430*/  HMMA.1688.F32.TF32 R116, R12.reuse, R36, R116 ;  /* 0x000000240c74723c */ /* 0x040ff00000081074 */
[C---:B------:R-:W-:Y:S08]  /*29440*/  HMMA.1688.F32.TF32 R132, R12.reuse, R40, R132 ;  /* 0x000000280c84723c */ /* 0x040ff00000081084 */
[C---:B------:R-:W-:Y:S08]  /*29450*/  HMMA.1688.F32.TF32 R148, R12.reuse, R44, R148 ;  /* 0x0000002c0c94723c */ /* 0x040ff00000081094 */
[C---:B------:R-:W-:Y:S08]  /*29460*/  HMMA.1688.F32.TF32 R164, R12.reuse, R48, R164 ;  /* 0x000000300ca4723c */ /* 0x040ff000000810a4 */
[C---:B------:R-:W-:Y:S08]  /*29470*/  HMMA.1688.F32.TF32 R180, R12.reuse, R52, R180 ;  /* 0x000000340cb4723c */ /* 0x040ff000000810b4 */
[----:B------:R-:W-:Y:S08]  /*29480*/  HMMA.1688.F32.TF32 R196, R12, R56, R196 ;  /* 0x000000380cc4723c */ /* 0x000ff000000810c4 */
[C---:B------:R-:W-:Y:S08]  /*29490*/  HMMA.1688.F32.TF32 R88, R16.reuse, R28, R88 ;  /* 0x0000001c1058723c */ /* 0x040ff00000081058 */
[C---:B------:R-:W-:Y:S08]  /*294a0*/  HMMA.1688.F32.TF32 R104, R16.reuse, R32, R104 ;  /* 0x000000201068723c */ /* 0x040ff00000081068 */
[C---:B------:R-:W-:Y:S08]  /*294b0*/  HMMA.1688.F32.TF32 R120, R16.reuse, R36, R120 ;  /* 0x000000241078723c */ /* 0x040ff00000081078 */
[C---:B------:R-:W-:Y:S08]  /*294c0*/  HMMA.1688.F32.TF32 R136, R16.reuse, R40, R136 ;  /* 0x000000281088723c */ /* 0x040ff00000081088 */
[C---:B------:R-:W-:Y:S08]  /*294d0*/  HMMA.1688.F32.TF32 R152, R16.reuse, R44, R152 ;  /* 0x0000002c1098723c */ /* 0x040ff00000081098 */
[C---:B------:R-:W-:Y:S08]  /*294e0*/  HMMA.1688.F32.TF32 R168, R16.reuse, R48, R168 ;  /* 0x0000003010a8723c */ /* 0x040ff000000810a8 */
[C---:B------:R-:W-:Y:S08]  /*294f0*/  HMMA.1688.F32.TF32 R184, R16.reuse, R52, R184 ;  /* 0x0000003410b8723c */ /* 0x040ff000000810b8 */
[C---:B------:R-:W-:Y:S08]  /*29500*/  HMMA.1688.F32.TF32 R200, R16.reuse, R56, R200 ;  /* 0x0000003810c8723c */ /* 0x040ff000000810c8 */
[----:B---3--:R-:W-:Y:S08]  /*29510*/  HMMA.1688.F32.TF32 R212, R16, R4, R212 ;  /* 0x0000000410d4723c */ /* 0x008ff000000810d4 */
[-C--:B--2---:R-:W-:Y:S08]  /*29520*/  HMMA.1688.F32.TF32 R248, R228, R62.reuse, R248 ;  /* 0x0000003ee4f8723c */ /* 0x084ff000000810f8 */
[----:B------:R-:W-:Y:S01]  /*29530*/  HMMA.1688.F32.TF32 R60, R236, R62, R244 ;  /* 0x0000003eec3c723c */ /* 0x000fe200000810f4 */
[----:B------:R-:W2:Y:S11]  /*29540*/  LDL.LU R244, [R1+0x7b0] ;  /* 0x0007b00001f47983 */ /* 0x000eb60000300800 */
[----:B------:R-:W-:Y:S11]  /*29550*/  @!UPT UIADD3 URZ, URZ, URZ, URZ ;  /* 0x0000003f3f3ff290 */ /* 0x000ff6000fffe03f */
[----:B------:R-:W-:Y:S04]  /*29560*/  STL.64 [R1], R60 ;  /* 0x0000003c01007387 */ /* 0x000fe80000100a00 */
[----:B------:R-:W-:Y:S04]  /*29570*/  STL.64 [R1+0x8], R62 ;  /* 0x0000083e01007387 */ /* 0x000fe80000100a00 */
[----:B------:R-:W1:Y:S01]  /*29580*/  LDSM.16.M88.4 R60, [R2+0xf800] ;  /* 0x00f80000023c783b */ /* 0x000e620000000200 */
[----:B------:R-:W-:Y:S01]  /*29590*/  IMAD.MOV.U32 R246, RZ, RZ, R3 ;  /* 0x000000fffff67224 */ /* 0x000fe200078e0003 */
[C---:B------:R-:W-:Y:S01]  /*295a0*/  HMMA.1688.F32.TF32 R8, R12.reuse, R4, R8 ;  /* 0x000000040c08723c */ /* 0x040fe20000081008 */
[----:B------:R-:W-:Y:S01]  /*295b0*/  IMAD.MOV.U32 R247, RZ, RZ, R0 ;  /* 0x000000fffff77224 */ /* 0x000fe200078e0000 */
[----:B------:R-:W2:Y:S04]  /*295c0*/  LDL.LU R245, [R1+0x7b4] ;  /* 0x0007b40001f57983 */ /* 0x000ea80000300800 */
[----:B------:R-:W3:Y:S04]  /*295d0*/  LDL.LU R3, [R1+0x1194] ;  /* 0x0011940001037983 */ /* 0x000ee80000300800 */
[----:B------:R1:W5:Y:S02]  /*295e0*/  LDL.LU R0, [R1+0x1190] ;  /* 0x0011900001007983 */ /* 0x0003640000300800 */
[-C--:B-1----:R-:W-:Y:S02]  /*295f0*/  HMMA.1688.F32.TF32 R12, R12, R60.reuse, R76 ;  /* 0x0000003c0c0c723c */ /* 0x082fe4000008104c */
[----:B------:R-:W3:Y:S04]  /*29600*/  LDL.LU.64 R78, [R1+0x1188] ;  /* 0x00118800014e7983 */ /* 0x000ee80000300a00 */
[----:B------:R-:W3:Y:S02]  /*29610*/  LDL.LU.64 R76, [R1+0x1180] ;  /* 0x00118000014c7983 */ /* 0x000ee40000300a00 */
[----:B------:R-:W-:Y:S02]  /*29620*/  HMMA.1688.F32.TF32 R16, R16, R60, R80 ;  /* 0x0000003c1010723c */ /* 0x000fe40000081050 */
[----:B------:R-:W3:Y:S04]  /*29630*/  LDL.LU.64 R82, [R1+0x1178] ;  /* 0x0011780001527983 */ /* 0x000ee80000300a00 */
[----:B------:R-:W3:Y:S02]  /*29640*/  LDL.LU.64 R80, [R1+0x1170] ;  /* 0x0011700001507983 */ /* 0x000ee40000300a00 */
        /* <DEDUP_REMOVED lines=8> */
[----:B------:R-:W-:Y:S08]  /*296d0*/  HMMA.1688.F32.TF32 R24, R24, R60, R240 ;  /* 0x0000003c1818723c */ /* 0x000ff000000810f0 */
[----:B----4-:R-:W-:Y:S08]  /*296e0*/  HMMA.1688.F32.TF32 R240, R224, R30, R84 ;  /* 0x0000001ee0f0723c */ /* 0x010ff00000081054 */
        /* <DEDUP_REMOVED lines=8> */
[C---:B------:R-:W-:Y:S01]  /*29770*/  HMMA.1688.F32.TF32 R84, R224.reuse, R34, R100 ;  /* 0x00000022e054723c */ /* 0x040fe20000081064 */
[----:B------:R-:W-:Y:S04]  /*29780*/  STL.64 [R1+0x180], R240 ;  /* 0x000180f001007387 */ /* 0x000fe80000100a00 */
[----:B------:R-:W-:Y:S03]  /*29790*/  STL.64 [R1+0x188], R242 ;  /* 0x000188f201007387 */ /* 0x000fe60000100a00 */
[C---:B------:R-:W-:Y:S11]  /*297a0*/  HMMA.1688.F32.TF32 R100, R224.reuse, R42, R132 ;  /* 0x0000002ae064723c */ /* 0x040ff60000081084 */
[----:B------:R-:W-:Y:S04]  /*297b0*/  @!UPT UIADD3 URZ, URZ, URZ, URZ ;  /* 0x0000003f3f3ff290 */ /* 0x000fe8000fffe03f */
[----:B------:R-:W-:Y:S04]  /*297c0*/  STL.64 [R1+0x190], R84 ;  /* 0x0001905401007387 */ /* 0x000fe80000100a00 */
[----:B------:R1:W-:Y:S02]  /*297d0*/  STL.64 [R1+0x198], R86 ;  /* 0x0001985601007387 */ /* 0x0003e40000100a00 */
[----:B-1----:R-:W-:Y:S08]  /*297e0*/  HMMA.1688.F32.TF32 R84, R224, R46, R148 ;  /* 0x0000002ee054723c */ /* 0x002ff00000081094 */
[----:B--2---:R-:W-:Y:S08]  /*297f0*/  HMMA.1688.F32.TF32 R20, R20, R60, R244 ;  /* 0x0000003c1414723c */ /* 0x004ff000000810f4 */
[C---:B---3--:R-:W-:Y:S08]  /*29800*/  HMMA.1688.F32.TF32 R244, R224.reuse, R66, R80 ;  /* 0x00000042e0f4723c */ /* 0x048ff00000081050 */
[C---:B------:R-:W-:Y:S11]  /*29810*/  HMMA.1688.F32.TF32 R80, R224.reuse, R38, R116 ;  /* 0x00000026e050723c */ /* 0x040ff60000081074 */
[----:B------:R-:W-:Y:S11]  /*29820*/  @!UPT UIADD3 URZ, URZ, URZ, URZ ;  /* 0x0000003f3f3ff290 */ /* 0x000ff6000fffe03f */
[----:B------:R-:W-:Y:S01]  /*29830*/  @!UPT UIADD3 URZ, URZ, URZ, URZ ;  /* 0x0000003f3f3ff290 */ /* 0x000fe2000fffe03f */
[----:B------:R-:W-:Y:S04]  /*29840*/  STL.64 [R1+0x330], R80 ;  /* 0x0003305001007387 */ /* 0x000fe80000100a00 */
[----:B------:R1:W-:Y:S02]  /*29850*/  STL.64 [R1+0x338], R82 ;  /* 0x0003385201007387 */ /* 0x0003e40000100a00 */
[C---:B-1----:R-:W-:Y:S02]  /*29860*/  HMMA.1688.F32.TF32 R80, R224.reuse, R50, R164 ;  /* 0x00000032e050723c */ /* 0x042fe400000810a4 */
[----:B------:R-:W-:Y:S04]  /*29870*/  STL.64 [R1+0x490], R100 ;  /* 0x0004906401007387 */ /* 0x000fe80000100a00 */
[----:B------:R1:W-:Y:S04]  /*29880*/  STL.64 [R1+0x498], R102 ;  /* 0x0004986601007387 */ /* 0x0003e80000100a00 */
[----:B------:R-:W-:Y:S04]  /*29890*/  STL.64 [R1+0x4c0], R84 ;  /* 0x0004c05401007387 */ /* 0x000fe80000100a00 */
[----:B------:R2:W-:Y:S01]  /*298a0*/  STL.64 [R1+0x4c8], R86 ;  /* 0x0004c85601007387 */ /* 0x0005e20000100a00 */
[C---:B-1----:R-:W-:Y:S08]  /*298b0*/  HMMA.1688.F32.TF32 R100, R224.reuse, R54, R180 ;  /* 0x00000036e064723c */ /* 0x042ff000000810b4 */
[----:B------:R-:W-:Y:S01]  /*298c0*/  STL.64 [R1+0x4f0], R80 ;  /* 0x0004f05001007387 */ /* 0x000fe20000100a00 */
[C---:B--2---:R-:W-:Y:S03]  /*298d0*/  HMMA.1688.F32.TF32 R84, R224.reuse, R58, R196 ;  /* 0x0000003ae054723c */ /* 0x044fe600000810c4 */
[----:B------:R1:W-:Y:S05]  /*298e0*/  STL.64 [R1+0x4f8], R82 ;  /* 0x0004f85201007387 */ /* 0x0003ea0000100a00 */
[C---:B-1----:R-:W-:Y:S06]  /*298f0*/  HMMA.1688.F32.TF32 R80, R224.reuse, R6, R8 ;  /* 0x00000006e050723c */ /* 0x042fec0000081008 */
[----:B------:R-:W-:Y:S04]  /*29900*/  STL.64 [R1+0x530], R100 ;  /* 0x0005306401007387 */ /* 0x000fe80000100a00 */
[----:B------:R-:W-:Y:S05]  /*29910*/  STL.64 [R1+0x538], R102 ;  /* 0x0005386601007387 */ /* 0x000fea0000100a00 */
[----:B------:R-:W-:Y:S01]  /*29920*/  STL.64 [R1+0x550], R84 ;  /* 0x0005505401007387 */ /* 0x000fe20000100a00 */
[----:B------:R-:W-:Y:S03]  /*29930*/  HMMA.1688.F32.TF32 R8, R224, R62, R12 ;  /* 0x0000003ee008723c */ /* 0x000fe6000008100c */
[----:B------:R-:W-:Y:S05]  /*29940*/  STL.64 [R1+0x558], R86 ;  /* 0x0005585601007387 */ /* 0x000fea0000100a00 */
[C---:B------:R-:W-:Y:S01]  /*29950*/  HMMA.1688.F32.TF32 R12, R228.reuse, R38, R124 ;  /* 0x00000026e40c723c */ /* 0x040fe2000008107c */
[----:B------:R-:W-:Y:S04]  /*29960*/  STL.64 [R1+0x580], R80 ;  /* 0x0005805001007387 */ /* 0x000fe80000100a00 */
[----:B------:R1:W-:Y:S03]  /*29970*/  STL.64 [R1+0x588], R82 ;  /* 0x0005885201007387 */ /* 0x0003e60000100a00 */
[C---:B-1----:R-:W-:Y:S07]  /*29980*/  HMMA.1688.F32.TF32 R80, R228.reuse, R34, R108 ;  /* 0x00000022e450723c */ /* 0x042fee000008106c */
[----:B------:R-:W-:Y:S04]  /*29990*/  STL.64 [R1+0x590], R8 ;  /* 0x0005900801007387 */ /* 0x000fe80000100a00 */
[----:B------:R1:W-:Y:S02]  /*299a0*/  STL.64 [R1+0x598], R10 ;  /* 0x0005980a01007387 */ /* 0x0003e40000100a00 */
[C---:B-1----:R-:W-:Y:S10]  /*299b0*/  HMMA.1688.F32.TF32 R8, R228.reuse, R42, R140 ;  /* 0x0000002ae408723c */ /* 0x042ff4000008108c */
[----:B------:R-:W-:Y:S04]  /*299c0*/  STL.64 [R1+0xf0], R80 ;  /* 0x0000f05001007387 */ /* 0x000fe80000100a00 */
[----:B------:R1:W-:Y:S04]  /*299d0*/  STL.64 [R1+0xf8], R82 ;  /* 0x0000f85201007387 */ /* 0x0003e80000100a00 */
[----:B------:R-:W-:Y:S04]  /*299e0*/  STL.64 [R1+0x2f0], R12 ;  /* 0x0002f00c01007387 */ /* 0x000fe80000100a00 */
[----:B------:R2:W-:Y:S01]  /*299f0*/  STL.64 [R1+0x2f8], R14 ;  /* 0x0002f80e01007387 */ /* 0x0005e20000100a00 */
[C---:B-1----:R-:W-:Y:S08]  /*29a00*/  HMMA.1688.F32.TF32 R80, R228.reuse, R46, R156 ;  /* 0x0000002ee450723c */ /* 0x042ff0000008109c */
[C---:B--2---:R-:W-:Y:S01]  /*29a10*/  HMMA.1688.F32.TF32 R12, R228.reuse, R50, R172 ;  /* 0x00000032e40c723c */ /* 0x044fe200000810ac */
[----:B------:R-:W-:Y:S04]  /*29a20*/  STL.64 [R1+0x320], R8 ;  /* 0x0003200801007387 */ /* 0x000fe80000100a00 */
[----:B------:R1:W-:Y:S10]  /*29a30*/  STL.64 [R1+0x328], R10 ;  /* 0x0003280a01007387 */ /* 0x0003f40000100a00 */
[----:B------:R-:W-:Y:S01]  /*29a40*/  STL.64 [R1+0x480], R80 ;  /* 0x0004805001007387 */ /* 0x000fe20000100a00 */
[C---:B-1----:R-:W-:Y:S03]  /*29a50*/  HMMA.1688.F32.TF32 R8, R228.reuse, R54, R188 ;  /* 0x00000036e408723c */ /* 0x042fe600000810bc */
[----:B------:R1:W-:Y:S04]  /*29a60*/  STL.64 [R1+0x488], R82 ;  /* 0x0004885201007387 */ /* 0x0003e80000100a00 */
[----:B------:R-:W-:Y:S04]  /*29a70*/  STL.64 [R1+0x4b0], R12 ;  /* 0x0004b00c01007387 */ /* 0x000fe80000100a00 */
[----:B------:R2:W-:Y:S01]  /*29a80*/  STL.64 [R1+0x4b8], R14 ;  /* 0x0004b80e01007387 */ /* 0x0005e20000100a00 */
[C---:B-1----:R-:W-:Y:S08]  /*29a90*/  HMMA.1688.F32.TF32 R80, R228.reuse, R58, R204 ;  /* 0x0000003ae450723c */ /* 0x042ff000000810cc */
[C---:B--2---:R-:W-:Y:S03]  /*29aa0*/  HMMA.1688.F32.TF32 R12, R228.reuse, R6, R216 ;  /* 0x00000006e40c723c */ /* 0x044fe600000810d8 */
[----:B------:R-:W-:Y:S04]  /*29ab0*/  STL.64 [R1+0x4e0], R8 ;  /* 0x0004e00801007387 */ /* 0x000fe80000100a00 */
[----:B------:R1:W-:Y:S08]  /*29ac0*/  STL.64 [R1+0x4e8], R10 ;  /* 0x0004e80a01007387 */ /* 0x0003f00000100a00 */
[----:B------:R-:W-:Y:S01]  /*29ad0*/  STL.64 [R1+0x520], R80 ;  /* 0x0005205001007387 */ /* 0x000fe20000100a00 */
[----:B-1----:R-:W-:Y:S03]  /*29ae0*/  HMMA.1688.F32.TF32 R8, R228, R62, R20 ;  /* 0x0000003ee408723c */ /* 0x002fe60000081014 */
[----:B------:R-:W-:Y:S04]  /*29af0*/  STL.64 [R1+0x528], R82 ;  /* 0x0005285201007387 */ /* 0x000fe80000100a00 */
[----:B------:R-:W-:Y:S04]  /*29b00*/  STL.64 [R1+0x540], R12 ;  /* 0x0005400c01007387 */ /* 0x000fe80000100a00 */
[----:B------:R1:W-:Y:S02]  /*29b10*/  STL.64 [R1+0x548], R14 ;  /* 0x0005480e01007387 */ /* 0x0003e40000100a00 */
[C---:B-1----:R-:W-:Y:S10]  /*29b20*/  HMMA.1688.F32.TF32 R12, R232.reuse, R42, R136 ;  /* 0x0000002ae80c723c */ /* 0x042ff40000081088 */
[----:B------:R-:W-:Y:S04]  /*29b30*/  STL.64 [R1+0x570], R8 ;  /* 0x0005700801007387 */ /* 0x000fe80000100a00 */
[----:B------:R1:W-:Y:S01]  /*29b40*/  STL.64 [R1+0x578], R10 ;  /* 0x0005780a01007387 */ /* 0x0003e20000100a00 */
[C---:B------:R-:W-:Y:S08]  /*29b50*/  HMMA.1688.F32.TF32 R20, R232.reuse, R46, R152 ;  /* 0x0000002ee814723c */ /* 0x040ff00000081098 */
[C---:B-1----:R-:W-:Y:S01]  /*29b60*/  HMMA.1688.F32.TF32 R8, R232.reuse, R50, R168 ;  /* 0x00000032e808723c */ /* 0x042fe200000810a8 */
[----:B------:R-:W-:Y:S04]  /*29b70*/  STL.64 [R1+0x2d0], R12 ;  /* 0x0002d00c01007387 */ /* 0x000fe80000100a00 */
[----:B------:R1:W-:Y:S03]  /*29b80*/  STL.64 [R1+0x2d8], R14 ;  /* 0x0002d80e01007387 */ /* 0x0003e60000100a00 */
        /* <DEDUP_REMOVED lines=11> */
[----:B------:R1:W-:Y:S04]  /*29c40*/  STL.64 [R1+0x4d8], R22 ;  /* 0x0004d81601007387 */ /* 0x0003e80000100a00 */
[----:B------:R-:W2:Y:S01]  /*29c50*/  LDL.LU R4, [R1+0x83c] ;  /* 0x00083c0001047983 */ /* 0x000ea20000300800 */
[C---:B------:R-:W-:Y:S03]  /*29c60*/  HMMA.1688.F32.TF32 R16, R236.reuse, R54, R192 ;  /* 0x00000036ec10723c */ /* 0x040fe600000810c0 */
[----:B------:R3:W-:Y:S04]  /*29c70*/  STL.64 [R1+0x500], R8 ;  /* 0x0005000801007387 */ /* 0x0007e80000100a00 */
[----:B------:R-:W-:Y:S01]  /*29c80*/  STL.64 [R1+0x508], R10 ;  /* 0x0005080a01007387 */ /* 0x000fe20000100a00 */
[C---:B-1----:R-:W-:Y:S03]  /*29c90*/  HMMA.1688.F32.TF32 R20, R236.reuse, R50, R176 ;  /* 0x00000032ec14723c */ /* 0x042fe600000810b0 */
[----:B---3--:R-:W3:Y:S04]  /*29ca0*/  LDL.LU R8, [R1+0x85c] ;  /* 0x00085c0001087983 */ /* 0x008ee80000300800 */
[----:B------:R-:W-:Y:S04]  /*29cb0*/  STL.64 [R1+0x510], R12 ;  /* 0x0005100c01007387 */ /* 0x000fe80000100a00 */
[----:B------:R1:W-:Y:S02]  /*29cc0*/  STL.64 [R1+0x518], R14 ;  /* 0x0005180e01007387 */ /* 0x0003e40000100a00 */
[C---:B-1----:R-:W-:Y:S10]  /*29cd0*/  HMMA.1688.F32.TF32 R12, R236.reuse, R58, R208 ;  /* 0x0000003aec0c723c */ /* 0x042ff400000810d0 */
[----:B------:R-:W-:Y:S04]  /*29ce0*/  STL.64 [R1+0x2c0], R20 ;  /* 0x0002c01401007387 */ /* 0x000fe80000100a00 */
[----:B------:R-:W-:Y:S04]  /*29cf0*/  STL.64 [R1+0x2c8], R22 ;  /* 0x0002c81601007387 */ /* 0x000fe80000100a00 */
[----:B------:R-:W4:Y:S04]  /*29d00*/  LDL.LU R5, [R1+0x838] ;  /* 0x0008380001057983 */ /* 0x000f280000300800 */
[----:B------:R-:W-:Y:S04]  /*29d10*/  STL.64 [R1+0x2e0], R16 ;  /* 0x0002e01001007387 */ /* 0x000fe80000100a00 */
[----:B------:R1:W-:Y:S04]  /*29d20*/  STL.64 [R1+0x2e8], R18 ;  /* 0x0002e81201007387 */ /* 0x0003e80000100a00 */
[----:B------:R-:W-:Y:S04]  /*29d30*/  STL.64 [R1+0x310], R12 ;  /* 0x0003100c01007387 */ /* 0x000fe80000100a00 */
[----:B------:R1:W-:Y:S04]  /*29d40*/  STL.64 [R1+0x318], R14 ;  /* 0x0003180e01007387 */ /* 0x0003e80000100a00 */
[----:B------:R-:W4:Y:S01]  /*29d50*/  LDL.LU R9, [R1+0x858] ;  /* 0x0008580001097983 */ /* 0x000f220000300800 */
[C---:B-1----:R-:W-:Y:S08]  /*29d60*/  HMMA.1688.F32.TF32 R16, R236.reuse, R6, R220 ;  /* 0x00000006ec10723c */ /* 0x042ff000000810dc */
[----:B------:R-:W-:Y:S01]  /*29d70*/  HMMA.1688.F32.TF32 R12, R236, R62, R24 ;  /* 0x0000003eec0c723c */ /* 0x000fe20000081018 */
[----:B------:R-:W1:Y:S01]  /*29d80*/  S2R R65, SR_TID.X ;  /* 0x0000000000417919 */ /* 0x000e620000002100 */
[----:B------:R-:W-:Y:S11]  /*29d90*/  UIMAD UR16, UR4, -0x20, UR11 ;  /* 0xffffffe0041078a4 */ /* 0x000ff6000f8e020b */
[----:B------:R-:W-:Y:S02]  /*29da0*/  @!UPT UIADD3 URZ, URZ, URZ, URZ ;  /* 0x0000003f3f3ff290 */ /* 0x000fe4000fffe03f */
[----:B------:R-:W-:Y:S04]  /*29db0*/  STL.64 [R1+0x350], R16 ;  /* 0x0003501001007387 */ /* 0x000fe80000100a00 */
[----:B------:R-:W-:Y:S04]  /*29dc0*/  STL.64 [R1+0x358], R18 ;  /* 0x0003581201007387 */ /* 0x000fe80000100a00 */
[----:B------:R1:W-:Y:S04]  /*29dd0*/  STL.64 [R1+0x470], R12 ;  /* 0x0004700c01007387 */ /* 0x0003e80000100a00 */
[----:B------:R1:W-:Y:S04]  /*29de0*/  STL.64 [R1+0x478], R14 ;  /* 0x0004780e01007387 */ /* 0x0003e80000100a00 */
[----:B-1----:R-:W4:Y:S04]  /*29df0*/  LDL.LU R12, [R1+0x878] ;  /* 0x00087800010c7983 */ /* 0x002f280000300800 */
[----:B------:R-:W4:Y:S04]  /*29e00*/  LDL.LU R11, [R1+0x87c] ;  /* 0x00087c00010b7983 */ /* 0x000f280000300800 */
[----:B------:R-:W4:Y:S04]  /*29e10*/  LDL.LU R7, [R1+0x898] ;  /* 0x0008980001077983 */ /* 0x000f280000300800 */
[----:B------:R-:W4:Y:S01]  /*29e20*/  LDL.LU R6, [R1+0x89c] ;  /* 0x00089c0001067983 */ /* 0x000f220000300800 */
[----:B------:R-:W-:Y:S01]  /*29e30*/  UISETP.GT.AND UP2, UPT, UR16, URZ, UPT ;  /* 0x0000003f1000728c */ /* 0x000fe2000bf44270 */
[----:B------:R-:W-:Y:S01]  /*29e40*/  IMAD.MOV.U32 R252, RZ, RZ, c[0x0][0x188] ;  /* 0x00006200fffc7624 */ /* 0x000fe200078e00ff */
[----:B------:R-:W-:-:S02]  /*29e50*/  UIADD3 UR6, UR6, 0x1, URZ ;  /* 0x0000000106067890 */ /* 0x000fc4000fffe03f */
[----:B------:R-:W-:Y:S01]  /*29e60*/  UISETP.GE.AND UP0, UPT, UR4, UR15, UPT ;  /* 0x0000000f0400728c */ /* 0x000fe2000bf06270 */
[----:B------:R-:W-:Y:S01]  /*29e70*/  IMAD.SHL.U32 R13, R252, 0x20, RZ ;  /* 0x00000020fc0d7824 */ /* 0x000fe200078e00ff */
[----:B------:R-:W-:Y:S02]  /*29e80*/  USEL UR9, URZ, 0x4, !UP2 ;  /* 0x000000043f097887 */ /* 0x000fe4000d000000 */
[----:B------:R-:W-:Y:S01]  /*29e90*/  UISETP.GT.AND UP1, UPT, UR6, 0x1, UPT ;  /* 0x000000010600788c */ /* 0x000fe2000bf24270 */
[----:B------:R-:W-:Y:S01]  /*29ea0*/  IMAD.SHL.U32 R13, R13, 0x4, RZ ;  /* 0x000000040d0d7824 */ /* 0x000fe200078e00ff */
[----:B------:R-:W-:Y:S01]  /*29eb0*/  USEL UR9, UR9, URZ, !UP0 ;  /* 0x0000003f09097287 */ /* 0x000fe2000c000000 */
[----:B------:R-:W-:Y:S01]  /*29ec0*/  LOP3.LUT R252, R65, 0x3f, RZ, 0xc0, !PT ;  /* 0x0000003f41fc7812 */ /* 0x000fe200078ec0ff */
[----:B------:R-:W-:-:S04]  /*29ed0*/  USEL UR6, UR6, URZ, !UP1 ;  /* 0x0000003f06067287 */ /* 0x000fc8000c800000 */
[----:B------:R-:W-:Y:S01]  /*29ee0*/  ISETP.NE.U32.AND P0, PT, RZ, UR9, PT ;  /* 0x00000009ff007c0c */ /* 0x000fe2000bf05070 */
[----:B------:R-:W-:Y:S02]  /*29ef0*/  IMAD.SHL.U32 R15, R252, 0x4, RZ ;  /* 0x00000004fc0f7824 */ /* 0x000fe400078e00ff */
[----:B------:R-:W-:-:S04]  /*29f00*/  IMAD.U32 R2, RZ, RZ, UR6 ;  /* 0x00000006ff027e24 */ /* 0x000fc8000f8e00ff */
[----:B------:R-:W-:Y:S01]  /*29f10*/  IMAD R2, R2, 0x2000, R15 ;  /* 0x0000200002027824 */ /* 0x000fe200078e020f */
[----:B--2---:R-:W-:-:S05]  /*29f20*/  IADD3 R4, P2, R4, R13, RZ ;  /* 0x0000000d04047210 */ /* 0x004fca0007f5e0ff */
[----:B------:R-:W-:Y:S01]  /*29f30*/  STL [R1+0x83c], R4 ;  /* 0x00083c0401007387 */ /* 0x000fe20000100800 */
[----:B---3--:R-:W-:-:S05]  /*29f40*/  IADD3 R8, P3, R8, R13, RZ ;  /* 0x0000000d08087210 */ /* 0x008fca0007f7e0ff */
[----:B------:R-:W-:Y:S01]  /*29f50*/  STL [R1+0x85c], R8 ;  /* 0x00085c0801007387 */ /* 0x000fe20000100800 */
[----:B----4-:R-:W-:-:S03]  /*29f60*/  IMAD.X R5, R5, 0x1, R3, P2 ;  /* 0x0000000105057824 */ /* 0x010fc600010e0603 */
[----:B------:R-:W-:Y:S06]  /*29f70*/  BAR.SYNC.DEFER_BLOCKING 0x0 ;  /* 0x0000000000007b1d */ /* 0x000fec0000010000 */
[----:B------:R1:W-:Y:S01]  /*29f80*/  STL [R1+0x838], R5 ;  /* 0x0008380501007387 */ /* 0x0003e20000100800 */
[----:B------:R-:W-:-:S03]  /*29f90*/  IMAD.X R9, R9, 0x1, R3, P3 ;  /* 0x0000000109097824 */ /* 0x000fc600018e0603 */
[----:B------:R-:W-:Y:S01]  /*29fa0*/  @!PT LDS RZ, [RZ] ;  /* 0x00000000fffff984 */ /* 0x000fe20000000800 */
[----:B------:R-:W-:Y:S01]  /*29fb0*/  @!PT LDS RZ, [RZ] ;  /* 0x00000000fffff984 */ /* 0x000fe20000000800 */
[----:B------:R-:W-:Y:S01]  /*29fc0*/  @!PT LDS RZ, [RZ] ;  /* 0x00000000fffff984 */ /* 0x000fe20000000800 */
[----:B------:R1:W-:Y:S04]  /*29fd0*/  LDGSTS.E [R2+0x20000], [R4.64], P0 ;  /* 0x2000000004027fae */ /* 0x0003e8000812184c */
[----:B------:R2:W-:Y:S04]  /*29fe0*/  STL [R1+0x858], R9 ;  /* 0x0008580901007387 */ /* 0x0005e80000100800 */
[----:B------:R-:W3:Y:S04]  /*29ff0*/  LDL.LU R14, [R1+0x8b8] ;  /* 0x0008b800010e7983 */ /* 0x000ee80000300800 */
[----:B------:R-:W4:Y:S01]  /*2a000*/  LDL.LU R10, [R1+0x8bc] ;  /* 0x0008bc00010a7983 */ /* 0x000f220000300800 */
[----:B-1----:R-:W-:-:S02]  /*2a010*/  IMAD.MOV.U32 R5, RZ, RZ, R9 ;  /* 0x000000ffff057224 */ /* 0x002fc400078e0009 */
[----:B------:R-:W-:Y:S01]  /*2a020*/  IMAD.MOV.U32 R4, RZ, RZ, R8 ;  /* 0x000000ffff047224 */ /* 0x000fe200078e0008 */
[----:B--2---:R-:W2:Y:S04]  /*2a030*/  LDL.LU R9, [R1+0x8d8] ;  /* 0x0008d80001097983 */ /* 0x004ea80000300800 */
[----:B------:R-:W2:Y:S01]  /*2a040*/  LDL.LU R8, [R1+0x8dc] ;  /* 0x0008dc0001087983 */ /* 0x000ea20000300800 */
[----:B------:R-:W-:Y:S02]  /*2a050*/  UISETP.GT.AND UP3, UPT, UR16, 0x4, UPT ;  /* 0x000000041000788c */ /* 0x000fe4000bf64270 */
[----:B------:R-:W-:Y:S02]  /*2a060*/  UISETP.GT.AND UP1, UPT, UR16, 0x8, UPT ;  /* 0x000000081000788c */ /* 0x000fe4000bf24270 */
[----:B------:R-:W-:-:S02]  /*2a070*/  USEL UR10, URZ, 0x4, !UP3 ;  /* 0x000000043f0a7887 */ /* 0x000fc4000d800000 */
[----:B------:R-:W-:Y:S02]  /*2a080*/  USEL UR9, URZ, 0x4, !UP1 ;  /* 0x000000043f097887 */ /* 0x000fe4000c800000 */
[----:B------:R-:W-:Y:S02]  /*2a090*/  USEL UR10, UR10, URZ, !UP0 ;  /* 0x0000003f0a0a7287 */ /* 0x000fe4000c000000 */
[----:B------:R-:W-:-:S04]  /*2a0a0*/  USEL UR9, UR9, URZ, !UP0 ;  /* 0x0000003f09097287 */ /* 0x000fc8000c000000 */
[----:B------:R-:W-:Y:S02]  /*2a0b0*/  ISETP.NE.U32.AND P1, PT, RZ, UR10, PT ;  /* 0x0000000aff007c0c */ /* 0x000fe4000bf25070 */
[----:B------:R-:W-:Y:S02]  /*2a0c0*/  ISETP.NE.U32.AND P0, PT, RZ, UR9, PT ;  /* 0x00000009ff007c0c */ /* 0x000fe4000bf05070 */
[----:B------:R-:W-:-:S09]  /*2a0d0*/  IADD3 R11, P2, R11, R13, RZ ;  /* 0x0000000d0b0b7210 */ /* 0x000fd20007f5e0ff */
[----:B------:R1:W-:Y:S01]  /*2a0e0*/  LDGSTS.E [R2+0x20400], [R4.64], P1 ;  /* 0x2040000004027fae */ /* 0x0003e2000892184c */
[--C-:B------:R-:W-:Y:S01]  /*2a0f0*/  IMAD.X R12, R12, 0x1, R3.reuse, P2 ;  /* 0x000000010c0c7824 */ /* 0x100fe200010e0603 */
[----:B------:R-:W-:Y:S02]  /*2a100*/  IADD3 R6, P3, R6, R13, RZ ;  /* 0x0000000d06067210 */ /* 0x000fe40007f7e0ff */
[----:B------:R-:W-:Y:S03]  /*2a110*/  STL [R1+0x87c], R11 ;  /* 0x00087c0b01007387 */ /* 0x000fe60000100800 */
[----:B------:R-:W-:Y:S02]  /*2a120*/  IMAD.X R7, R7, 0x1, R3, P3 ;  /* 0x0000000107077824 */ /* 0x000fe400018e0603 */
[----:B-1----:R-:W-:Y:S02]  /*2a130*/  IMAD.MOV.U32 R4, RZ, RZ, R11 ;  /* 0x000000ffff047224 */ /* 0x002fe400078e000b */
[----:B------:R-:W-:Y:S01]  /*2a140*/  IMAD.MOV.U32 R5, RZ, RZ, R12 ;  /* 0x000000ffff057224 */ /* 0x000fe200078e000c */
[----:B------:R1:W-:Y:S04]  /*2a150*/  STL [R1+0x878], R12 ;  /* 0x0008780c01007387 */ /* 0x0003e80000100800 */
[----:B------:R-:W-:Y:S04]  /*2a160*/  STL [R1+0x89c], R6 ;  /* 0x00089c0601007387 */ /* 0x000fe80000100800 */
[----:B------:R1:W-:Y:S04]  /*2a170*/  STL [R1+0x898], R7 ;  /* 0x0008980701007387 */ /* 0x0003e80000100800 */
[----:B------:R1:W-:Y:S04]  /*2a180*/  LDGSTS.E [R2+0x20800], [R4.64], P0 ;  /* 0x2080000004027fae */ /* 0x0003e8000812184c */
[----:B-1----:R-:W2:Y:S04]  /*2a190*/  LDL.LU R12, [R1+0x8f8] ;  /* 0x0008f800010c7983 */ /* 0x002ea80000300800 */
[----:B------:R-:W2:Y:S01]  /*2a1a0*/  LDL.LU R11, [R1+0x8fc] ;  /* 0x0008fc00010b7983 */ /* 0x000ea20000300800 */
[----:B------:R-:W-:-:S02]  /*2a1b0*/  IMAD.MOV.U32 R5, RZ, RZ, R7 ;  /* 0x000000ffff057224 */ /* 0x000fc400078e0007 */
[----:B------:R-:W-:Y:S01]  /*2a1c0*/  IMAD.MOV.U32 R4, RZ, RZ, R6 ;  /* 0x000000ffff047224 */ /* 0x000fe200078e0006 */
[----:B------:R-:W2:Y:S01]  /*2a1d0*/  LDL.LU R7, [R1+0x918] ;  /* 0x0009180001077983 */ /* 0x000ea20000300800 */
[----:B------:R-:W-:-:S03]  /*2a1e0*/  UISETP.GT.AND UP2, UPT, UR16, 0xc, UPT ;  /* 0x0000000c1000788c */ /* 0x000fc6000bf44270 */
[----:B------:R-:W2:Y:S01]  /*2a1f0*/  LDL.LU R6, [R1+0x91c] ;  /* 0x00091c0001067983 */ /* 0x000ea20000300800 */
[----:B------:R-:W-:Y:S02]  /*2a200*/  USEL UR10, URZ, 0x4, !UP2 ;  /* 0x000000043f0a7887 */ /* 0x000fe4000d000000 */
[----:B------:R-:W-:Y:S02]  /*2a210*/  UISETP.GT.AND UP1, UPT, UR16, 0x10, UPT ;  /* 0x000000101000788c */ /* 0x000fe4000bf24270 */
[----:B------:R-:W-:Y:S02]  /*2a220*/  USEL UR10, UR10, URZ, !UP0 ;  /* 0x0000003f0a0a7287 */ /* 0x000fe4000c000000 */
[----:B------:R-:W-:-:S04]  /*2a230*/  USEL UR9, URZ, 0x4, !UP1 ;  /* 0x000000043f097887 */ /* 0x000fc8000c800000 */
[----:B------:R-:W-:Y:S01]  /*2a240*/  ISETP.NE.U32.AND P1, PT, RZ, UR10, PT ;  /* 0x0000000aff007c0c */ /* 0x000fe2000bf25070 */
[----:B------:R-:W-:-:S06]  /*2a250*/  USEL UR9, UR9, URZ, !UP0 ;  /* 0x0000003f09097287 */ /* 0x000fcc000c000000 */
[----:B------:R-:W-:-:S06]  /*2a260*/  ISETP.NE.U32.AND P0, PT, RZ, UR9, PT ;  /* 0x00000009ff007c0c */ /* 0x000fcc000bf05070 */
[----:B------:R1:W-:Y:S01]  /*2a270*/  LDGSTS.E [R2+0x20c00], [R4.64], P1 ;  /* 0x20c0000004027fae */ /* 0x0003e2000892184c */
[----:B----4-:R-:W-:-:S05]  /*2a280*/  IADD3 R10, P2, R10, R13, RZ ;  /* 0x0000000d0a0a7210 */ /* 0x010fca0007f5e0ff */
[--C-:B---3--:R-:W-:Y:S01]  /*2a290*/  IMAD.X R14, R14, 0x1, R3.reuse, P2 ;  /* 0x000000010e0e7824 */ /* 0x108fe200010e0603 */
[----:B--2---:R-:W-:Y:S01]  /*2a2a0*/  IADD3 R8, P3, R8, R13, RZ ;  /* 0x0000000d08087210 */ /* 0x004fe20007f7e0ff */
[----:B-1----:R-:W-:Y:S01]  /*2a2b0*/  IMAD.MOV.U32 R4, RZ, RZ, R10 ;  /* 0x000000ffff047224 */ /* 0x002fe200078e000a */
[----:B------:R-:W-:Y:S01]  /*2a2c0*/  STL [R1+0x8bc], R10 ;  /* 0x0008bc0a01007387 */ /* 0x000fe20000100800 */
[----:B------:R-:W-:Y:S02]  /*2a2d0*/  IMAD.MOV.U32 R5, RZ, RZ, R14 ;  /* 0x000000ffff057224 */ /* 0x000fe400078e000e */
[----:B------:R-:W-:Y:S01]  /*2a2e0*/  IMAD.X R9, R9, 0x1, R3, P3 ;  /* 0x0000000109097824 */ /* 0x000fe200018e0603 */
[----:B------:R1:W-:Y:S04]  /*2a2f0*/  STL [R1+0x8b8], R14 ;  /* 0x0008b80e01007387 */ /* 0x0003e80000100800 */
[----:B------:R-:W-:Y:S04]  /*2a300*/  STL [R1+0x8dc], R8 ;  /* 0x0008dc0801007387 */ /* 0x000fe80000100800 */
[----:B------:R2:W-:Y:S04]  /*2a310*/  STL [R1+0x8d8], R9 ;  /* 0x0008d80901007387 */ /* 0x0005e80000100800 */
[----:B------:R3:W-:Y:S04]  /*2a320*/  LDGSTS.E [R2+0x21000], [R4.64], P0 ;  /* 0x2100000004027fae */ /* 0x0007e8000812184c */
[----:B-1----:R-:W4:Y:S04]  /*2a330*/  LDL.LU R14, [R1+0x840] ;  /* 0x00084000010e7983 */ /* 0x002f280000300800 */
[----:B------:R-:W4:Y:S01]  /*2a340*/  LDL.LU R10, [R1+0x844] ;  /* 0x00084400010a7983 */ /* 0x000f220000300800 */
[----:B---3--:R-:W-:-:S02]  /*2a350*/  IMAD.MOV.U32 R5, RZ, RZ, R9 ;  /* 0x000000ffff057224 */ /* 0x008fc400078e0009 */
[----:B------:R-:W-:Y:S01]  /*2a360*/  IMAD.MOV.U32 R4, RZ, RZ, R8 ;  /* 0x000000ffff047224 */ /* 0x000fe200078e0008 */
[----:B--2---:R-:W2:Y:S04]  /*2a370*/  LDL.LU R9, [R1+0x860] ;  /* 0x0008600001097983 */ /* 0x004ea80000300800 */
[----:B------:R-:W3:Y:S01]  /*2a380*/  LDL.LU R8, [R1+0x864] ;  /* 0x0008640001087983 */ /* 0x000ee20000300800 */
        /* <DEDUP_REMOVED lines=10> */
[----:B------:R-:W-:Y:S01]  /*2a430*/  IMAD.X R12, R12, 0x1, R3, P2 ;  /* 0x000000010c0c7824 */ /* 0x000fe200010e0603 */
[----:B------:R-:W-:Y:S02]  /*2a440*/  IADD3 R6, P3, R6, R13, RZ ;  /* 0x0000000d06067210 */ /* 0x000fe40007f7e0ff */
[----:B------:R-:W-:Y:S01]  /*2a450*/  STL [R1+0x8fc], R11 ;  /* 0x0008fc0b01007387 */ /* 0x000fe20000100800 */
[----:B-1----:R-:W-:Y:S02]  /*2a460*/  IMAD.MOV.U32 R4, RZ, RZ, R11 ;  /* 0x000000ffff047224 */ /* 0x002fe400078e000b */
[----:B------:R-:W-:Y:S01]  /*2a470*/  IMAD.X R7, R7, 0x1, R3, P3 ;  /* 0x0000000107077824 */ /* 0x000fe200018e0603 */
[----:B------:R1:W-:Y:S01]  /*2a480*/  STL [R1+0x8f8], R12 ;  /* 0x0008f80c01007387 */ /* 0x0003e20000100800 */
[----:B------:R-:W-:-:S03]  /*2a490*/  IMAD.MOV.U32 R5, RZ, RZ, R12 ;  /* 0x000000ffff057224 */ /* 0x000fc600078e000c */
[----:B------:R-:W-:Y:S01]  /*2a4a0*/  STL [R1+0x91c], R6 ;  /* 0x00091c0601007387 */ /* 0x000fe20000100800 */
[----:B------:R-:W-:-:S03]  /*2a4b0*/  UISETP.GT.AND UP2, UPT, UR16, 0x1c, UPT ;  /* 0x0000001c1000788c */ /* 0x000fc6000bf44270 */
[----:B------:R1:W-:Y:S04]  /*2a4c0*/  STL [R1+0x918], R7 ;  /* 0x0009180701007387 */ /* 0x0003e80000100800 */
[----:B-1----:R-:W2:Y:S04]  /*2a4d0*/  LDL.LU R12, [R1+0x880] ;  /* 0x00088000010c7983 */ /* 0x002ea80000300800 */
[----:B------:R1:W-:Y:S04]  /*2a4e0*/  LDGSTS.E [R2+0x21800], [R4.64], P0 ;  /* 0x2180000004027fae */ /* 0x0003e8000812184c */
[----:B------:R-:W2:Y:S01]  /*2a4f0*/  LDL.LU R11, [R1+0x884] ;  /* 0x00088400010b7983 */ /* 0x000ea20000300800 */
[----:B------:R-:W-:Y:S01]  /*2a500*/  USEL UR10, URZ, 0x4, !UP2 ;  /* 0x000000043f0a7887 */ /* 0x000fe2000d000000 */
[----:B-1----:R-:W-:-:S02]  /*2a510*/  IMAD.MOV.U32 R5, RZ, RZ, R7 ;  /* 0x000000ffff057224 */ /* 0x002fc400078e0007 */
[----:B------:R-:W-:Y:S01]  /*2a520*/  IMAD.MOV.U32 R4, RZ, RZ, R6 ;  /* 0x000000ffff047224 */ /* 0x000fe200078e0006 */
[----:B------:R-:W2:Y:S04]  /*2a530*/  LDL.LU R7, [R1+0x8a0] ;  /* 0x0008a00001077983 */ /* 0x000ea80000300800 */
[----:B------:R-:W2:Y:S01]  /*2a540*/  LDL.LU R6, [R1+0x8a4] ;  /* 0x0008a40001067983 */ /* 0x000ea20000300800 */
[----:B------:R-:W-:Y:S02]  /*2a550*/  USEL UR10, UR10, URZ, !UP0 ;  /* 0x0000003f0a0a7287 */ /* 0x000fe4000c000000 */
[----:B------:R-:W-:Y:S01]  /*2a560*/  UISETP.GT.AND UP1, UPT, UR16, 0x1, UPT ;  /* 0x000000011000788c */ /* 0x000fe2000bf24270 */
[----:B------:R-:W-:-:S03]  /*2a570*/  LOP3.LUT R65, R65, 0x3f, RZ, 0xc0, !PT ;  /* 0x0000003f41417812 */ /* 0x000fc600078ec0ff */
[----:B------:R-:W-:Y:S01]  /*2a580*/  ISETP.NE.U32.AND P1, PT, RZ, UR10, PT ;  /* 0x0000000aff007c0c */ /* 0x000fe2000bf25070 */
[----:B------:R-:W-:-:S04]  /*2a590*/  USEL UR9, URZ, 0x4, !UP1 ;  /* 0x000000043f097887 */ /* 0x000fc8000c800000 */
[----:B------:R-:W-:Y:S01]  /*2a5a0*/  USEL UR9, UR9, URZ, !UP0 ;  /* 0x0000003f09097287 */ /* 0x000fe2000c000000 */
[----:B------:R-:W-:-:S05]  /*2a5b0*/  IMAD.SHL.U32 R65, R65, 0x4, RZ ;  /* 0x0000000441417824 */ /* 0x000fca00078e00ff */
[----:B------:R-:W-:Y:S02]  /*2a5c0*/  ISETP.NE.U32.AND P0, PT, RZ, UR9, PT ;  /* 0x00000009ff007c0c */ /* 0x000fe4000bf05070 */
[----:B------:R1:W-:Y:S01]  /*2a5d0*/  LDGSTS.E [R2+0x21c00], [R4.64], P1 ;  /* 0x21c0000004027fae */ /* 0x0003e2000892184c */
[----:B------:R-:W-:Y:S01]  /*2a5e0*/  LOP3.LUT R16, R65, 0x20, RZ, 0x3c, !PT ;  /* 0x0000002041107812 */ /* 0x000fe200078e3cff */
[----:B-1----:R-:W-:-:S04]  /*2a5f0*/  IMAD.U32 R2, RZ, RZ, UR6 ;  /* 0x00000006ff027e24 */ /* 0x002fc8000f8e00ff */
[----:B------:R-:W-:Y:S01]  /*2a600*/  IMAD R2, R2, 0x2000, R16 ;  /* 0x0000200002027824 */ /* 0x000fe200078e0210 */
[----:B----4-:R-:W-:-:S05]  /*2a610*/  IADD3 R10, P2, R10, R13, RZ ;  /* 0x0000000d0a0a7210 */ /* 0x010fca0007f5e0ff */
[----:B------:R-:W-:Y:S01]  /*2a620*/  IMAD.X R14, R14, 0x1, R3, P2 ;  /* 0x000000010e0e7824 */ /* 0x000fe200010e0603 */
[----:B---3--:R-:W-:Y:S01]  /*2a630*/  IADD3 R8, P3, R8, R13, RZ ;  /* 0x0000000d08087210 */ /* 0x008fe20007f7e0ff */
[----:B------:R-:W-:Y:S01]  /*2a640*/  STL [R1+0x844], R10 ;  /* 0x0008440a01007387 */ /* 0x000fe20000100800 */
[----:B------:R-:W-:-:S03]  /*2a650*/  IMAD.MOV.U32 R4, RZ, RZ, R10 ;  /* 0x000000ffff047224 */ /* 0x000fc600078e000a */
[----:B--2---:R-:W-:Y:S01]  /*2a660*/  IMAD.X R9, R9, 0x1, R3, P3 ;  /* 0x0000000109097824 */ /* 0x004fe200018e0603 */
[----:B------:R-:W-:Y:S01]  /*2a670*/  STL [R1+0x864], R8 ;  /* 0x0008640801007387 */ /* 0x000fe20000100800 */
[----:B------:R-:W-:-:S03]  /*2a680*/  IMAD.MOV.U32 R5, RZ, RZ, R14 ;  /* 0x000000ffff057224 */ /* 0x000fc600078e000e */
[----:B------:R1:W-:Y:S04]  /*2a690*/  STL [R1+0x840], R14 ;  /* 0x0008400e01007387 */ /* 0x0003e80000100800 */
        /* <DEDUP_REMOVED lines=18> */
[----:B------:R-:W-:-:S03]  /*2a7c0*/  IMAD.X R12, R12, 0x1, R3, P2 ;  /* 0x000000010c0c7824 */ /* 0x000fc600010e0603 */
[----:B------:R-:W-:Y:S01]  /*2a7d0*/  STL [R1+0x884], R11 ;  /* 0x0008840b01007387 */ /* 0x000fe20000100800 */
[----:B------:R-:W-:Y:S01]  /*2a7e0*/  IADD3 R6, P3, R6, R13, RZ ;  /* 0x0000000d06067210 */ /* 0x000fe20007f7e0ff */
[----:B-1----:R-:W-:Y:S02]  /*2a7f0*/  IMAD.MOV.U32 R4, RZ, RZ, R11 ;  /* 0x000000ffff047224 */ /* 0x002fe400078e000b */
[----:B------:R-:W-:Y:S02]  /*2a800*/  IMAD.MOV.U32 R5, RZ, RZ, R12 ;  /* 0x000000ffff057224 */ /* 0x000fe400078e000c */
[----:B------:R-:W-:Y:S01]  /*2a810*/  IMAD.X R7, R7, 0x1, R3, P3 ;  /* 0x0000000107077824 */ /* 0x000fe200018e0603 */
        /* <DEDUP_REMOVED lines=20> */
[--C-:B------:R-:W-:Y:S01]  /*2a960*/  IMAD.X R14, R14, 0x1, R3.reuse, P2 ;  /* 0x000000010e0e7824 */ /* 0x100fe200010e0603 */
[----:B---3--:R-:W-:Y:S01]  /*2a970*/  IADD3 R8, P3, R8, R13, RZ ;  /* 0x0000000d08087210 */ /* 0x008fe20007f7e0ff */
[----:B-1----:R-:W-:Y:S01]  /*2a980*/  IMAD.MOV.U32 R4, RZ, RZ, R10 ;  /* 0x000000ffff047224 */ /* 0x002fe200078e000a */
[----:B------:R-:W-:Y:S01]  /*2a990*/  STL [R1+0x8c4], R10 ;  /* 0x0008c40a01007387 */ /* 0x000fe20000100800 */
[----:B------:R-:W-:Y:S02]  /*2a9a0*/  IMAD.MOV.U32 R5, RZ, RZ, R14 ;  /* 0x000000ffff057224 */ /* 0x000fe400078e000e */
[----:B--2---:R-:W-:Y:S01]  /*2a9b0*/  IMAD.X R9, R9, 0x1, R3, P3 ;  /* 0x0000000109097824 */ /* 0x004fe200018e0603 */
        /* <DEDUP_REMOVED lines=39> */
[----:B------:R-:W-:-:S04]  /*2ac30*/  UISETP.GT.AND UP1, UPT, UR16, 0x2, UPT ;  /* 0x000000021000788c */ /* 0x000fc8000bf24270 */
        /* <DEDUP_REMOVED lines=33> */
[----:B------:R-:W-:-:S11]  /*2ae50*/  ISETP.NE.U32.AND P0, PT, RZ, UR9, PT ;  /* 0x00000009ff007c0c */ /* 0x000fd6000bf05070 */
[----:B------:R1:W-:Y:S01]  /*2ae60*/  LDGSTS.E [R2+0x20600], [R4.64], P1 ;  /* 0x2060000004027fae */ /* 0x0003e2000892184c */
[----:B------:R-:W-:-:S05]  /*2ae70*/  IADD3 R11, P2, R11, R13, RZ ;  /* 0x0000000d0b0b7210 */ /* 0x000fca0007f5e0ff */
[----:B------:R-:W-:Y:S01]  /*2ae80*/  IMAD.X R12, R12, 0x1, R3, P2 ;  /* 0x000000010c0c7824 */ /* 0x000fe200010e0603 */
        /* <DEDUP_REMOVED lines=48> */
[----:B------:R-:W-:Y:S01]  /*2b190*/  ISETP.NE.U32.AND P0, PT, RZ, UR9, PT ;  /* 0x00000009ff007c0c */ /* 0x000fe2000bf05070 */
[----:B------:R-:W-:-:S10]  /*2b1a0*/  UISETP.GT.AND UP2, UPT, UR16, 0x1e, UPT ;  /* 0x0000001e1000788c */ /* 0x000fd4000bf44270 */
[----:B------:R1:W-:Y:S01]  /*2b1b0*/  LDGSTS.E [R2+0x21600], [R4.64], P1 ;  /* 0x2160000004027fae */ /* 0x0003e2000892184c */
[----:B------:R-:W-:-:S05]  /*2b1c0*/  IADD3 R11, P2, R11, R13, RZ ;  /* 0x0000000d0b0b7210 */ /* 0x000fca0007f5e0ff */
[----:B------:R-:W-:Y:S01]  /*2b1d0*/  IMAD.X R12, R12, 0x1, R3, P2 ;  /* 0x000000010c0c7824 */ /* 0x000fe200010e0603 */
[----:B------:R-:W-:Y:S01]  /*2b1e0*/  IADD3 R6, P3, R6, R13, RZ ;  /* 0x0000000d06067210 */ /* 0x000fe20007f7e0ff */
[----:B------:R-:W-:Y:S01]  /*2b1f0*/  STL [R1+0x90c], R11 ;  /* 0x00090c0b01007387 */ /* 0x000fe20000100800 */
[----:B-1----:R-:W-:-:S03]  /*2b200*/  IMAD.MOV.U32 R4, RZ, RZ, R11 ;  /* 0x000000ffff047224 */ /* 0x002fc600078e000b */
[----:B------:R-:W-:Y:S01]  /*2b210*/  IMAD.X R7, R7, 0x1, R3, P3 ;  /* 0x0000000107077824 */ /* 0x000fe200018e0603 */
[----:B------:R1:W-:Y:S01]  /*2b220*/  STL [R1+0x908], R12 ;  /* 0x0009080c01007387 */ /* 0x0003e20000100800 */
[----:B------:R-:W-:-:S03]  /*2b230*/  IMAD.MOV.U32 R5, RZ, RZ, R12 ;  /* 0x000000ffff057224 */ /* 0x000fc600078e000c */
[----:B------:R-:W-:Y:S04]  /*2b240*/  STL [R1+0x92c], R6 ;  /* 0x00092c0601007387 */ /* 0x000fe80000100800 */
[----:B------:R1:W-:Y:S04]  /*2b250*/  STL [R1+0x928], R7 ;  /* 0x0009280701007387 */ /* 0x0003e80000100800 */
[----:B-1----:R-:W2:Y:S04]  /*2b260*/  LDL.LU R12, [R1+0x890] ;  /* 0x00089000010c7983 */ /* 0x002ea80000300800 */
[----:B------:R-:W2:Y:S04]  /*2b270*/  LDL.LU R11, [R1+0x894] ;  /* 0x00089400010b7983 */ /* 0x000ea80000300800 */
[----:B------:R1:W-:Y:S01]  /*2b280*/  LDGSTS.E [R2+0x21a00], [R4.64], P0 ;  /* 0x21a0000004027fae */ /* 0x0003e2000812184c */
        /* <DEDUP_REMOVED lines=10> */
[----:B------:R-:W-:-:S05]  /*2b330*/  LOP3.LUT R15, R15, 0x60, RZ, 0x3c, !PT ;  /* 0x000000600f0f7812 */ /* 0x000fca00078e3cff */
[----:B------:R-:W-:Y:S02]  /*2b340*/  ISETP.NE.U32.AND P0, PT, RZ, UR9, PT ;  /* 0x00000009ff007c0c */ /* 0x000fe4000bf05070 */
[----:B------:R1:W-:Y:S02]  /*2b350*/  LDGSTS.E [R2+0x21e00], [R4.64], P1 ;  /* 0x21e0000004027fae */ /* 0x0003e4000892184c */
        /* <DEDUP_REMOVED lines=31> */
[----:B-1----:R-:W-:Y:S02]  /*2b550*/  IMAD.MOV.U32 R4, RZ, RZ, R11 ;  /* 0x000000ffff047224 */ /* 0x002fe400078e000b */
[----:B------:R-:W-:Y:S01]  /*2b560*/  IMAD.MOV.U32 R5, RZ, RZ, R12 ;  /* 0x000000ffff057224 */ /* 0x000fe200078e000c */
[----:B------:R1:W-:Y:S04]  /*2b570*/  STL [R1+0x890], R12 ;  /* 0x0008900c01007387 */ /* 0x0003e80000100800 */
[----:B------:R1:W-:Y:S01]  /*2b580*/  LDGSTS.E [R2+0x20b00], [R4.64], P0 ;  /* 0x20b0000004027fae */ /* 0x0003e2000812184c */
[----:B------:R-:W-:-:S05]  /*2b590*/  IADD3 R6, P3, R6, R13, RZ ;  /* 0x0000000d06067210 */ /* 0x000fca0007f7e0ff */
[----:B------:R-:W-:Y:S01]  /*2b5a0*/  IMAD.X R7, R7, 0x1, R3, P3 ;  /* 0x0000000107077824 */ /* 0x000fe200018e0603 */
[----:B------:R1:W-:Y:S02]  /*2b5b0*/  STL [R1+0x8b4], R6 ;  /* 0x0008b40601007387 */ /* 0x0003e40000100800 */
[----:B-1----:R-:W-:Y:S02]  /*2b5c0*/  IMAD.MOV.U32 R4, RZ, RZ, R6 ;  /* 0x000000ffff047224 */ /* 0x002fe400078e0006 */
[----:B------:R1:W-:Y:S01]  /*2b5d0*/  STL [R1+0x8b0], R7 ;  /* 0x0008b00701007387 */ /* 0x0003e20000100800 */
[----:B------:R-:W-:-:S03]  /*2b5e0*/  IMAD.MOV.U32 R5, RZ, RZ, R7 ;  /* 0x000000ffff057224 */ /* 0x000fc600078e0007 */
[----:B------:R-:W2:Y:S01]  /*2b5f0*/  LDL.LU R12, [R1+0x910] ;  /* 0x00091000010c7983 */ /* 0x000ea20000300800 */
[----:B------:R-:W-:-:S03]  /*2b600*/  UISETP.GT.AND UP2, UPT, UR16, 0xf, UPT ;  /* 0x0000000f1000788c */ /* 0x000fc6000bf44270 */
[----:B------:R-:W2:Y:S04]  /*2b610*/  LDL.LU R6, [R1+0x914] ;  /* 0x0009140001067983 */ /* 0x000ea80000300800 */
[----:B------:R-:W2:Y:S04]  /*2b620*/  LDL.LU R11, [R1+0x930] ;  /* 0x00093000010b7983 */ /* 0x000ea80000300800 */
[----:B-1----:R-:W2:Y:S01]  /*2b630*/  LDL.LU R7, [R1+0x934] ;  /* 0x0009340001077983 */ /* 0x002ea20000300800 */
[----:B------:R-:W-:Y:S02]  /*2b640*/  USEL UR10, URZ, 0x4, !UP2 ;  /* 0x000000043f0a7887 */ /* 0x000fe4000d000000 */
[----:B------:R-:W-:-:S02]  /*2b650*/  UISETP.GT.AND UP1, UPT, UR16, 0x13, UPT ;  /* 0x000000131000788c */ /* 0x000fc4000bf24270 */
        /* <DEDUP_REMOVED lines=9> */
[----:B-1----:R-:W-:Y:S02]  /*2b6f0*/  IMAD.MOV.U32 R4, RZ, RZ, R10 ;  /* 0x000000ffff047224 */ /* 0x002fe400078e000a */
[----:B------:R-:W-:Y:S02]  /*2b700*/  IMAD.MOV.U32 R5, RZ, RZ, R14 ;  /* 0x000000ffff057224 */ /* 0x000fe400078e000e */
[----:B--2---:R-:W-:Y:S01]  /*2b710*/  IMAD.X R9, R9, 0x1, R3, P3 ;  /* 0x0000000109097824 */ /* 0x004fe200018e0603 */
[----:B------:R1:W-:Y:S04]  /*2b720*/  STL [R1+0x8d4], R10 ;  /* 0x0008d40a01007387 */ /* 0x0003e80000100800 */
[----:B------:R-:W-:Y:S04]  /*2b730*/  STL [R1+0x8d0], R14 ;  /* 0x0008d00e01007387 */ /* 0x000fe80000100800 */
[----:B------:R3:W-:Y:S04]  /*2b740*/  STL [R1+0x8f4], R8 ;  /* 0x0008f40801007387 */ /* 0x0007e80000100800 */
[----:B------:R3:W-:Y:S04]  /*2b750*/  LDGSTS.E [R2+0x21300], [R4.64], P0 ;  /* 0x2130000004027fae */ /* 0x0007e8000812184c */
[----:B------:R4:W-:Y:S04]  /*2b760*/  STL [R1+0x8f0], R9 ;  /* 0x0008f00901007387 */ /* 0x0009e80000100800 */
[----:B-1----:R-:W2:Y:S01]  /*2b770*/  LDL.LU R10, [R1+0x938] ;  /* 0x00093800010a7983 */ /* 0x002ea20000300800 */
[----:B---3--:R-:W-:-:S03]  /*2b780*/  IMAD.MOV.U32 R4, RZ, RZ, R8 ;  /* 0x000000ffff047224 */ /* 0x008fc600078e0008 */
[----:B------:R-:W3:Y:S01]  /*2b790*/  LDL.LU R8, [R1+0x93c] ;  /* 0x00093c0001087983 */ /* 0x000ee20000300800 */
[----:B------:R-:W-:-:S03]  /*2b7a0*/  IMAD.MOV.U32 R5, RZ, RZ, R9 ;  /* 0x000000ffff057224 */ /* 0x000fc600078e0009 */
[----:B------:R-:W2:Y:S04]  /*2b7b0*/  LDL.LU R17, [R1+0x958] ;  /* 0x0009580001117983 */ /* 0x000ea80000300800 */
[----:B----4-:R-:W4:Y:S01]  /*2b7c0*/  LDL.LU R9, [R1+0x95c] ;  /* 0x00095c0001097983 */ /* 0x010f220000300800 */
[----:B------:R-:W-:-:S04]  /*2b7d0*/  UISETP.GT.AND UP2, UPT, UR16, 0x17, UPT ;  /* 0x000000171000788c */ /* 0x000fc8000bf44270 */
[----:B------:R-:W-:-:S04]  /*2b7e0*/  USEL UR10, URZ, 0x4, !UP2 ;  /* 0x000000043f0a7887 */ /* 0x000fc8000d000000 */
[----:B------:R-:W-:Y:S02]  /*2b7f0*/  USEL UR10, UR10, URZ, !UP0 ;  /* 0x0000003f0a0a7287 */ /* 0x000fe4000c000000 */
[----:B------:R-:W-:Y:S01]  /*2b800*/  UISETP.GT.AND UP1, UPT, UR16, 0x1b, UPT ;  /* 0x0000001b1000788c */ /* 0x000fe2000bf24270 */
[----:B------:R-:W1:Y:S03]  /*2b810*/  S2R R252, SR_TID.X ;  /* 0x0000000000fc7919 */ /* 0x000e660000002100 */
[----:B------:R-:W-:Y:S01]  /*2b820*/  ISETP.NE.U32.AND P1, PT, RZ, UR10, PT ;  /* 0x0000000aff007c0c */ /* 0x000fe2000bf25070 */
[----:B------:R-:W-:Y:S02]  /*2b830*/  USEL UR9, URZ, 0x4, !UP1 ;  /* 0x000000043f097887 */ /* 0x000fe4000c800000 */
[----:B------:R-:W-:Y:S02]  /*2b840*/  UISETP.GT.AND UP2, UPT, UR16, 0x1f, UPT ;  /* 0x0000001f1000788c */ /* 0x000fe4000bf44270 */
[----:B------:R-:W-:Y:S01]  /*2b850*/  USEL UR9, UR9, URZ, !UP0 ;  /* 0x0000003f09097287 */ /* 0x000fe2000c000000 */
[----:B------:R-:W1:Y:S01]  /*2b860*/  S2R R64, SR_TID.X ;  /* 0x0000000000407919 */ /* 0x000e620000002100 */
[----:B------:R-:W-:Y:S01]  /*2b870*/  USEL UR10, URZ, 0x4, !UP2 ;  /* 0x000000043f0a7887 */ /* 0x000fe2000d000000 */
[----:B------:R-:W-:-:S05]  /*2b880*/  IADD3 R6, P2, R6, R13, RZ ;  /* 0x0000000d06067210 */ /* 0x000fca0007f5e0ff */
[----:B------:R1:W-:Y:S01]  /*2b890*/  LDGSTS.E [R2+0x21700], [R4.64], P1 ;  /* 0x2170000004027fae */ /* 0x0003e2000892184c */
[--C-:B------:R-:W-:Y:S01]  /*2b8a0*/  IMAD.X R12, R12, 0x1, R3.reuse, P2 ;  /* 0x000000010c0c7824 */ /* 0x100fe200010e0603 */
[----:B------:R-:W-:Y:S02]  /*2b8b0*/  IADD3 R7, P3, R7, R13, RZ ;  /* 0x0000000d07077210 */ /* 0x000fe40007f7e0ff */
[----:B------:R1:W-:Y:S03]  /*2b8c0*/  STL [R1+0x914], R6 ;  /* 0x0009140601007387 */ /* 0x0003e60000100800 */
[----:B------:R-:W-:Y:S01]  /*2b8d0*/  IMAD.X R11, R11, 0x1, R3, P3 ;  /* 0x000000010b0b7824 */ /* 0x000fe200018e0603 */
[----:B------:R-:W-:Y:S01]  /*2b8e0*/  STL [R1+0x934], R7 ;  /* 0x0009340701007387 */ /* 0x000fe20000100800 */
[----:B------:R-:W-:Y:S01]  /*2b8f0*/  USEL UR10, UR10, URZ, !UP0 ;  /* 0x0000003f0a0a7287 */ /* 0x000fe2000c000000 */
[----:B------:R-:W-:-:S02]  /*2b900*/  ISETP.NE.U32.AND P0, PT, RZ, UR9, PT ;  /* 0x00000009ff007c0c */ /* 0x000fc4000bf05070 */
[----:B------:R-:W-:Y:S01]  /*2b910*/  STL [R1+0x910], R12 ;  /* 0x0009100c01007387 */ /* 0x000fe20000100800 */
[----:B-1----:R-:W-:-:S03]  /*2b920*/  IMAD.MOV.U32 R4, RZ, RZ, R6 ;  /* 0x000000ffff047224 */ /* 0x002fc600078e0006 */
[----:B------:R-:W4:Y:S04]  /*2b930*/  LDL.LU R14, [R1+0x978] ;  /* 0x00097800010e7983 */ /* 0x000f280000300800 */
[----:B------:R1:W-:Y:S04]  /*2b940*/  STL [R1+0x930], R11 ;  /* 0x0009300b01007387 */ /* 0x0003e80000100800 */
[----:B------:R-:W4:Y:S01]  /*2b950*/  LDL.LU R6, [R1+0x97c] ;  /* 0x00097c0001067983 */ /* 0x000f220000300800 */
[----:B------:R-:W-:Y:S01]  /*2b960*/  ISETP.NE.U32.AND P1, PT, RZ, UR10, PT ;  /* 0x0000000aff007c0c */ /* 0x000fe2000bf25070 */
[----:B------:R-:W-:-:S02]  /*2b970*/  IMAD.MOV.U32 R5, RZ, RZ, R12 ;  /* 0x000000ffff057224 */ /* 0x000fc400078e000c */
[----:B------:R-:W4:Y:S04]  /*2b980*/  LDL.LU R15, [R1+0x998] ;  /* 0x00099800010f7983 */ /* 0x000f280000300800 */
[----:B------:R-:W4:Y:S01]  /*2b990*/  LDL.LU R13, [R1+0x99c] ;  /* 0x00099c00010d7983 */ /* 0x000f220000300800 */
[----:B------:R-:W-:-:S03]  /*2b9a0*/  LOP3.LUT R18, R252, 0x1f, RZ, 0xc0, !PT ;  /* 0x0000001ffc127812 */ /* 0x000fc600078ec0ff */
[----:B------:R1:W-:Y:S01]  /*2b9b0*/  LDGSTS.E [R2+0x21b00], [R4.64], P0 ;  /* 0x21b0000004027fae */ /* 0x0003e2000812184c */
[----:B------:R-:W-:-:S03]  /*2b9c0*/  ISETP.GE.AND P0, PT, R18, UR16, PT ;  /* 0x0000001012007c0c */ /* 0x000fc6000bf06270 */
[----:B------:R-:W4:Y:S01]  /*2b9d0*/  LDL.LU R16, [R1+0x9b8] ;  /* 0x0009b80001107983 */ /* 0x000f220000300800 */
[----:B------:R-:W-:Y:S01]  /*2b9e0*/  LOP3.LUT R65, R64, 0x1f, RZ, 0xc0, !PT ;  /* 0x0000001f40417812 */ /* 0x000fe200078ec0ff */
[----:B-1----:R-:W-:Y:S02]  /*2b9f0*/  IMAD.MOV.U32 R4, RZ, RZ, R7 ;  /* 0x000000ffff047224 */ /* 0x002fe400078e0007 */
[----:B------:R-:W-:Y:S02]  /*2ba00*/  IMAD.MOV.U32 R5, RZ, RZ, R11 ;  /* 0x000000ffff057224 */ /* 0x000fe400078e000b */
[----:B------:R-:W4:Y:S04]  /*2ba10*/  LDL.LU R11, [R1+0x9bc] ;  /* 0x0009bc00010b7983 */ /* 0x000f280000300800 */
[----:B------:R1:W-:Y:S01]  /*2ba20*/  LDGSTS.E [R2+0x21f00], [R4.64], P1 ;  /* 0x21f0000004027fae */ /* 0x0003e2000892184c */
[----:B------:R-:W-:-:S02]  /*2ba30*/  PLOP3.LUT P1, PT, PT, PT, UP0, 0x40, 0x0 ;  /* 0x000000000000781c */ /* 0x000fc40003f2e808 */
[----:B------:R-:W-:Y:S01]  /*2ba40*/  SHF.R.S32.HI R20, RZ, 0x5, R64 ;  /* 0x00000005ff147819 */ /* 0x000fe20000011440 */
[----:B------:R-:W4:Y:S01]  /*2ba50*/  LDL.LU R12, [R1+0x9d8] ;  /* 0x0009d800010c7983 */ /* 0x000f220000300800 */
[----:B------:R-:W-:-:S03]  /*2ba60*/  IMAD.SHL.U32 R19, R65, 0x4, RZ ;  /* 0x0000000441137824 */ /* 0x000fc600078e00ff */
[----:B------:R-:W4:Y:S01]  /*2ba70*/  LDL.LU R7, [R1+0x9dc] ;  /* 0x0009dc0001077983 */ /* 0x000f220000300800 */
[----:B-1----:R-:W-:-:S03]  /*2ba80*/  SEL R2, RZ, 0x4, P0 ;  /* 0x00000004ff027807 */ /* 0x002fc60000000000 */
[----:B------:R-:W0:Y:S01]  /*2ba90*/  LDGDEPBAR ;  /* 0x00000000000079af */ /* 0x000e220000000000 */
[----:B------:R-:W-:Y:S02]  /*2baa0*/  SEL R2, R2, RZ, P1 ;  /* 0x000000ff02027207 */ /* 0x000fe40000800000 */
[----:B------:R-:W-:Y:S02]  /*2bab0*/  SGXT R20, R20, 0x1 ;  /* 0x000000011414781a */ /* 0x000fe40000000200 */
[----:B------:R-:W-:Y:S01]  /*2bac0*/  ISETP.NE.U32.AND P0, PT, R2, RZ, PT ;  /* 0x000000ff0200720c */ /* 0x000fe20003f05070 */
[----:B------:R-:W-:Y:S01]  /*2bad0*/  IMAD.U32 R2, RZ, RZ, UR6 ;  /* 0x00000006ff027e24 */ /* 0x000fe2000f8e00ff */
[----:B------:R-:W-:-:S05]  /*2bae0*/  LOP3.LUT R19, R19, 0x90, R20, 0x78, !PT ;  /* 0x0000009013137812 */ /* 0x000fca00078e7814 */
[----:B------:R-:W-:Y:S01]  /*2baf0*/  IMAD R2, R2, 0x10000, R19 ;  /* 0x0001000002027824 */ /* 0x000fe200078e0213 */
[----:B---3--:R-:W-:-:S04]  /*2bb00*/  IADD3 R8, P1, R8, UR14, RZ ;  /* 0x0000000e08087c10 */ /* 0x008fc8000ff3e0ff */
[----:B--2---:R-:W-:Y:S02]  /*2bb10*/  IADD3.X R10, R10, UR7, RZ, P1, !PT ;  /* 0x000000070a0a7c10 */ /* 0x004fe40008ffe4ff */
[----:B----4-:R-:W-:Y:S01]  /*2bb20*/  IADD3 R9, P2, R9, UR14, RZ ;  /* 0x0000000e09097c10 */ /* 0x010fe2000ff5e0ff */
[----:B------:R-:W-:Y:S01]  /*2bb30*/  STL [R1+0x93c], R8 ;  /* 0x00093c0801007387 */ /* 0x000fe20000100800 */
[----:B------:R-:W-:Y:S02]  /*2bb40*/  IMAD.MOV.U32 R4, RZ, RZ, R8 ;  /* 0x000000ffff047224 */ /* 0x000fe400078e0008 */
[----:B------:R-:W-:Y:S01]  /*2bb50*/  IADD3.X R17, R17, UR7, RZ, P2, !PT ;  /* 0x0000000711117c10 */ /* 0x000fe200097fe4ff */
[----:B------:R-:W-:Y:S01]  /*2bb60*/  IMAD.MOV.U32 R5, RZ, RZ, R10 ;  /* 0x000000ffff057224 */ /* 0x000fe200078e000a */
[----:B------:R-:W-:Y:S04]  /*2bb70*/  STL [R1+0x95c], R9 ;  /* 0x00095c0901007387 */ /* 0x000fe80000100800 */
[----:B------:R1:W-:Y:S04]  /*2bb80*/  STL [R1+0x938], R10 ;  /* 0x0009380a01007387 */ /* 0x0003e80000100800 */
[----:B------:R2:W-:Y:S04]  /*2bb90*/  LDGSTS.E [R2], [R4.64], P0 ;  /* 0x0000000004027fae */ /* 0x0005e8000812184c */
[----:B-1----:R-:W3:Y:S04]  /*2bba0*/  LDL.LU R10, [R1+0x9fc] ;  /* 0x0009fc00010a7983 */ /* 0x002ee80000300800 */
[----:B------:R1:W-:Y:S01]  /*2bbb0*/  STL [R1+0x958], R17 ;  /* 0x0009581101007387 */ /* 0x0003e20000100800 */
[----:B--2---:R-:W-:-:S03]  /*2bbc0*/  IMAD.MOV.U32 R5, RZ, RZ, R17 ;  /* 0x000000ffff057224 */ /* 0x004fc600078e0011 */
[----:B------:R-:W2:Y:S01]  /*2bbd0*/  LDL.LU R8, [R1+0xa1c] ;  /* 0x000a1c0001087983 */ /* 0x000ea20000300800 */
[----:B------:R-:W-:-:S03]  /*2bbe0*/  IMAD.MOV.U32 R4, RZ, RZ, R9 ;  /* 0x000000ffff047224 */ /* 0x000fc600078e0009 */
[----:B-1----:R-:W4:Y:S04]  /*2bbf0*/  LDL.LU R17, [R1+0x9f8] ;  /* 0x0009f80001117983 */ /* 0x002f280000300800 */
[----:B------:R-:W4:Y:S04]  /*2bc00*/  LDL.LU R9, [R1+0xa18] ;  /* 0x000a180001097983 */ /* 0x000f280000300800 */
[----:B------:R1:W-:Y:S01]  /*2bc10*/  LDGSTS.E [R2+0x400], [R4.64], P0 ;  /* 0x0040000004027fae */ /* 0x0003e2000812184c */
[----:B------:R-:W-:-:S04]  /*2bc20*/  IADD3 R6, P1, R6, UR14, RZ ;  /* 0x0000000e06067c10 */ /* 0x000fc8000ff3e0ff */
[----:B------:R-:W-:Y:S02]  /*2bc30*/  IADD3.X R14, R14, UR7, RZ, P1, !PT ;  /* 0x000000070e0e7c10 */ /* 0x000fe40008ffe4ff */
[----:B------:R-:W-:Y:S01]  /*2bc40*/  IADD3 R13, P2, R13, UR14, RZ ;  /* 0x0000000e0d0d7c10 */ /* 0x000fe2000ff5e0ff */
[----:B------:R-:W-:Y:S01]  /*2bc50*/  STL [R1+0x97c], R6 ;  /* 0x00097c0601007387 */ /* 0x000fe20000100800 */
[----:B-1----:R-:W-:Y:S02]  /*2bc60*/  IMAD.MOV.U32 R4, RZ, RZ, R6 ;  /* 0x000000ffff047224 */ /* 0x002fe400078e0006 */
[----:B------:R-:W-:Y:S01]  /*2bc70*/  IADD3.X R15, R15, UR7, RZ, P2, !PT ;  /* 0x000000070f0f7c10 */ /* 0x000fe200097fe4ff */
[----:B------:R-:W-:Y:S01]  /*2bc80*/  IMAD.MOV.U32 R5, RZ, RZ, R14 ;  /* 0x000000ffff057224 */ /* 0x000fe200078e000e */
[----:B------:R1:W-:Y:S04]  /*2bc90*/  STL [R1+0x978], R14 ;  /* 0x0009780e01007387 */ /* 0x0003e80000100800 */
[----:B------:R-:W-:Y:S04]  /*2bca0*/  STL [R1+0x99c], R13 ;  /* 0x00099c0d01007387 */ /* 0x000fe80000100800 */
[----:B------:R1:W-:Y:S04]  /*2bcb0*/  LDGSTS.E [R2+0x800], [R4.64], P0 ;  /* 0x0080000004027fae */ /* 0x0003e8000812184c */
[----:B-1----:R-:W4:Y:S04]  /*2bcc0*/  LDL.LU R14, [R1+0xa3c] ;  /* 0x000a3c00010e7983 */ /* 0x002f280000300800 */
[----:B------:R1:W-:Y:S01]  /*2bcd0*/  STL [R1+0x998], R15 ;  /* 0x0009980f01007387 */ /* 0x0003e20000100800 */
[----:B------:R-:W-:-:S03]  /*2bce0*/  IADD3 R11, P1, R11, UR14, RZ ;  /* 0x0000000e0b0b7c10 */ /* 0x000fc6000ff3e0ff */
[----:B------:R-:W4:Y:S01]  /*2bcf0*/  LDL.LU R6, [R1+0xa5c] ;  /* 0x000a5c0001067983 */ /* 0x000f220000300800 */
[----:B------:R-:W-:-:S03]  /*2bd00*/  IMAD.MOV.U32 R5, RZ, RZ, R15 ;  /* 0x000000ffff057224 */ /* 0x000fc600078e000f */
[----:B-1----:R-:W4:Y:S01]  /*2bd10*/  LDL.LU R15, [R1+0xa38] ;  /* 0x000a3800010f7983 */ /* 0x002f220000300800 */
[----:B------:R-:W-:Y:S01]  /*2bd20*/  IMAD.MOV.U32 R4, RZ, RZ, R13 ;  /* 0x000000ffff047224 */ /* 0x000fe200078e000d */
[----:B------:R-:W-:Y:S02]  /*2bd30*/  IADD3 R7, P2, R7, UR14, RZ ;  /* 0x0000000e07077c10 */ /* 0x000fe4000ff5e0ff */
[----:B------:R-:W-:Y:S01]  /*2bd40*/  IADD3.X R16, R16, UR7, RZ, P1, !PT ;  /* 0x0000000710107c10 */ /* 0x000fe20008ffe4ff */
[----:B------:R-:W4:Y:S01]  /*2bd50*/  LDL.LU R13, [R1+0xa58] ;  /* 0x000a5800010d7983 */ /* 0x000f220000300800 */
[----:B------:R-:W-:-:S03]  /*2bd60*/  IADD3.X R12, R12, UR7, RZ, P2, !PT ;  /* 0x000000070c0c7c10 */ /* 0x000fc600097fe4ff */
[----:B------:R1:W-:Y:S04]  /*2bd70*/  STL [R1+0x9bc], R11 ;  /* 0x0009bc0b01007387 */ /* 0x0003e80000100800 */
[----:B------:R1:W-:Y:S04]  /*2bd80*/  LDGSTS.E [R2+0xc00], [R4.64], P0 ;  /* 0x00c0000004027fae */ /* 0x0003e8000812184c */
[----:B------:R1:W-:Y:S04]  /*2bd90*/  STL [R1+0x9b8], R16 ;  /* 0x0009b81001007387 */ /* 0x0003e80000100800 */
[----:B------:R1:W-:Y:S02]  /*2bda0*/  STL [R1+0x9dc], R7 ;  /* 0x0009dc0701007387 */ /* 0x0003e40000100800 */
[----:B-1----:R-:W-:-:S02]  /*2bdb0*/  IMAD.MOV.U32 R4, RZ, RZ, R11 ;  /* 0x000000ffff047224 */ /* 0x002fc400078e000b */
[----:B------:R-:W4:Y:S01]  /*2bdc0*/  LDL.LU R11, [R1+0xa7c] ;  /* 0x000a7c00010b7983 */ /* 0x000f220000300800 */
[----:B------:R-:W-:-:S03]  /*2bdd0*/  IMAD.MOV.U32 R5, RZ, RZ, R16 ;  /* 0x000000ffff057224 */ /* 0x000fc600078e0010 */
[----:B------:R1:W-:Y:S04]  /*2bde0*/  STL [R1+0x9d8], R12 ;  /* 0x0009d80c01007387 */ /* 0x0003e80000100800 */
[----:B------:R-:W4:Y:S04]  /*2bdf0*/  LDL.LU R19, [R1+0xa9c] ;  /* 0x000a9c0001137983 */ /* 0x000f280000300800 */
[----:B------:R-:W4:Y:S04]  /*2be00*/  LDL.LU R16, [R1+0xa78] ;  /* 0x000a780001107983 */ /* 0x000f280000300800 */
[----:B------:R-:W4:Y:S04]  /*2be10*/  LDL.LU R20, [R1+0xa98] ;  /* 0x000a980001147983 */ /* 0x000f280000300800 */
[----:B------:R1:W-:Y:S02]  /*2be20*/  LDGSTS.E [R2+0x1000], [R4.64], P0 ;  /* 0x0100000004027fae */ /* 0x0003e4000812184c */
[----:B-1----:R-:W-:-:S02]  /*2be30*/  IMAD.MOV.U32 R4, RZ, RZ, R7 ;  /* 0x000000ffff047224 */ /* 0x002fc400078e0007 */
[----:B------:R-:W-:Y:S01]  /*2be40*/  IMAD.MOV.U32 R5, RZ, RZ, R12 ;  /* 0x000000ffff057224 */ /* 0x000fe200078e000c */
[----:B------:R-:W4:Y:S04]  /*2be50*/  LDL.LU R7, [R1+0xabc] ;  /* 0x000abc0001077983 */ /* 0x000f280000300800 */
[----:B------:R-:W4:Y:S04]  /*2be60*/  LDL.LU R12, [R1+0xadc] ;  /* 0x000adc00010c7983 */ /* 0x000f280000300800 */
[----:B------:R1:W-:Y:S01]  /*2be70*/  LDGSTS.E [R2+0x1400], [R4.64], P0 ;  /* 0x0140000004027fae */ /* 0x0003e2000812184c */
[----:B---3--:R-:W-:-:S05]  /*2be80*/  IADD3 R10, P1, R10, UR14, RZ ;  /* 0x0000000e0a0a7c10 */ /* 0x008fca000ff3e0ff */
[----:B------:R3:W-:Y:S01]  /*2be90*/  STL [R1+0x9fc], R10 ;  /* 0x0009fc0a01007387 */ /* 0x0007e20000100800 */
[----:B--2---:R-:W-:Y:S02]  /*2bea0*/  IADD3 R8, P2, R8, UR14, RZ ;  /* 0x0000000e08087c10 */ /* 0x004fe4000ff5e0ff */
[----:B----4-:R-:W-:Y:S01]  /*2beb0*/  IADD3.X R17, R17, UR7, RZ, P1, !PT ;  /* 0x0000000711117c10 */ /* 0x010fe20008ffe4ff */
[----:B-1----:R-:W-:Y:S01]  /*2bec0*/  IMAD.MOV.U32 R4, RZ, RZ, R10 ;  /* 0x000000ffff047224 */ /* 0x002fe200078e000a */
[----:B------:R-:W-:-:S03]  /*2bed0*/  IADD3.X R9, R9, UR7, RZ, P2, !PT ;  /* 0x0000000709097c10 */ /* 0x000fc600097fe4ff */
[----:B------:R1:W-:Y:S04]  /*2bee0*/  STL [R1+0x9f8], R17 ;  /* 0x0009f81101007387 */ /* 0x0003e80000100800 */
[----:B------:R2:W-:Y:S04]  /*2bef0*/  STL [R1+0xa1c], R8 ;  /* 0x000a1c0801007387 */ /* 0x0005e80000100800 */
[----:B---3--:R-:W3:Y:S01]  /*2bf00*/  LDL.LU R10, [R1+0xab8] ;  /* 0x000ab800010a7983 */ /* 0x008ee20000300800 */
[----:B------:R-:W-:-:S03]  /*2bf10*/  IMAD.MOV.U32 R5, RZ, RZ, R17 ;  /* 0x000000ffff057224 */ /* 0x000fc600078e0011 */
[----:B------:R4:W-:Y:S04]  /*2bf20*/  STL [R1+0xa18], R9 ;  /* 0x000a180901007387 */ /* 0x0009e80000100800 */
[----:B-1----:R-:W3:Y:S04]  /*2bf30*/  LDL.LU R17, [R1+0xad8] ;  /* 0x000ad80001117983 */ /* 0x002ee80000300800 */
[----:B------:R1:W-:Y:S02]  /*2bf40*/  LDGSTS.E [R2+0x1800], [R4.64], P0 ;  /* 0x0180000004027fae */ /* 0x0003e4000812184c */
[----:B-1----:R-:W-:-:S02]  /*2bf50*/  IMAD.MOV.U32 R4, RZ, RZ, R8 ;  /* 0x000000ffff047224 */ /* 0x002fc400078e0008 */
[----:B------:R-:W-:Y:S01]  /*2bf60*/  IMAD.MOV.U32 R5, RZ, RZ, R9 ;  /* 0x000000ffff057224 */ /* 0x000fe200078e0009 */
[----:B--2---:R-:W2:Y:S04]  /*2bf70*/  LDL.LU R8, [R1+0xafc] ;  /* 0x000afc0001087983 */ /* 0x004ea80000300800 */
[----:B----4-:R-:W2:Y:S04]  /*2bf80*/  LDL.LU R9, [R1+0xb1c] ;  /* 0x000b1c0001097983 */ /* 0x010ea80000300800 */
[----:B------:R1:W-:Y:S01]  /*2bf90*/  LDGSTS.E [R2+0x1c00], [R4.64], P0 ;  /* 0x01c0000004027fae */ /* 0x0003e2000812184c */
[----:B------:R-:W-:-:S05]  /*2bfa0*/  IADD3 R14, P1, R14, UR14, RZ ;  /* 0x0000000e0e0e7c10 */ /* 0x000fca000ff3e0ff */
[----:B------:R1:W-:Y:S01]  /*2bfb0*/  STL [R1+0xa3c], R14 ;  /* 0x000a3c0e01007387 */ /* 0x0003e20000100800 */
[----:B------:R-:W-:Y:S02]  /*2bfc0*/  IADD3 R6, P2, R6, UR14, RZ ;  /* 0x0000000e06067c10 */ /* 0x000fe4000ff5e0ff */
[----:B------:R-:W-:Y:S01]  /*2bfd0*/  IADD3.X R15, R15, UR7, RZ, P1, !PT ;  /* 0x000000070f0f7c10 */ /* 0x000fe20008ffe4ff */
[----:B-1----:R-:W-:-:S04]  /*2bfe0*/  IMAD.MOV.U32 R4, RZ, RZ, R14 ;  /* 0x000000ffff047224 */ /* 0x002fc800078e000e */
[----:B------:R1:W-:Y:S01]  /*2bff0*/  STL [R1+0xa38], R15 ;  /* 0x000a380f01007387 */ /* 0x0003e20000100800 */
[----:B------:R-:W-:-:S03]  /*2c000*/  IADD3.X R13, R13, UR7, RZ, P2, !PT ;  /* 0x000000070d0d7c10 */ /* 0x000fc600097fe4ff */
[----:B------:R-:W-:Y:S01]  /*2c010*/  STL [R1+0xa5c], R6 ;  /* 0x000a5c0601007387 */ /* 0x000fe20000100800 */
[----:B------:R-:W-:-:S03]  /*2c020*/  IMAD.MOV.U32 R5, RZ, RZ, R15 ;  /* 0x000000ffff057224 */ /* 0x000fc600078e000f */
[----:B------:R-:W2:Y:S04]  /*2c030*/  LDL.LU R14, [R1+0xaf8] ;  /* 0x000af800010e7983 */ /* 0x000ea80000300800 */
[----:B------:R1:W-:Y:S04]  /*2c040*/  STL [R1+0xa58], R13 ;  /* 0x000a580d01007387 */ /* 0x0003e80000100800 */
[----:B-1----:R-:W2:Y:S04]  /*2c050*/  LDL.LU R15, [R1+0xb18] ;  /* 0x000b1800010f7983 */ /* 0x002ea80000300800 */
[----:B------:R1:W-:Y:S01]  /*2c060*/  LDGSTS.E [R2+0x2000], [R4.64], P0 ;  /* 0x0200000004027fae */ /* 0x0003e2000812184c */
[----:B------:R-:W-:-:S02]  /*2c070*/  IADD3 R11, P1, R11, UR14, RZ ;  /* 0x0000000e0b0b7c10 */ /* 0x000fc4000ff3e0ff */
[----:B------:R-:W-:Y:S01]  /*2c080*/  IADD3 R19, P2, R19, UR14, RZ ;  /* 0x0000000e13137c10 */ /* 0x000fe2000ff5e0ff */
[----:B-1----:R-:W-:Y:S02]  /*2c090*/  IMAD.MOV.U32 R4, RZ, RZ, R6 ;  /* 0x000000ffff047224 */ /* 0x002fe400078e0006 */
[----:B------:R-:W-:Y:S01]  /*2c0a0*/  IMAD.MOV.U32 R5, RZ, RZ, R13 ;  /* 0x000000ffff057224 */ /* 0x000fe200078e000d */
[----:B------:R-:W-:Y:S01]  /*2c0b0*/  IADD3.X R16, R16, UR7, RZ, P1, !PT ;  /* 0x0000000710107c10 */ /* 0x000fe20008ffe4ff */
[----:B------:R-:W2:Y:S01]  /*2c0c0*/  LDL.LU R13, [R1+0xb3c] ;  /* 0x000b3c00010d7983 */ /* 0x000ea20000300800 */
[----:B------:R-:W-:-:S03]  /*2c0d0*/  IADD3.X R20, R20, UR7, RZ, P2, !PT ;  /* 0x0000000714147c10 */ /* 0x000fc600097fe4ff */
[----:B------:R-:W2:Y:S04]  /*2c0e0*/  LDL.LU R6, [R1+0xb5c] ;  /* 0x000b5c0001067983 */ /* 0x000ea80000300800 */
[----:B------:R-:W-:Y:S04]  /*2c0f0*/  STL [R1+0xa7c], R11 ;  /* 0x000a7c0b01007387 */ /* 0x000fe80000100800 */
[----:B------:R1:W-:Y:S04]  /*2c100*/  LDGSTS.E [R2+0x2400], [R4.64], P0 ;  /* 0x0240000004027fae */ /* 0x0003e8000812184c */
[----:B------:R1:W-:Y:S04]  /*2c110*/  STL [R1+0xa78], R16 ;  /* 0x000a781001007387 */ /* 0x0003e80000100800 */
[----:B------:R-:W-:Y:S01]  /*2c120*/  STL [R1+0xa9c], R19 ;  /* 0x000a9c1301007387 */ /* 0x000fe20000100800 */
[----:B-1----:R-:W-:-:S03]  /*2c130*/  IMAD.MOV.U32 R5, RZ, RZ, R16 ;  /* 0x000000ffff057224 */ /* 0x002fc600078e0010 */
[----:B------:R-:W2:Y:S01]  /*2c140*/  LDL.LU R16, [R1+0xb38] ;  /* 0x000b380001107983 */ /* 0x000ea20000300800 */
[----:B------:R-:W-:Y:S01]  /*2c150*/  IMAD.MOV.U32 R4, RZ, RZ, R11 ;  /* 0x000000ffff047224 */ /* 0x000fe200078e000b */
[----:B------:R-:W-:Y:S02]  /*2c160*/  IADD3 R7, P1, R7, UR14, RZ ;  /* 0x0000000e07077c10 */ /* 0x000fe4000ff3e0ff */
[----:B------:R-:W-:Y:S04]  /*2c170*/  STL [R1+0xa98], R20 ;  /* 0x000a981401007387 */ /* 0x000fe80000100800 */
[----:B------:R-:W2:Y:S01]  /*2c180*/  LDL.LU R11, [R1+0xb58] ;  /* 0x000b5800010b7983 */ /* 0x000ea20000300800 */
[----:B------:R-:W-:-:S03]  /*2c190*/  IADD3 R12, P2, R12, UR14, RZ ;  /* 0x0000000e0c0c7c10 */ /* 0x000fc6000ff5e0ff */
[----:B------:R1:W-:Y:S04]  /*2c1a0*/  LDGSTS.E [R2+0x2800], [R4.64], P0 ;  /* 0x0280000004027fae */ /* 0x0003e8000812184c */
[----:B------:R-:W-:Y:S01]  /*2c1b0*/  STL [R1+0xabc], R7 ;  /* 0x000abc0701007387 */ /* 0x000fe20000100800 */
[----:B-1----:R-:W-:Y:S02]  /*2c1c0*/  IMAD.MOV.U32 R4, RZ, RZ, R19 ;  /* 0x000000ffff047224 */ /* 0x002fe400078e0013 */
[----:B------:R-:W-:-:S05]  /*2c1d0*/  IMAD.MOV.U32 R5, RZ, RZ, R20 ;  /* 0x000000ffff057224 */ /* 0x000fca00078e0014 */
[----:B------:R1:W-:Y:S02]  /*2c1e0*/  LDGSTS.E [R2+0x2c00], [R4.64], P0 ;  /* 0x02c0000004027fae */ /* 0x0003e4000812184c */
[----:B-1----:R-:W-:Y:S01]  /*2c1f0*/  IMAD.MOV.U32 R4, RZ, RZ, R7 ;  /* 0x000000ffff047224 */ /* 0x002fe200078e0007 */
[----:B---3--:R-:W-:-:S05]  /*2c200*/  IADD3.X R10, R10, UR7, RZ, P1, !PT ;  /* 0x000000070a0a7c10 */ /* 0x008fca0008ffe4ff */
[----:B------:R-:W-:Y:S01]  /*2c210*/  IMAD.MOV.U32 R5, RZ, RZ, R10 ;  /* 0x000000ffff057224 */ /* 0x000fe200078e000a */
[----:B------:R1:W-:Y:S01]  /*2c220*/  STL [R1+0xab8], R10 ;  /* 0x000ab80a01007387 */ /* 0x0003e20000100800 */
[----:B------:R-:W-:-:S03]  /*2c230*/  IADD3.X R17, R17, UR7, RZ, P2, !PT ;  /* 0x0000000711117c10 */ /* 0x000fc600097fe4ff */
[----:B------:R-:W-:Y:S04]  /*2c240*/  STL [R1+0xadc], R12 ;  /* 0x000adc0c01007387 */ /* 0x000fe80000100800 */
[----:B------:R3:W-:Y:S04]  /*2c250*/  LDGSTS.E [R2+0x3000], [R4.64], P0 ;  /* 0x0300000004027fae */ /* 0x0007e8000812184c */
[----:B-1----:R-:W4:Y:S04]  /*2c260*/  LDL.LU R10, [R1+0xb7c] ;  /* 0x000b7c00010a7983 */ /* 0x002f280000300800 */
[----:B------:R1:W-:Y:S04]  /*2c270*/  STL [R1+0xad8], R17 ;  /* 0x000ad81101007387 */ /* 0x0003e80000100800 */
[----:B------:R-:W4:Y:S01]  /*2c280*/  LDL.LU R7, [R1+0xb9c] ;  /* 0x000b9c0001077983 */ /* 0x000f220000300800 */
[----:B---3--:R-:W-:-:S03]  /*2c290*/  IMAD.MOV.U32 R5, RZ, RZ, R17 ;  /* 0x000000ffff057224 */ /* 0x008fc600078e0011 */
[----:B-1----:R-:W3:Y:S01]  /*2c2a0*/  LDL.LU R17, [R1+0xb78] ;  /* 0x000b780001117983 */ /* 0x002ee20000300800 */
[----:B------:R-:W-:-:S03]  /*2c2b0*/  IMAD.MOV.U32 R4, RZ, RZ, R12 ;  /* 0x000000ffff047224 */ /* 0x000fc600078e000c */
[----:B------:R-:W3:Y:S01]  /*2c2c0*/  LDL.LU R12, [R1+0xb98] ;  /* 0x000b9800010c7983 */ /* 0x000ee20000300800 */
[----:B--2---:R-:W-:Y:S02]  /*2c2d0*/  IADD3 R8, P1, R8, UR14, RZ ;  /* 0x0000000e08087c10 */ /* 0x004fe4000ff3e0ff */
[----:B------:R-:W-:Y:S01]  /*2c2e0*/  IADD3 R9, P2, R9, UR14, RZ ;  /* 0x0000000e09097c10 */ /* 0x000fe2000ff5e0ff */
[----:B------:R1:W-:Y:S04]  /*2c2f0*/  LDGSTS.E [R2+0x3400], [R4.64], P0 ;  /* 0x0340000004027fae */ /* 0x0003e8000812184c */
[----:B------:R-:W-:Y:S01]  /*2c300*/  STL [R1+0xafc], R8 ;  /* 0x000afc0801007387 */ /* 0x000fe20000100800 */
[----:B-1----:R-:W-:Y:S01]  /*2c310*/  IMAD.MOV.U32 R4, RZ, RZ, R8 ;  /* 0x000000ffff047224 */ /* 0x002fe200078e0008 */
[----:B------:R-:W-:-:S05]  /*2c320*/  IADD3.X R14, R14, UR7, RZ, P1, !PT ;  /* 0x000000070e0e7c10 */ /* 0x000fca0008ffe4ff */
[----:B------:R-:W-:Y:S01]  /*2c330*/  IMAD.MOV.U32 R5, RZ, RZ, R14 ;  /* 0x000000ffff057224 */ /* 0x000fe200078e000e */
[----:B------:R1:W-:Y:S01]  /*2c340*/  STL [R1+0xaf8], R14 ;  /* 0x000af80e01007387 */ /* 0x0003e20000100800 */
[----:B------:R-:W-:-:S03]  /*2c350*/  IADD3.X R15, R15, UR7, RZ, P2, !PT ;  /* 0x000000070f0f7c10 */ /* 0x000fc600097fe4ff */
[----:B------:R-:W-:Y:S04]  /*2c360*/  STL [R1+0xb1c], R9 ;  /* 0x000b1c0901007387 */ /* 0x000fe80000100800 */
[----:B------:R2:W-:Y:S04]  /*2c370*/  LDGSTS.E [R2+0x3800], [R4.64], P0 ;  /* 0x0380000004027fae */ /* 0x0005e8000812184c */
[----:B-1----:R-:W3:Y:S04]  /*2c380*/  LDL.LU R14, [R1+0xbbc] ;  /* 0x000bbc00010e7983 */ /* 0x002ee80000300800 */
[----:B------:R1:W-:Y:S04]  /*2c390*/  STL [R1+0xb18], R15 ;  /* 0x000b180f01007387 */ /* 0x0003e80000100800 */
[----:B------:R-:W3:Y:S01]  /*2c3a0*/  LDL.LU R8, [R1+0xbdc] ;  /* 0x000bdc0001087983 */ /* 0x000ee20000300800 */
[----:B--2---:R-:W-:Y:S01]  /*2c3b0*/  IMAD.MOV.U32 R5, RZ, RZ, R15 ;  /* 0x000000ffff057224 */ /* 0x004fe200078e000f */
[----:B------:R-:W-:-:S02]  /*2c3c0*/  IADD3 R13, P1, R13, UR14, RZ ;  /* 0x0000000e0d0d7c10 */ /* 0x000fc4000ff3e0ff */
[----:B-1----:R-:W2:Y:S01]  /*2c3d0*/  LDL.LU R15, [R1+0xbb8] ;  /* 0x000bb800010f7983 */ /* 0x002ea20000300800 */
[----:B------:R-:W-:Y:S01]  /*2c3e0*/  IMAD.MOV.U32 R4, RZ, RZ, R9 ;  /* 0x000000ffff047224 */ /* 0x000fe200078e0009 */
[----:B------:R-:W-:Y:S02]  /*2c3f0*/  IADD3 R6, P2, R6, UR14, RZ ;  /* 0x0000000e06067c10 */ /* 0x000fe4000ff5e0ff */
[----:B------:R-:W2:Y:S04]  /*2c400*/  LDL.LU R9, [R1+0xbd8] ;  /* 0x000bd80001097983 */ /* 0x000ea80000300800 */
[----:B------:R1:W-:Y:S04]  /*2c410*/  STL [R1+0xb3c], R13 ;  /* 0x000b3c0d01007387 */ /* 0x0003e80000100800 */
[----:B------:R1:W-:Y:S01]  /*2c420*/  LDGSTS.E [R2+0x3c00], [R4.64], P0 ;  /* 0x03c0000004027fae */ /* 0x0003e2000812184c */
[----:B------:R-:W-:Y:S01]  /*2c430*/  IADD3.X R16, R16, UR7, RZ, P1, !PT ;  /* 0x0000000710107c10 */ /* 0x000fe20008ffe4ff */
[----:B-1----:R-:W-:-:S04]  /*2c440*/  IMAD.MOV.U32 R4, RZ, RZ, R13 ;  /* 0x000000ffff047224 */ /* 0x002fc800078e000d */
[----:B------:R1:W-:Y:S01]  /*2c450*/  STL [R1+0xb38], R16 ;  /* 0x000b381001007387 */ /* 0x0003e20000100800 */
[----:B------:R-:W-:-:S03]  /*2c460*/  IADD3.X R11, R11, UR7, RZ, P2, !PT ;  /* 0x000000070b0b7c10 */ /* 0x000fc600097fe4ff */
[----:B------:R1:W-:Y:S01]  /*2c470*/  STL [R1+0xb5c], R6 ;  /* 0x000b5c0601007387 */ /* 0x0003e20000100800 */
[----:B------:R-:W-:-:S03]  /*2c480*/  IMAD.MOV.U32 R5, RZ, RZ, R16 ;  /* 0x000000ffff057224 */ /* 0x000fc600078e0010 */
[----:B------:R-:W2:Y:S04]  /*2c490*/  LDL.LU R13, [R1+0xbfc] ;  /* 0x000bfc00010d7983 */ /* 0x000ea80000300800 */
[----:B------:R1:W-:Y:S04]  /*2c4a0*/  STL [R1+0xb58], R11 ;  /* 0x000b580b01007387 */ /* 0x0003e80000100800 */
[----:B------:R-:W2:Y:S04]  /*2c4b0*/  LDL.LU R19, [R1+0xc1c] ;  /* 0x000c1c0001137983 */ /* 0x000ea80000300800 */
[----:B-1----:R-:W2:Y:S04]  /*2c4c0*/  LDL.LU R16, [R1+0xbf8] ;  /* 0x000bf80001107983 */ /* 0x002ea80000300800 */
[----:B------:R-:W2:Y:S04]  /*2c4d0*/  LDL.LU R20, [R1+0xc18] ;  /* 0x000c180001147983 */ /* 0x000ea80000300800 */
[----:B------:R1:W-:Y:S02]  /*2c4e0*/  LDGSTS.E [R2+0x4000], [R4.64], P0 ;  /* 0x0400000004027fae */ /* 0x0003e4000812184c */
[----:B-1----:R-:W-:-:S02]  /*2c4f0*/  IMAD.MOV.U32 R4, RZ, RZ, R6 ;  /* 0x000000ffff047224 */ /* 0x002fc400078e0006 */
[----:B------:R-:W-:Y:S01]  /*2c500*/  IMAD.MOV.U32 R5, RZ, RZ, R11 ;  /* 0x000000ffff057224 */ /* 0x000fe200078e000b */
[----:B------:R-:W2:Y:S04]  /*2c510*/  LDL.LU R6, [R1+0xc3c] ;  /* 0x000c3c0001067983 */ /* 0x000ea80000300800 */
[----:B------:R-:W2:Y:S04]  /*2c520*/  LDL.LU R11, [R1+0xc5c] ;  /* 0x000c5c00010b7983 */ /* 0x000ea80000300800 */
[----:B------:R1:W-:Y:S01]  /*2c530*/  LDGSTS.E [R2+0x4400], [R4.64], P0 ;  /* 0x0440000004027fae */ /* 0x0003e2000812184c */
[----:B----4-:R-:W-:-:S05]  /*2c540*/  IADD3 R10, P1, R10, UR14, RZ ;  /* 0x0000000e0a0a7c10 */ /* 0x010fca000ff3e0ff */
[----:B------:R4:W-:Y:S01]  /*2c550*/  STL [R1+0xb7c], R10 ;  /* 0x000b7c0a01007387 */ /* 0x0009e20000100800 */
[----:B------:R-:W-:Y:S02]  /*2c560*/  IADD3 R7, P2, R7, UR14, RZ ;  /* 0x0000000e07077c10 */ /* 0x000fe4000ff5e0ff */
[----:B---3--:R-:W-:Y:S01]  /*2c570*/  IADD3.X R17, R17, UR7, RZ, P1, !PT ;  /* 0x0000000711117c10 */ /* 0x008fe20008ffe4ff */
[----:B-1----:R-:W-:Y:S01]  /*2c580*/  IMAD.MOV.U32 R4, RZ, RZ, R10 ;  /* 0x000000ffff047224 */ /* 0x002fe200078e000a */
[----:B------:R-:W-:-:S03]  /*2c590*/  IADD3.X R12, R12, UR7, RZ, P2, !PT ;  /* 0x000000070c0c7c10 */ /* 0x000fc600097fe4ff */
[----:B------:R1:W-:Y:S04]  /*2c5a0*/  STL [R1+0xb78], R17 ;  /* 0x000b781101007387 */ /* 0x0003e80000100800 */
[----:B------:R3:W-:Y:S04]  /*2c5b0*/  STL [R1+0xb9c], R7 ;  /* 0x000b9c0701007387 */ /* 0x0007e80000100800 */
[----:B----4-:R-:W4:Y:S01]  /*2c5c0*/  LDL.LU R10, [R1+0xc38] ;  /* 0x000c3800010a7983 */ /* 0x010f220000300800 */
[----:B------:R-:W-:-:S03]  /*2c5d0*/  IMAD.MOV.U32 R5, RZ, RZ, R17 ;  /* 0x000000ffff057224 */ /* 0x000fc600078e0011 */
[----:B------:R3:W-:Y:S04]  /*2c5e0*/  STL [R1+0xb98], R12 ;  /* 0x000b980c01007387 */ /* 0x0007e80000100800 */
[----:B-1----:R-:W4:Y:S04]  /*2c5f0*/  LDL.LU R17, [R1+0xc58] ;  /* 0x000c580001117983 */ /* 0x002f280000300800 */
[----:B------:R1:W-:Y:S02]  /*2c600*/  LDGSTS.E [R2+0x4800], [R4.64], P0 ;  /* 0x0480000004027fae */ /* 0x0003e4000812184c */
[----:B-1----:R-:W-:-:S02]  /*2c610*/  IMAD.MOV.U32 R4, RZ, RZ, R7 ;  /* 0x000000ffff047224 */ /* 0x002fc400078e0007 */
[----:B------:R-:W-:Y:S01]  /*2c620*/  IMAD.MOV.U32 R5, RZ, RZ, R12 ;  /* 0x000000ffff057224 */ /* 0x000fe200078e000c */
[----:B---3--:R-:W3:Y:S04]  /*2c630*/  LDL.LU R7, [R1+0xc7c] ;  /* 0x000c7c0001077983 */ /* 0x008ee80000300800 */
[----:B------:R-:W3:Y:S04]  /*2c640*/  LDL.LU R12, [R1+0xc9c] ;  /* 0x000c9c00010c7983 */ /* 0x000ee80000300800 */
[----:B------:R1:W-:Y:S01]  /*2c650*/  LDGSTS.E [R2+0x4c00], [R4.64], P0 ;  /* 0x04c0000004027fae */ /* 0x0003e2000812184c */
[----:B------:R-:W-:-:S05]  /*2c660*/  IADD3 R14, P1, R14, UR14, RZ ;  /* 0x0000000e0e0e7c10 */ /* 0x000fca000ff3e0ff */
[----:B------:R1:W-:Y:S01]  /*2c670*/  STL [R1+0xbbc], R14 ;  /* 0x000bbc0e01007387 */ /* 0x0003e20000100800 */
[----:B------:R-:W-:Y:S02]  /*2c680*/  IADD3 R8, P2, R8, UR14, RZ ;  /* 0x0000000e08087c10 */ /* 0x000fe4000ff5e0ff */
[----:B--2---:R-:W-:Y:S01]  /*2c690*/  IADD3.X R15, R15, UR7, RZ, P1, !PT ;  /* 0x000000070f0f7c10 */ /* 0x004fe20008ffe4ff */
[----:B-1----:R-:W-:Y:S01]  /*2c6a0*/  IMAD.MOV.U32 R4, RZ, RZ, R14 ;  /* 0x000000ffff047224 */ /* 0x002fe200078e000e */
[----:B------:R-:W-:-:S03]  /*2c6b0*/  IADD3.X R9, R9, UR7, RZ, P2, !PT ;  /* 0x0000000709097c10 */ /* 0x000fc600097fe4ff */
[----:B------:R1:W-:Y:S01]  /*2c6c0*/  STL [R1+0xbb8], R15 ;  /* 0x000bb80f01007387 */ /* 0x0003e20000100800 */
[----:B------:R-:W-:-:S03]  /*2c6d0*/  IMAD.MOV.U32 R5, RZ, RZ, R15 ;  /* 0x000000ffff057224 */ /* 0x000fc600078e000f */
[----:B------:R-:W-:Y:S04]  /*2c6e0*/  STL [R1+0xbdc], R8 ;  /* 0x000bdc0801007387 */ /* 0x000fe80000100800 */
[----:B------:R-:W3:Y:S04]  /*2c6f0*/  LDL.LU R14, [R1+0xc78] ;  /* 0x000c7800010e7983 */ /* 0x000ee80000300800 */
[----:B------:R1:W-:Y:S04]  /*2c700*/  STL [R1+0xbd8], R9 ;  /* 0x000bd80901007387 */ /* 0x0003e80000100800 */
[----:B-1----:R-:W3:Y:S04]  /*2c710*/  LDL.LU R15, [R1+0xc98] ;  /* 0x000c9800010f7983 */ /* 0x002ee80000300800 */
[----:B------:R1:W-:Y:S01]  /*2c720*/  LDGSTS.E [R2+0x5000], [R4.64], P0 ;  /* 0x0500000004027fae */ /* 0x0003e2000812184c */
[----:B------:R-:W-:Y:S01]  /*2c730*/  IADD3 R13, P1, R13, UR14, RZ ;  /* 0x0000000e0d0d7c10 */ /* 0x000fe2000ff3e0ff */
[----:B-1----:R-:W-:-:S02]  /*2c740*/  IMAD.MOV.U32 R4, RZ, RZ, R8 ;  /* 0x000000ffff047224 */ /* 0x002fc400078e0008 */
[----:B------:R-:W-:Y:S02]  /*2c750*/  IMAD.MOV.U32 R5, RZ, RZ, R9 ;  /* 0x000000ffff057224 */ /* 0x000fe400078e0009 */
[----:B------:R-:W3:Y:S01]  /*2c760*/  LDL.LU R9, [R1+0xcbc] ;  /* 0x000cbc0001097983 */ /* 0x000ee20000300800 */
[----:B------:R-:W-:-:S03]  /*2c770*/  IADD3 R19, P2, R19, UR14, RZ ;  /* 0x0000000e13137c10 */ /* 0x000fc6000ff5e0ff */
[----:B------:R-:W3:Y:S01]  /*2c780*/  LDL.LU R8, [R1+0xcdc] ;  /* 0x000cdc0001087983 */ /* 0x000ee20000300800 */
[----:B------:R-:W-:-:S03]  /*2c790*/  IADD3.X R16, R16, UR7, RZ, P1, !PT ;  /* 0x0000000710107c10 */ /* 0x000fc60008ffe4ff */
[----:B------:R-:W-:Y:S01]  /*2c7a0*/  STL [R1+0xbfc], R13 ;  /* 0x000bfc0d01007387 */ /* 0x000fe20000100800 */
[----:B------:R-:W-:-:S03]  /*2c7b0*/  IADD3.X R20, R20, UR7, RZ, P2, !PT ;  /* 0x0000000714147c10 */ /* 0x000fc600097fe4ff */
[----:B------:R1:W-:Y:S04]  /*2c7c0*/  LDGSTS.E [R2+0x5400], [R4.64], P0 ;  /* 0x0540000004027fae */ /* 0x0003e8000812184c */
[----:B------:R1:W-:Y:S04]  /*2c7d0*/  STL [R1+0xbf8], R16 ;  /* 0x000bf81001007387 */ /* 0x0003e80000100800 */
[----:B------:R-:W-:Y:S01]  /*2c7e0*/  STL [R1+0xc1c], R19 ;  /* 0x000c1c1301007387 */ /* 0x000fe20000100800 */
[----:B-1----:R-:W-:-:S03]  /*2c7f0*/  IMAD.MOV.U32 R5, RZ, RZ, R16 ;  /* 0x000000ffff057224 */ /* 0x002fc600078e0010 */
[----:B------:R-:W3:Y:S01]  /*2c800*/  LDL.LU R16, [R1+0xcb8] ;  /* 0x000cb80001107983 */ /* 0x000ee20000300800 */
[----:B------:R-:W-:-:S03]  /*2c810*/  IMAD.MOV.U32 R4, RZ, RZ, R13 ;  /* 0x000000ffff047224 */ /* 0x000fc600078e000d */
[----:B------:R-:W-:Y:S01]  /*2c820*/  STL [R1+0xc18], R20 ;  /* 0x000c181401007387 */ /* 0x000fe20000100800 */
[----:B------:R-:W-:-:S03]  /*2c830*/  IADD3 R6, P1, R6, UR14, RZ ;  /* 0x0000000e06067c10 */ /* 0x000fc6000ff3e0ff */
[----:B------:R-:W3:Y:S01]  /*2c840*/  LDL.LU R13, [R1+0xcd8] ;  /* 0x000cd800010d7983 */ /* 0x000ee20000300800 */
[----:B------:R-:W-:-:S03]  /*2c850*/  IADD3 R11, P2, R11, UR14, RZ ;  /* 0x0000000e0b0b7c10 */ /* 0x000fc6000ff5e0ff */
[----:B------:R1:W-:Y:S04]  /*2c860*/  LDGSTS.E [R2+0x5800], [R4.64], P0 ;  /* 0x0580000004027fae */ /* 0x0003e8000812184c */
[----:B------:R-:W-:Y:S01]  /*2c870*/  STL [R1+0xc3c], R6 ;  /* 0x000c3c0601007387 */ /* 0x000fe20000100800 */
[----:B-1----:R-:W-:Y:S02]  /*2c880*/  IMAD.MOV.U32 R4, RZ, RZ, R19 ;  /* 0x000000ffff047224 */ /* 0x002fe400078e0013 */
[----:B------:R-:W-:-:S05]  /*2c890*/  IMAD.MOV.U32 R5, RZ, RZ, R20 ;  /* 0x000000ffff057224 */ /* 0x000fca00078e0014 */
[----:B------:R1:W-:Y:S02]  /*2c8a0*/  LDGSTS.E [R2+0x5c00], [R4.64], P0 ;  /* 0x05c0000004027fae */ /* 0x0003e4000812184c */
[----:B-1----:R-:W-:Y:S01]  /*2c8b0*/  IMAD.MOV.U32 R4, RZ, RZ, R6 ;  /* 0x000000ffff047224 */ /* 0x002fe200078e0006 */
[----:B----4-:R-:W-:-:S05]  /*2c8c0*/  IADD3.X R10, R10, UR7, RZ, P1, !PT ;  /* 0x000000070a0a7c10 */ /* 0x010fca0008ffe4ff */
[----:B------:R-:W-:Y:S01]  /*2c8d0*/  IMAD.MOV.U32 R5, RZ, RZ, R10 ;  /* 0x000000ffff057224 */ /* 0x000fe200078e000a */
[----:B------:R1:W-:Y:S01]  /*2c8e0*/  STL [R1+0xc38], R10 ;  /* 0x000c380a01007387 */ /* 0x0003e20000100800 */
[----:B------:R-:W-:-:S03]  /*2c8f0*/  IADD3.X R17, R17, UR7, RZ, P2, !PT ;  /* 0x0000000711117c10 */ /* 0x000fc600097fe4ff */
[----:B------:R-:W-:Y:S04]  /*2c900*/  STL [R1+0xc5c], R11 ;  /* 0x000c5c0b01007387 */ /* 0x000fe80000100800 */
[----:B------:R4:W-:Y:S04]  /*2c910*/  LDGSTS.E [R2+0x6000], [R4.64], P0 ;  /* 0x0600000004027fae */ /* 0x0009e8000812184c */
[----:B-1----:R-:W2:Y:S04]  /*2c920*/  LDL.LU R10, [R1+0xcfc] ;  /* 0x000cfc00010a7983 */ /* 0x002ea80000300800 */
[----:B------:R1:W-:Y:S04]  /*2c930*/  STL [R1+0xc58], R17 ;  /* 0x000c581101007387 */ /* 0x0003e80000100800 */
[----:B------:R-:W2:Y:S01]  /*2c940*/  LDL.LU R6, [R1+0xd1c] ;  /* 0x000d1c0001067983 */ /* 0x000ea20000300800 */
[----:B----4-:R-:W-:-:S03]  /*2c950*/  IMAD.MOV.U32 R5, RZ, RZ, R17 ;  /* 0x000000ffff057224 */ /* 0x010fc600078e0011 */
[----:B-1----:R-:W4:Y:S01]  /*2c960*/  LDL.LU R17, [R1+0xcf8] ;  /* 0x000cf80001117983 */ /* 0x002f220000300800 */
[----:B------:R-:W-:-:S03]  /*2c970*/  IMAD.MOV.U32 R4, RZ, RZ, R11 ;  /* 0x000000ffff047224 */ /* 0x000fc600078e000b */
[----:B------:R-:W4:Y:S01]  /*2c980*/  LDL.LU R11, [R1+0xd18] ;  /* 0x000d1800010b7983 */ /* 0x000f220000300800 */
[----:B---3--:R-:W-:Y:S02]  /*2c990*/  IADD3 R7, P1, R7, UR14, RZ ;  /* 0x0000000e07077c10 */ /* 0x008fe4000ff3e0ff */
        /* <DEDUP_REMOVED lines=13> */
[----:B---3--:R-:W-:Y:S01]  /*2ca70*/  IMAD.MOV.U32 R5, RZ, RZ, R15 ;  /* 0x000000ffff057224 */ /* 0x008fe200078e000f */
[----:B------:R-:W-:Y:S01]  /*2ca80*/  IADD3 R9, P1, R9, UR14, RZ ;  /* 0x0000000e09097c10 */ /* 0x000fe2000ff3e0ff */
[----:B------:R-:W-:Y:S01]  /*2ca90*/  IMAD.MOV.U32 R4, RZ, RZ, R12 ;  /* 0x000000ffff047224 */ /* 0x000fe200078e000c */
[----:B-1----:R-:W3:Y:S01]  /*2caa0*/  LDL.LU R15, [R1+0xd38] ;  /* 0x000d3800010f7983 */ /* 0x002ee20000300800 */
[----:B------:R-:W-:-:S03]  /*2cab0*/  IADD3 R8, P2, R8, UR14, RZ ;  /* 0x0000000e08087c10 */ /* 0x000fc6000ff5e0ff */
[----:B------:R-:W3:Y:S04]  /*2cac0*/  LDL.LU R12, [R1+0xd58] ;  /* 0x000d5800010c7983 */ /* 0x000ee80000300800 */
        /* <DEDUP_REMOVED lines=8> */
[----:B------:R-:W3:Y:S04]  /*2cb50*/  LDL.LU R9, [R1+0xd7c] ;  /* 0x000d7c0001097983 */ /* 0x000ee80000300800 */
[----:B------:R1:W-:Y:S04]  /*2cb60*/  STL [R1+0xcd8], R13 ;  /* 0x000cd80d01007387 */ /* 0x0003e80000100800 */
[----:B------:R-:W3:Y:S04]  /*2cb70*/  LDL.LU R19, [R1+0xd9c] ;  /* 0x000d9c0001137983 */ /* 0x000ee80000300800 */
[----:B-1----:R-:W3:Y:S04]  /*2cb80*/  LDL.LU R16, [R1+0xd78] ;  /* 0x000d780001107983 */ /* 0x002ee80000300800 */
[----:B------:R-:W3:Y:S04]  /*2cb90*/  LDL.LU R20, [R1+0xd98] ;  /* 0x000d980001147983 */ /* 0x000ee80000300800 */
[----:B------:R1:W-:Y:S02]  /*2cba0*/  LDGSTS.E [R2+0x7000], [R4.64], P0 ;  /* 0x0700000004027fae */ /* 0x0003e4000812184c */
[----:B-1----:R-:W-:-:S02]  /*2cbb0*/  IMAD.MOV.U32 R4, RZ, RZ, R8 ;  /* 0x000000ffff047224 */ /* 0x002fc400078e0008 */
[----:B------:R-:W-:Y:S01]  /*2cbc0*/  IMAD.MOV.U32 R5, RZ, RZ, R13 ;  /* 0x000000ffff057224 */ /* 0x000fe200078e000d */
[----:B------:R-:W3:Y:S04]  /*2cbd0*/  LDL.LU R8, [R1+0xdbc] ;  /* 0x000dbc0001087983 */ /* 0x000ee80000300800 */
[----:B------:R-:W3:Y:S04]  /*2cbe0*/  LDL.LU R13, [R1+0xddc] ;  /* 0x000ddc00010d7983 */ /* 0x000ee80000300800 */
[----:B------:R1:W-:Y:S01]  /*2cbf0*/  LDGSTS.E [R2+0x7400], [R4.64], P0 ;  /* 0x0740000004027fae */ /* 0x0003e2000812184c */
[----:B--2---:R-:W-:-:S05]  /*2cc00*/  IADD3 R10, P1, R10, UR14, RZ ;  /* 0x0000000e0a0a7c10 */ /* 0x004fca000ff3e0ff */
[----:B------:R2:W-:Y:S01]  /*2cc10*/  STL [R1+0xcfc], R10 ;  /* 0x000cfc0a01007387 */ /* 0x0005e20000100800 */
[----:B------:R-:W-:Y:S02]  /*2cc20*/  IADD3 R6, P2, R6, UR14, RZ ;  /* 0x0000000e06067c10 */ /* 0x000fe4000ff5e0ff */
[----:B----4-:R-:W-:Y:S01]  /*2cc30*/  IADD3.X R17, R17, UR7, RZ, P1, !PT ;  /* 0x0000000711117c10 */ /* 0x010fe20008ffe4ff */
[----:B-1----:R-:W-:Y:S01]  /*2cc40*/  IMAD.MOV.U32 R4, RZ, RZ, R10 ;  /* 0x000000ffff047224 */ /* 0x002fe200078e000a */
[----:B------:R-:W-:-:S03]  /*2cc50*/  IADD3.X R11, R11, UR7, RZ, P2, !PT ;  /* 0x000000070b0b7c10 */ /* 0x000fc600097fe4ff */
[----:B------:R1:W-:Y:S04]  /*2cc60*/  STL [R1+0xcf8], R17 ;  /* 0x000cf81101007387 */ /* 0x0003e80000100800 */
[----:B------:R4:W-:Y:S04]  /*2cc70*/  STL [R1+0xd1c], R6 ;  /* 0x000d1c0601007387 */ /* 0x0009e80000100800 */
[----:B--2---:R-:W2:Y:S01]  /*2cc80*/  LDL.LU R10, [R1+0xdb8] ;  /* 0x000db800010a7983 */ /* 0x004ea20000300800 */
[----:B------:R-:W-:-:S03]  /*2cc90*/  IMAD.MOV.U32 R5, RZ, RZ, R17 ;  /* 0x000000ffff057224 */ /* 0x000fc600078e0011 */
[----:B------:R4:W-:Y:S04]  /*2cca0*/  STL [R1+0xd18], R11 ;  /* 0x000d180b01007387 */ /* 0x0009e80000100800 */
[----:B-1----:R-:W2:Y:S04]  /*2ccb0*/  LDL.LU R17, [R1+0xdd8] ;  /* 0x000dd80001117983 */ /* 0x002ea80000300800 */
[----:B------:R1:W-:Y:S02]  /*2ccc0*/  LDGSTS.E [R2+0x7800], [R4.64], P0 ;  /* 0x0780000004027fae */ /* 0x0003e4000812184c */
[----:B-1----:R-:W-:-:S02]  /*2ccd0*/  IMAD.MOV.U32 R4, RZ, RZ, R6 ;  /* 0x000000ffff047224 */ /* 0x002fc400078e0006 */
[----:B------:R-:W-:Y:S01]  /*2cce0*/  IMAD.MOV.U32 R5, RZ, RZ, R11 ;  /* 0x000000ffff057224 */ /* 0x000fe200078e000b */
[----:B----4-:R-:W4:Y:S04]  /*2ccf0*/  LDL.LU R6, [R1+0xdfc] ;  /* 0x000dfc0001067983 */ /* 0x010f280000300800 */
[----:B------:R-:W4:Y:S04]  /*2cd00*/  LDL.LU R11, [R1+0xe1c] ;  /* 0x000e1c00010b7983 */ /* 0x000f280000300800 */
[----:B------:R1:W-:Y:S01]  /*2cd10*/  LDGSTS.E [R2+0x7c00], [R4.64], P0 ;  /* 0x07c0000004027fae */ /* 0x0003e2000812184c */
[----:B------:R-:W-:-:S05]  /*2cd20*/  IADD3 R14, P1, R14, UR14, RZ ;  /* 0x0000000e0e0e7c10 */ /* 0x000fca000ff3e0ff */
[----:B------:R1:W-:Y:S01]  /*2cd30*/  STL [R1+0xd3c], R14 ;  /* 0x000d3c0e01007387 */ /* 0x0003e20000100800 */
[----:B------:R-:W-:Y:S02]  /*2cd40*/  IADD3 R7, P2, R7, UR14, RZ ;  /* 0x0000000e07077c10 */ /* 0x000fe4000ff5e0ff */
[----:B---3--:R-:W-:Y:S01]  /*2cd50*/  IADD3.X R15, R15, UR7, RZ, P1, !PT ;  /* 0x000000070f0f7c10 */ /* 0x008fe20008ffe4ff */
[----:B-1----:R-:W-:Y:S01]  /*2cd60*/  IMAD.MOV.U32 R4, RZ, RZ, R14 ;  /* 0x000000ffff047224 */ /* 0x002fe200078e000e */
[----:B------:R-:W-:-:S03]  /*2cd70*/  IADD3.X R12, R12, UR7, RZ, P2, !PT ;  /* 0x000000070c0c7c10 */ /* 0x000fc600097fe4ff */
[----:B------:R1:W-:Y:S01]  /*2cd80*/  STL [R1+0xd38], R15 ;  /* 0x000d380f01007387 */ /* 0x0003e20000100800 */
[----:B------:R-:W-:-:S03]  /*2cd90*/  IMAD.MOV.U32 R5, RZ, RZ, R15 ;  /* 0x000000ffff057224 */ /* 0x000fc600078e000f */
[----:B------:R-:W-:Y:S04]  /*2cda0*/  STL [R1+0xd5c], R7 ;  /* 0x000d5c0701007387 */ /* 0x000fe80000100800 */
[----:B------:R-:W4:Y:S04]  /*2cdb0*/  LDL.LU R14, [R1+0xdf8] ;  /* 0x000df800010e7983 */ /* 0x000f280000300800 */
[----:B------:R1:W-:Y:S04]  /*2cdc0*/  STL [R1+0xd58], R12 ;  /* 0x000d580c01007387 */ /* 0x0003e80000100800 */
[----:B-1----:R-:W4:Y:S04]  /*2cdd0*/  LDL.LU R15, [R1+0xe18] ;  /* 0x000e1800010f7983 */ /* 0x002f280000300800 */
[----:B------:R1:W-:Y:S01]  /*2cde0*/  LDGSTS.E [R2+0x8000], [R4.64], P0 ;  /* 0x0800000004027fae */ /* 0x0003e2000812184c */
[----:B------:R-:W-:Y:S01]  /*2cdf0*/  IADD3 R9, P1, R9, UR14, RZ ;  /* 0x0000000e09097c10 */ /* 0x000fe2000ff3e0ff */
[----:B-1----:R-:W-:-:S02]  /*2ce00*/  IMAD.MOV.U32 R4, RZ, RZ, R7 ;  /* 0x000000ffff047224 */ /* 0x002fc400078e0007 */
[----:B------:R-:W-:Y:S02]  /*2ce10*/  IMAD.MOV.U32 R5, RZ, RZ, R12 ;  /* 0x000000ffff057224 */ /* 0x000fe400078e000c */
[----:B------:R-:W4:Y:S01]  /*2ce20*/  LDL.LU R12, [R1+0xe3c] ;  /* 0x000e3c00010c7983 */ /* 0x000f220000300800 */
[----:B------:R-:W-:-:S03]  /*2ce30*/  IADD3 R19, P2, R19, UR14, RZ ;  /* 0x0000000e13137c10 */ /* 0x000fc6000ff5e0ff */
[----:B------:R-:W4:Y:S01]  /*2ce40*/  LDL.LU R7, [R1+0xe5c] ;  /* 0x000e5c0001077983 */ /* 0x000f220000300800 */
[----:B------:R-:W-:-:S03]  /*2ce50*/  IADD3.X R16, R16, UR7, RZ, P1, !PT ;  /* 0x0000000710107c10 */ /* 0x000fc60008ffe4ff */
[----:B------:R-:W-:Y:S01]  /*2ce60*/  STL [R1+0xd7c], R9 ;  /* 0x000d7c0901007387 */ /* 0x000fe20000100800 */
[----:B------:R-:W-:-:S03]  /*2ce70*/  IADD3.X R20, R20, UR7, RZ, P2, !PT ;  /* 0x0000000714147c10 */ /* 0x000fc600097fe4ff */
[----:B------:R1:W-:Y:S04]  /*2ce80*/  LDGSTS.E [R2+0x8400], [R4.64], P0 ;  /* 0x0840000004027fae */ /* 0x0003e8000812184c */
[----:B------:R1:W-:Y:S04]  /*2ce90*/  STL [R1+0xd78], R16 ;  /* 0x000d781001007387 */ /* 0x0003e80000100800 */
[----:B------:R-:W-:Y:S01]  /*2cea0*/  STL [R1+0xd9c], R19 ;  /* 0x000d9c1301007387 */ /* 0x000fe20000100800 */
[----:B-1----:R-:W-:-:S03]  /*2ceb0*/  IMAD.MOV.U32 R5, RZ, RZ, R16 ;  /* 0x000000ffff057224 */ /* 0x002fc600078e0010 */
[----:B------:R-:W4:Y:S01]  /*2cec0*/  LDL.LU R16, [R1+0xe38] ;  /* 0x000e380001107983 */ /* 0x000f220000300800 */
[----:B------:R-:W-:-:S03]  /*2ced0*/  IMAD.MOV.U32 R4, RZ, RZ, R9 ;  /* 0x000000ffff047224 */ /* 0x000fc600078e0009 */
[----:B------:R-:W-:Y:S01]  /*2cee0*/  STL [R1+0xd98], R20 ;  /* 0x000d981401007387 */ /* 0x000fe20000100800 */
[----:B------:R-:W-:-:S03]  /*2cef0*/  IADD3 R8, P1, R8, UR14, RZ ;  /* 0x0000000e08087c10 */ /* 0x000fc6000ff3e0ff */
[----:B------:R-:W4:Y:S01]  /*2cf00*/  LDL.LU R9, [R1+0xe58] ;  /* 0x000e580001097983 */ /* 0x000f220000300800 */
[----:B------:R-:W-:-:S03]  /*2cf10*/  IADD3 R13, P2, R13, UR14, RZ ;  /* 0x0000000e0d0d7c10 */ /* 0x000fc6000ff5e0ff */
[----:B------:R1:W-:Y:S04]  /*2cf20*/  LDGSTS.E [R2+0x8800], [R4.64], P0 ;  /* 0x0880000004027fae */ /* 0x0003e8000812184c */
[----:B------:R-:W-:Y:S01]  /*2cf30*/  STL [R1+0xdbc], R8 ;  /* 0x000dbc0801007387 */ /* 0x000fe20000100800 */
[----:B-1----:R-:W-:Y:S02]  /*2cf40*/  IMAD.MOV.U32 R4, RZ, RZ, R19 ;  /* 0x000000ffff047224 */ /* 0x002fe400078e0013 */
[----:B------:R-:W-:-:S05]  /*2cf50*/  IMAD.MOV.U32 R5, RZ, RZ, R20 ;  /* 0x000000ffff057224 */ /* 0x000fca00078e0014 */
[----:B------:R1:W-:Y:S02]  /*2cf60*/  LDGSTS.E [R2+0x8c00], [R4.64], P0 ;  /* 0x08c0000004027fae */ /* 0x0003e4000812184c */
[----:B-1----:R-:W-:Y:S01]  /*2cf70*/  IMAD.MOV.U32 R4, RZ, RZ, R8 ;  /* 0x000000ffff047224 */ /* 0x002fe200078e0008 */
[----:B--2---:R-:W-:-:S05]  /*2cf80*/  IADD3.X R10, R10, UR7, RZ, P1, !PT ;  /* 0x000000070a0a7c10 */ /* 0x004fca0008ffe4ff */
        /* <DEDUP_REMOVED lines=8> */
[----:B--2---:R-:W-:-:S03]  /*2d010*/  IMAD.MOV.U32 R5, RZ, RZ, R17 ;  /* 0x000000ffff057224 */ /* 0x004fc600078e0011 */
[----:B-1----:R-:W2:Y:S01]  /*2d020*/  LDL.LU R17, [R1+0xe78] ;  /* 0x000e780001117983 */ /* 0x002ea20000300800 */
[----:B------:R-:W-:-:S03]  /*2d030*/  IMAD.MOV.U32 R4, RZ, RZ, R13 ;  /* 0x000000ffff047224 */ /* 0x000fc600078e000d */
[----:B------:R-:W2:Y:S01]  /*2d040*/  LDL.LU R13, [R1+0xe98] ;  /* 0x000e9800010d7983 */ /* 0x000ea20000300800 */
[----:B----4-:R-:W-:Y:S02]  /*2d050*/  IADD3 R6, P1, R6, UR14, RZ ;  /* 0x0000000e06067c10 */ /* 0x010fe4000ff3e0ff */
        /* <DEDUP_REMOVED lines=13> */
[----:B----4-:R-:W-:Y:S01]  /*2d130*/  IMAD.MOV.U32 R5, RZ, RZ, R15 ;  /* 0x000000ffff057224 */ /* 0x010fe200078e000f */
[----:B------:R-:W-:Y:S01]  /*2d140*/  IADD3 R12, P1, R12, UR14, RZ ;  /* 0x0000000e0c0c7c10 */ /* 0x000fe2000ff3e0ff */
[----:B------:R-:W-:Y:S01]  /*2d150*/  IMAD.MOV.U32 R4, RZ, RZ, R11 ;  /* 0x000000ffff047224 */ /* 0x000fe200078e000b */
[----:B-1----:R-:W4:Y:S01]  /*2d160*/  LDL.LU R15, [R1+0xeb8] ;  /* 0x000eb800010f7983 */ /* 0x002f220000300800 */
[----:B------:R-:W-:-:S03]  /*2d170*/  IADD3 R7, P2, R7, UR14, RZ ;  /* 0x0000000e07077c10 */ /* 0x000fc6000ff5e0ff */
[----:B------:R-:W4:Y:S04]  /*2d180*/  LDL.LU R11, [R1+0xed8] ;  /* 0x000ed800010b7983 */ /* 0x000f280000300800 */
        /* <DEDUP_REMOVED lines=8> */
[----:B------:R-:W4:Y:S04]  /*2d210*/  LDL.LU R12, [R1+0xefc] ;  /* 0x000efc00010c7983 */ /* 0x000f280000300800 */
[----:B------:R1:W-:Y:S04]  /*2d220*/  STL [R1+0xe58], R9 ;  /* 0x000e580901007387 */ /* 0x0003e80000100800 */
[----:B------:R-:W4:Y:S04]  /*2d230*/  LDL.LU R19, [R1+0xf1c] ;  /* 0x000f1c0001137983 */ /* 0x000f280000300800 */
[----:B-1----:R-:W4:Y:S04]  /*2d240*/  LDL.LU R16, [R1+0xef8] ;  /* 0x000ef80001107983 */ /* 0x002f280000300800 */
        /* <DEDUP_REMOVED lines=9> */
[----:B------:R-:W-:Y:S02]  /*2d2e0*/  IADD3 R8, P2, R8, UR14, RZ ;  /* 0x0000000e08087c10 */ /* 0x000fe4000ff5e0ff */
[----:B--2---:R-:W-:Y:S01]  /*2d2f0*/  IADD3.X R17, R17, UR7, RZ, P1, !PT ;  /* 0x0000000711117c10 */ /* 0x004fe20008ffe4ff */
        /* <DEDUP_REMOVED lines=12> */
[----:B------:R-:W2:Y:S04]  /*2d3c0*/  LDL.LU R13, [R1+0xf9c] ;  /* 0x000f9c00010d7983 */ /* 0x000ea80000300800 */
[----:B------:R1:W-:Y:S01]  /*2d3d0*/  LDGSTS.E [R2+0xac00], [R4.64], P0 ;  /* 0x0ac0000004027fae */ /* 0x0003e2000812184c */
[----:B------:R-:W-:-:S05]  /*2d3e0*/  IADD3 R14, P1, R14, UR14, RZ ;  /* 0x0000000e0e0e7c10 */ /* 0x000fca000ff3e0ff */
[----:B------:R1:W-:Y:S01]  /*2d3f0*/  STL [R1+0xebc], R14 ;  /* 0x000ebc0e01007387 */ /* 0x0003e20000100800 */
[----:B------:R-:W-:Y:S02]  /*2d400*/  IADD3 R6, P2, R6, UR14, RZ ;  /* 0x0000000e06067c10 */ /* 0x000fe4000ff5e0ff */
[----:B----4-:R-:W-:Y:S01]  /*2d410*/  IADD3.X R15, R15, UR7, RZ, P1, !PT ;  /* 0x000000070f0f7c10 */ /* 0x010fe20008ffe4ff */
[----:B-1----:R-:W-:Y:S01]  /*2d420*/  IMAD.MOV.U32 R4, RZ, RZ, R14 ;  /* 0x000000ffff047224 */ /* 0x002fe200078e000e */
[----:B------:R-:W-:-:S03]  /*2d430*/  IADD3.X R11, R11, UR7, RZ, P2, !PT ;  /* 0x000000070b0b7c10 */ /* 0x000fc600097fe4ff */
[----:B------:R1:W-:Y:S01]  /*2d440*/  STL [R1+0xeb8], R15 ;  /* 0x000eb80f01007387 */ /* 0x0003e20000100800 */
[----:B------:R-:W-:-:S03]  /*2d450*/  IMAD.MOV.U32 R5, RZ, RZ, R15 ;  /* 0x000000ffff057224 */ /* 0x000fc600078e000f */
[----:B------:R-:W-:Y:S04]  /*2d460*/  STL [R1+0xedc], R6 ;  /* 0x000edc0601007387 */ /* 0x000fe80000100800 */
[----:B------:R-:W2:Y:S04]  /*2d470*/  LDL.LU R14, [R1+0xf78] ;  /* 0x000f7800010e7983 */ /* 0x000ea80000300800 */
[----:B------:R1:W-:Y:S04]  /*2d480*/  STL [R1+0xed8], R11 ;  /* 0x000ed80b01007387 */ /* 0x0003e80000100800 */
[----:B-1----:R-:W2:Y:S04]  /*2d490*/  LDL.LU R15, [R1+0xf98] ;  /* 0x000f9800010f7983 */ /* 0x002ea80000300800 */
[----:B------:R1:W-:Y:S01]  /*2d4a0*/  LDGSTS.E [R2+0xb000], [R4.64], P0 ;  /* 0x0b00000004027fae */ /* 0x0003e2000812184c */
[----:B------:R-:W-:Y:S01]  /*2d4b0*/  IADD3 R12, P1, R12, UR14, RZ ;  /* 0x0000000e0c0c7c10 */ /* 0x000fe2000ff3e0ff */
[----:B-1----:R-:W-:-:S02]  /*2d4c0*/  IMAD.MOV.U32 R4, RZ, RZ, R6 ;  /* 0x000000ffff047224 */ /* 0x002fc400078e0006 */
[----:B------:R-:W-:Y:S02]  /*2d4d0*/  IMAD.MOV.U32 R5, RZ, RZ, R11 ;  /* 0x000000ffff057224 */ /* 0x000fe400078e000b */
[----:B------:R-:W2:Y:S01]  /*2d4e0*/  LDL.LU R11, [R1+0xfbc] ;  /* 0x000fbc00010b7983 */ /* 0x000ea20000300800 */
[----:B------:R-:W-:-:S03]  /*2d4f0*/  IADD3 R19, P2, R19, UR14, RZ ;  /* 0x0000000e13137c10 */ /* 0x000fc6000ff5e0ff */
[----:B------:R-:W2:Y:S01]  /*2d500*/  LDL.LU R6, [R1+0xfdc] ;  /* 0x000fdc0001067983 */ /* 0x000ea20000300800 */
[----:B------:R-:W-:-:S03]  /*2d510*/  IADD3.X R16, R16, UR7, RZ, P1, !PT ;  /* 0x0000000710107c10 */ /* 0x000fc60008ffe4ff */
[----:B------:R-:W-:Y:S01]  /*2d520*/  STL [R1+0xefc], R12 ;  /* 0x000efc0c01007387 */ /* 0x000fe20000100800 */
[----:B------:R-:W-:-:S03]  /*2d530*/  IADD3.X R20, R20, UR7, RZ, P2, !PT ;  /* 0x0000000714147c10 */ /* 0x000fc600097fe4ff */
[----:B------:R1:W-:Y:S04]  /*2d540*/  LDGSTS.E [R2+0xb400], [R4.64], P0 ;  /* 0x0b40000004027fae */ /* 0x0003e8000812184c */
[----:B------:R1:W-:Y:S04]  /*2d550*/  STL [R1+0xef8], R16 ;  /* 0x000ef81001007387 */ /* 0x0003e80000100800 */
[----:B------:R-:W-:Y:S01]  /*2d560*/  STL [R1+0xf1c], R19 ;  /* 0x000f1c1301007387 */ /* 0x000fe20000100800 */
[----:B-1----:R-:W-:-:S03]  /*2d570*/  IMAD.MOV.U32 R5, RZ, RZ, R16 ;  /* 0x000000ffff057224 */ /* 0x002fc600078e0010 */
[----:B------:R-:W2:Y:S01]  /*2d580*/  LDL.LU R16, [R1+0xfb8] ;  /* 0x000fb80001107983 */ /* 0x000ea20000300800 */
[----:B------:R-:W-:-:S03]  /*2d590*/  IMAD.MOV.U32 R4, RZ, RZ, R12 ;  /* 0x000000ffff047224 */ /* 0x000fc600078e000c */
[----:B------:R-:W-:Y:S04]  /*2d5a0*/  STL [R1+0xf18], R20 ;  /* 0x000f181401007387 */ /* 0x000fe80000100800 */
[----:B------:R-:W2:Y:S01]  /*2d5b0*/  LDL.LU R12, [R1+0xfd8] ;  /* 0x000fd800010c7983 */ /* 0x000ea20000300800 */
[----:B------:R-:W-:-:S03]  /*2d5c0*/  IADD3 R7, P1, R7, UR14, RZ ;  /* 0x0000000e07077c10 */ /* 0x000fc6000ff3e0ff */
[----:B------:R1:W-:Y:S01]  /*2d5d0*/  LDGSTS.E [R2+0xb800], [R4.64], P0 ;  /* 0x0b80000004027fae */ /* 0x0003e2000812184c */
[----:B------:R-:W-:-:S03]  /*2d5e0*/  IADD3 R9, P2, R9, UR14, RZ ;  /* 0x0000000e09097c10 */ /* 0x000fc6000ff5e0ff */
        /* <DEDUP_REMOVED lines=32> */
[----:B------:R-:W-:Y:S01]  /*2d7f0*/  IADD3 R11, P1, R11, UR14, RZ ;  /* 0x0000000e0b0b7c10 */ /* 0x000fe2000ff3e0ff */
[----:B--2---:R-:W-:-:S02]  /*2d800*/  IMAD.MOV.U32 R5, RZ, RZ, R15 ;  /* 0x000000ffff057224 */ /* 0x004fc400078e000f */
[----:B-1----:R-:W2:Y:S01]  /*2d810*/  LDL.LU R15, [R1+0x1038] ;  /* 0x00103800010f7983 */ /* 0x002ea20000300800 */
[----:B------:R-:W-:Y:S01]  /*2d820*/  IADD3 R6, P2, R6, UR14, RZ ;  /* 0x0000000e06067c10 */ /* 0x000fe2000ff5e0ff */
[----:B------:R-:W-:Y:S02]  /*2d830*/  IMAD.MOV.U32 R4, RZ, RZ, R13 ;  /* 0x000000ffff047224 */ /* 0x000fe400078e000d */
[----:B------:R-:W2:Y:S04]  /*2d840*/  LDL.LU R13, [R1+0x1058] ;  /* 0x00105800010d7983 */ /* 0x000ea80000300800 */
[----:B------:R1:W-:Y:S04]  /*2d850*/  STL [R1+0xfbc], R11 ;  /* 0x000fbc0b01007387 */ /* 0x0003e80000100800 */
[----:B------:R1:W-:Y:S01]  /*2d860*/  LDGSTS.E [R2+0xcc00], [R4.64], P0 ;  /* 0x0cc0000004027fae */ /* 0x0003e2000812184c */
[----:B------:R-:W-:-:S05]  /*2d870*/  IADD3.X R16, R16, UR7, RZ, P1, !PT ;  /* 0x0000000710107c10 */ /* 0x000fca0008ffe4ff */
[----:B------:R1:W-:Y:S01]  /*2d880*/  STL [R1+0xfb8], R16 ;  /* 0x000fb81001007387 */ /* 0x0003e20000100800 */
[----:B------:R-:W-:-:S03]  /*2d890*/  IADD3.X R12, R12, UR7, RZ, P2, !PT ;  /* 0x000000070c0c7c10 */ /* 0x000fc600097fe4ff */
[----:B------:R1:W-:Y:S02]  /*2d8a0*/  STL [R1+0xfdc], R6 ;  /* 0x000fdc0601007387 */ /* 0x0003e40000100800 */
[----:B-1----:R-:W-:Y:S02]  /*2d8b0*/  IMAD.MOV.U32 R4, RZ, RZ, R11 ;  /* 0x000000ffff047224 */ /* 0x002fe400078e000b */
[----:B------:R-:W2:Y:S04]  /*2d8c0*/  LDL.LU R19, [R1+0x107c] ;  /* 0x00107c0001137983 */ /* 0x000ea80000300800 */
[----:B------:R1:W-:Y:S04]  /*2d8d0*/  STL [R1+0xfd8], R12 ;  /* 0x000fd80c01007387 */ /* 0x0003e80000100800 */
[----:B------:R-:W2:Y:S04]  /*2d8e0*/  LDL.LU R11, [R1+0x109c] ;  /* 0x00109c00010b7983 */ /* 0x000ea80000300800 */
[----:B------:R-:W2:Y:S01]  /*2d8f0*/  LDL.LU R20, [R1+0x1078] ;  /* 0x0010780001147983 */ /* 0x000ea20000300800 */
[----:B------:R-:W-:-:S03]  /*2d900*/  IMAD.MOV.U32 R5, RZ, RZ, R16 ;  /* 0x000000ffff057224 */ /* 0x000fc600078e0010 */
[----:B------:R-:W2:Y:S04]  /*2d910*/  LDL.LU R16, [R1+0x1098] ;  /* 0x0010980001107983 */ /* 0x000ea80000300800 */
[----:B------:R1:W-:Y:S02]  /*2d920*/  LDGSTS.E [R2+0xd000], [R4.64], P0 ;  /* 0x0d00000004027fae */ /* 0x0003e4000812184c */
[----:B-1----:R-:W-:Y:S02]  /*2d930*/  IMAD.MOV.U32 R4, RZ, RZ, R6 ;  /* 0x000000ffff047224 */ /* 0x002fe400078e0006 */
        /* <DEDUP_REMOVED lines=24> */
[----:B------:R-:W-:Y:S01]  /*2dac0*/  IADD3 R8, P2, R8, UR14, RZ ;  /* 0x0000000e08087c10 */ /* 0x000fe2000ff5e0ff */
[----:B-1----:R-:W-:Y:S01]  /*2dad0*/  IMAD.MOV.U32 R4, RZ, RZ, R14 ;  /* 0x000000ffff047224 */ /* 0x002fe200078e000e */
[----:B--2---:R-:W-:Y:S02]  /*2dae0*/  IADD3.X R15, R15, UR7, RZ, P1, !PT ;  /* 0x000000070f0f7c10 */ /* 0x004fe40008ffe4ff */
[----:B------:R-:W-:-:S03]  /*2daf0*/  IADD3.X R13, R13, UR7, RZ, P2, !PT ;  /* 0x000000070d0d7c10 */ /* 0x000fc600097fe4ff */
[----:B------:R-:W-:Y:S01]  /*2db00*/  IMAD.MOV.U32 R5, RZ, RZ, R15 ;  /* 0x000000ffff057224 */ /* 0x000fe200078e000f */
[----:B------:R1:W-:Y:S04]  /*2db10*/  STL [R1+0x1038], R15 ;  /* 0x0010380f01007387 */ /* 0x0003e80000100800 */
[----:B------:R2:W-:Y:S04]  /*2db20*/  STL [R1+0x105c], R8 ;  /* 0x00105c0801007387 */ /* 0x0005e80000100800 */
[----:B------:R-:W3:Y:S04]  /*2db30*/  LDL.LU R14, [R1+0x10f8] ;  /* 0x0010f800010e7983 */ /* 0x000ee80000300800 */
[----:B------:R2:W-:Y:S04]  /*2db40*/  LDGSTS.E [R2+0xe000], [R4.64], P0 ;  /* 0x0e00000004027fae */ /* 0x0005e8000812184c */
[----:B------:R2:W-:Y:S04]  /*2db50*/  STL [R1+0x1058], R13 ;  /* 0x0010580d01007387 */ /* 0x0005e80000100800 */
[----:B-1----:R-:W3:Y:S01]  /*2db60*/  LDL.LU R15, [R1+0x1118] ;  /* 0x00111800010f7983 */ /* 0x002ee20000300800 */
[----:B--2---:R-:W-:-:S02]  /*2db70*/  IMAD.MOV.U32 R4, RZ, RZ, R8 ;  /* 0x000000ffff047224 */ /* 0x004fc400078e0008 */
[----:B------:R-:W-:Y:S01]  /*2db80*/  IMAD.MOV.U32 R5, RZ, RZ, R13 ;  /* 0x000000ffff057224 */ /* 0x000fe200078e000d */
[----:B------:R-:W3:Y:S01]  /*2db90*/  LDL.LU R8, [R1+0x944] ;  /* 0x0009440001087983 */ /* 0x000ee20000300800 */
[----:B------:R-:W-:-:S03]  /*2dba0*/  IADD3 R19, P1, R19, UR14, RZ ;  /* 0x0000000e13137c10 */ /* 0x000fc6000ff3e0ff */
[----:B------:R1:W-:Y:S04]  /*2dbb0*/  LDGSTS.E [R2+0xe400], [R4.64], P0 ;  /* 0x0e40000004027fae */ /* 0x0003e8000812184c */
[----:B------:R-:W3:Y:S01]  /*2dbc0*/  LDL.LU R13, [R1+0x964] ;  /* 0x00096400010d7983 */ /* 0x000ee20000300800 */
[----:B------:R-:W-:Y:S02]  /*2dbd0*/  IADD3 R11, P2, R11, UR14, RZ ;  /* 0x0000000e0b0b7c10 */ /* 0x000fe4000ff5e0ff */
[----:B------:R-:W-:Y:S01]  /*2dbe0*/  IADD3.X R20, R20, UR7, RZ, P1, !PT ;  /* 0x0000000714147c10 */ /* 0x000fe20008ffe4ff */
[----:B-1----:R-:W-:Y:S01]  /*2dbf0*/  IMAD.MOV.U32 R4, RZ, RZ, R19 ;  /* 0x000000ffff047224 */ /* 0x002fe200078e0013 */
[----:B------:R-:W-:-:S03]  /*2dc00*/  IADD3.X R16, R16, UR7, RZ, P2, !PT ;  /* 0x0000000710107c10 */ /* 0x000fc600097fe4ff */
[----:B------:R-:W-:Y:S01]  /*2dc10*/  IMAD.MOV.U32 R5, RZ, RZ, R20 ;  /* 0x000000ffff057224 */ /* 0x000fe200078e0014 */
[----:B------:R-:W-:Y:S04]  /*2dc20*/  STL [R1+0x107c], R19 ;  /* 0x00107c1301007387 */ /* 0x000fe80000100800 */
[----:B------:R-:W-:Y:S04]  /*2dc30*/  STL [R1+0x1078], R20 ;  /* 0x0010781401007387 */ /* 0x000fe80000100800 */
[----:B------:R1:W-:Y:S04]  /*2dc40*/  STL [R1+0x109c], R11 ;  /* 0x00109c0b01007387 */ /* 0x0003e80000100800 */
[----:B------:R1:W-:Y:S04]  /*2dc50*/  LDGSTS.E [R2+0xe800], [R4.64], P0 ;  /* 0x0e80000004027fae */ /* 0x0003e8000812184c */
[----:B------:R1:W-:Y:S01]  /*2dc60*/  STL [R1+0x1098], R16 ;  /* 0x0010981001007387 */ /* 0x0003e20000100800 */
[----:B------:R-:W-:Y:S01]  /*2dc70*/  IADD3 R6, P1, R6, UR14, RZ ;  /* 0x0000000e06067c10 */ /* 0x000fe2000ff3e0ff */
[----:B-1----:R-:W-:-:S02]  /*2dc80*/  IMAD.MOV.U32 R4, RZ, RZ, R11 ;  /* 0x000000ffff047224 */ /* 0x002fc400078e000b */
[----:B------:R-:W3:Y:S01]  /*2dc90*/  LDL.LU R11, [R1+0x940] ;  /* 0x00094000010b7983 */ /* 0x000ee20000300800 */
[----:B------:R-:W-:-:S03]  /*2dca0*/  IMAD.MOV.U32 R5, RZ, RZ, R16 ;  /* 0x000000ffff057224 */ /* 0x000fc600078e0010 */
[----:B------:R-:W3:Y:S01]  /*2dcb0*/  LDL.LU R16, [R1+0x960] ;  /* 0x0009600001107983 */ /* 0x000ee20000300800 */
[----:B------:R-:W-:-:S03]  /*2dcc0*/  IADD3 R12, P2, R12, UR14, RZ ;  /* 0x0000000e0c0c7c10 */ /* 0x000fc6000ff5e0ff */
[----:B------:R1:W-:Y:S04]  /*2dcd0*/  LDGSTS.E [R2+0xec00], [R4.64], P0 ;  /* 0x0ec0000004027fae */ /* 0x0003e8000812184c */
[----:B------:R4:W-:Y:S01]  /*2dce0*/  STL [R1+0x10bc], R6 ;  /* 0x0010bc0601007387 */ /* 0x0009e20000100800 */
[----:B-1----:R-:W-:Y:S01]  /*2dcf0*/  IMAD.MOV.U32 R4, RZ, RZ, R6 ;  /* 0x000000ffff047224 */ /* 0x002fe200078e0006 */
[----:B----4-:R-:W-:-:S05]  /*2dd00*/  IADD3.X R10, R10, UR7, RZ, P1, !PT ;  /* 0x000000070a0a7c10 */ /* 0x010fca0008ffe4ff */
[----:B------:R-:W-:Y:S01]  /*2dd10*/  IMAD.MOV.U32 R5, RZ, RZ, R10 ;  /* 0x000000ffff057224 */ /* 0x000fe200078e000a */
[----:B------:R1:W-:Y:S01]  /*2dd20*/  STL [R1+0x10b8], R10 ;  /* 0x0010b80a01007387 */ /* 0x0003e20000100800 */
[----:B------:R-:W-:-:S03]  /*2dd30*/  IADD3.X R17, R17, UR7, RZ, P2, !PT ;  /* 0x0000000711117c10 */ /* 0x000fc600097fe4ff */
[----:B------:R4:W-:Y:S04]  /*2dd40*/  STL [R1+0x10dc], R12 ;  /* 0x0010dc0c01007387 */ /* 0x0009e80000100800 */
[----:B------:R-:W2:Y:S04]  /*2dd50*/  LDL.LU R6, [R1+0x984] ;  /* 0x0009840001067983 */ /* 0x000ea80000300800 */
[----:B------:R4:W-:Y:S04]  /*2dd60*/  STL [R1+0x10d8], R17 ;  /* 0x0010d81101007387 */ /* 0x0009e80000100800 */
[----:B------:R4:W-:Y:S04]  /*2dd70*/  LDGSTS.E [R2+0xf000], [R4.64], P0 ;  /* 0x0f00000004027fae */ /* 0x0009e8000812184c */
[----:B-1----:R-:W2:Y:S01]  /*2dd80*/  LDL.LU R10, [R1+0x9a4] ;  /* 0x0009a400010a7983 */ /* 0x002ea20000300800 */
[----:B----4-:R-:W-:-:S03]  /*2dd90*/  IMAD.MOV.U32 R4, RZ, RZ, R12 ;  /* 0x000000ffff047224 */ /* 0x010fc600078e000c */
[----:B------:R-:W4:Y:S01]  /*2dda0*/  LDL.LU R12, [R1+0x980] ;  /* 0x00098000010c7983 */ /* 0x000f220000300800 */
[----:B------:R-:W-:-:S03]  /*2ddb0*/  IMAD.MOV.U32 R5, RZ, RZ, R17 ;  /* 0x000000ffff057224 */ /* 0x000fc600078e0011 */
[----:B------:R-:W4:Y:S01]  /*2ddc0*/  LDL.LU R17, [R1+0x9a0] ;  /* 0x0009a00001117983 */ /* 0x000f220000300800 */
[----:B---3--:R-:W-:Y:S02]  /*2ddd0*/  IADD3 R7, P1, R7, UR14, RZ ;  /* 0x0000000e07077c10 */ /* 0x008fe4000ff3e0ff */
[----:B------:R-:W-:Y:S01]  /*2dde0*/  IADD3 R9, P2, R9, UR14, RZ ;  /* 0x0000000e09097c10 */ /* 0x000fe2000ff5e0ff */
[----:B------:R1:W-:Y:S01]  /*2ddf0*/  LDGSTS.E [R2+0xf400], [R4.64], P0 ;  /* 0x0f40000004027fae */ /* 0x0003e2000812184c */
[----:B------:R-:W-:Y:S01]  /*2de00*/  SHF.R.S32.HI R20, RZ, 0x5, R64 ;  /* 0x00000005ff147819 */ /* 0x000fe20000011440 */
[----:B------:R-:W-:Y:S02]  /*2de10*/  IMAD.SHL.U32 R19, R65, 0x4, RZ ;  /* 0x0000000441137824 */ /* 0x000fe400078e00ff */
[----:B------:R-:W-:Y:S01]  /*2de20*/  STL [R1+0x10fc], R7 ;  /* 0x0010fc0701007387 */ /* 0x000fe20000100800 */
[----:B------:R-:W-:Y:S01]  /*2de30*/  SGXT R20, R20, 0x1 ;  /* 0x000000011414781a */ /* 0x000fe20000000200 */
[----:B-1----:R-:W-:Y:S01]  /*2de40*/  IMAD.MOV.U32 R4, RZ, RZ, R7 ;  /* 0x000000ffff047224 */ /* 0x002fe200078e0007 */
[----:B------:R-:W-:-:S05]  /*2de50*/  IADD3.X R14, R14, UR7, RZ, P1, !PT ;  /* 0x000000070e0e7c10 */ /* 0x000fca0008ffe4ff */
[----:B------:R-:W-:Y:S01]  /*2de60*/  IMAD.MOV.U32 R5, RZ, RZ, R14 ;  /* 0x000000ffff057224 */ /* 0x000fe200078e000e */
[----:B------:R1:W-:Y:S04]  /*2de70*/  STL [R1+0x10f8], R14 ;  /* 0x0010f80e01007387 */ /* 0x0003e80000100800 */
[----:B------:R-:W-:Y:S01]  /*2de80*/  STL [R1+0x111c], R9 ;  /* 0x00111c0901007387 */ /* 0x000fe20000100800 */
[----:B------:R-:W-:-:S03]  /*2de90*/  IADD3.X R15, R15, UR7, RZ, P2, !PT ;  /* 0x000000070f0f7c10 */ /* 0x000fc600097fe4ff */
[----:B------:R3:W-:Y:S04]  /*2dea0*/  LDGSTS.E [R2+0xf800], [R4.64], P0 ;  /* 0x0f80000004027fae */ /* 0x0007e8000812184c */
[----:B-1----:R-:W4:Y:S01]  /*2deb0*/  LDL.LU R14, [R1+0x9c4] ;  /* 0x0009c400010e7983 */ /* 0x002f220000300800 */
[----:B------:R-:W-:-:S03]  /*2dec0*/  IADD3 R8, P1, R8, UR14, RZ ;  /* 0x0000000e08087c10 */ /* 0x000fc6000ff3e0ff */
[----:B------:R1:W-:Y:S01]  /*2ded0*/  STL [R1+0x1118], R15 ;  /* 0x0011180f01007387 */ /* 0x0003e20000100800 */
[----:B------:R-:W-:-:S03]  /*2dee0*/  LOP3.LUT R19, R19, 0x90, R20, 0x78, !PT ;  /* 0x0000009013137812 */ /* 0x000fc600078e7814 */
[----:B------:R-:W4:Y:S01]  /*2def0*/  LDL.LU R7, [R1+0x9e4] ;  /* 0x0009e40001077983 */ /* 0x000f220000300800 */
[----:B---3--:R-:W-:Y:S02]  /*2df00*/  IMAD.MOV.U32 R4, RZ, RZ, R9 ;  /* 0x000000ffff047224 */ /* 0x008fe400078e0009 */
[----:B------:R-:W-:Y:S02]  /*2df10*/  IMAD.MOV.U32 R5, RZ, RZ, R15 ;  /* 0x000000ffff057224 */ /* 0x000fe400078e000f */
[----:B-1----:R-:W3:Y:S01]  /*2df20*/  LDL.LU R15, [R1+0x9c0] ;  /* 0x0009c000010f7983 */ /* 0x002ee20000300800 */
[----:B------:R-:W-:Y:S02]  /*2df30*/  LOP3.LUT R19, R19, 0x20, RZ, 0x3c, !PT ;  /* 0x0000002013137812 */ /* 0x000fe400078e3cff */
[----:B------:R-:W-:Y:S01]  /*2df40*/  IADD3 R13, P2, R13, UR14, RZ ;  /* 0x0000000e0d0d7c10 */ /* 0x000fe2000ff5e0ff */
[----:B------:R-:W3:Y:S04]  /*2df50*/  LDL.LU R9, [R1+0x9e0] ;  /* 0x0009e00001097983 */ /* 0x000ee80000300800 */
[----:B------:R1:W-:Y:S04]  /*2df60*/  LDGSTS.E [R2+0xfc00], [R4.64], P0 ;  /* 0x0fc0000004027fae */ /* 0x0003e8000812184c */
[----:B------:R-:W-:Y:S01]  /*2df70*/  STL [R1+0x944], R8 ;  /* 0x0009440801007387 */ /* 0x000fe20000100800 */
[----:B-1----:R-:W-:-:S03]  /*2df80*/  IMAD.U32 R2, RZ, RZ, UR6 ;  /* 0x00000006ff027e24 */ /* 0x002fc6000f8e00ff */
[----:B------:R-:W-:Y:S01]  /*2df90*/  STL [R1+0x964], R13 ;  /* 0x0009640d01007387 */ /* 0x000fe20000100800 */
[----:B------:R-:W-:Y:S02]  /*2dfa0*/  IMAD.MOV.U32 R4, RZ, RZ, R8 ;  /* 0x000000ffff047224 */ /* 0x000fe400078e0008 */
[----:B------:R-:W-:Y:S01]  /*2dfb0*/  IMAD R2, R2, 0x10000, R19 ;  /* 0x0001000002027824 */ /* 0x000fe200078e0213 */
[----:B------:R-:W-:Y:S02]  /*2dfc0*/  IADD3.X R11, R11, UR7, RZ, P1, !PT ;  /* 0x000000070b0b7c10 */ /* 0x000fe40008ffe4ff */
[----:B------:R-:W-:-:S03]  /*2dfd0*/  IADD3.X R16, R16, UR7, RZ, P2, !PT ;  /* 0x0000000710107c10 */ /* 0x000fc600097fe4ff */
[----:B------:R-:W-:Y:S01]  /*2dfe0*/  IMAD.MOV.U32 R5, RZ, RZ, R11 ;  /* 0x000000ffff057224 */ /* 0x000fe200078e000b */
[----:B------:R1:W-:Y:S04]  /*2dff0*/  STL [R1+0x940], R11 ;  /* 0x0009400b01007387 */ /* 0x0003e80000100800 */
[----:B------:R1:W-:Y:S04]  /*2e000*/  LDGSTS.E [R2+0x100], [R4.64], P0 ;  /* 0x0010000004027fae */ /* 0x0003e8000812184c */
[----:B-1----:R-:W3:Y:S04]  /*2e010*/  LDL.LU R11, [R1+0xa04] ;  /* 0x000a0400010b7983 */ /* 0x002ee80000300800 */
[----:B------:R-:W3:Y:S01]  /*2e020*/  LDL.LU R8, [R1+0xa24] ;  /* 0x000a240001087983 */ /* 0x000ee20000300800 */
[----:B------:R-:W-:-:S03]  /*2e030*/  IMAD.MOV.U32 R5, RZ, RZ, R16 ;  /* 0x000000ffff057224 */ /* 0x000fc600078e0010 */
[----:B------:R1:W-:Y:S01]  /*2e040*/  STL [R1+0x960], R16 ;  /* 0x0009601001007387 */ /* 0x0003e20000100800 */
[----:B------:R-:W-:-:S05]  /*2e050*/  IMAD.MOV.U32 R4, RZ, RZ, R13 ;  /* 0x000000ffff047224 */ /* 0x000fca00078e000d */
[----:B------:R2:W-:Y:S04]  /*2e060*/  LDGSTS.E [R2+0x500], [R4.64], P0 ;  /* 0x0050000004027fae */ /* 0x0005e8000812184c */
[----:B-1----:R-:W3:Y:S04]  /*2e070*/  LDL.LU R16, [R1+0xa00] ;  /* 0x000a000001107983 */ /* 0x002ee80000300800 */
[----:B------:R-:W3:Y:S01]  /*2e080*/  LDL.LU R13, [R1+0xa20] ;  /* 0x000a2000010d7983 */ /* 0x000ee20000300800 */
[----:B--2---:R-:W-:-:S05]  /*2e090*/  IADD3 R6, P1, R6, UR14, RZ ;  /* 0x0000000e06067c10 */ /* 0x004fca000ff3e0ff */
[----:B------:R-:W-:Y:S01]  /*2e0a0*/  STL [R1+0x984], R6 ;  /* 0x0009840601007387 */ /* 0x000fe20000100800 */
[----:B------:R-:W-:Y:S01]  /*2e0b0*/  IMAD.MOV.U32 R4, RZ, RZ, R6 ;  /* 0x000000ffff047224 */ /* 0x000fe200078e0006 */
[----:B------:R-:W-:Y:S02]  /*2e0c0*/  IADD3 R10, P2, R10, UR14, RZ ;  /* 0x0000000e0a0a7c10 */ /* 0x000fe4000ff5e0ff */
[----:B----4-:R-:W-:Y:S02]  /*2e0d0*/  IADD3.X R12, R12, UR7, RZ, P1, !PT ;  /* 0x000000070c0c7c10 */ /* 0x010fe40008ffe4ff */
[----:B------:R-:W-:-:S03]  /*2e0e0*/  IADD3.X R17, R17, UR7, RZ, P2, !PT ;  /* 0x0000000711117c10 */ /* 0x000fc600097fe4ff */
[----:B------:R-:W-:Y:S01]  /*2e0f0*/  IMAD.MOV.U32 R5, RZ, RZ, R12 ;  /* 0x000000ffff057224 */ /* 0x000fe200078e000c */
[----:B------:R1:W-:Y:S04]  /*2e100*/  STL [R1+0x980], R12 ;  /* 0x0009800c01007387 */ /* 0x0003e80000100800 */
[----:B------:R-:W-:Y:S04]  /*2e110*/  STL [R1+0x9a4], R10 ;  /* 0x0009a40a01007387 */ /* 0x000fe80000100800 */
[----:B------:R2:W-:Y:S04]  /*2e120*/  LDGSTS.E [R2+0x900], [R4.64], P0 ;  /* 0x0090000004027fae */ /* 0x0005e8000812184c */
[----:B-1----:R-:W4:Y:S04]  /*2e130*/  LDL.LU R12, [R1+0xa44] ;  /* 0x000a4400010c7983 */ /* 0x002f280000300800 */
[----:B------:R1:W-:Y:S04]  /*2e140*/  STL [R1+0x9a0], R17 ;  /* 0x0009a01101007387 */ /* 0x0003e80000100800 */
[----:B------:R-:W4:Y:S01]  /*2e150*/  LDL.LU R6, [R1+0xa64] ;  /* 0x000a640001067983 */ /* 0x000f220000300800 */
[----:B--2---:R-:W-:-:S03]  /*2e160*/  IMAD.MOV.U32 R5, RZ, RZ, R17 ;  /* 0x000000ffff057224 */ /* 0x004fc600078e0011 */
[----:B-1----:R-:W2:Y:S01]  /*2e170*/  LDL.LU R17, [R1+0xa40] ;  /* 0x000a400001117983 */ /* 0x002ea20000300800 */
[----:B------:R-:W-:-:S03]  /*2e180*/  IMAD.MOV.U32 R4, RZ, RZ, R10 ;  /* 0x000000ffff047224 */ /* 0x000fc600078e000a */
[----:B------:R-:W2:Y:S04]  /*2e190*/  LDL.LU R10, [R1+0xa60] ;  /* 0x000a6000010a7983 */ /* 0x000ea80000300800 */
[----:B------:R1:W-:Y:S01]  /*2e1a0*/  LDGSTS.E [R2+0xd00], [R4.64], P0 ;  /* 0x00d0000004027fae */ /* 0x0003e2000812184c */
[----:B------:R-:W-:Y:S02]  /*2e1b0*/  IADD3 R14, P1, R14, UR14, RZ ;  /* 0x0000000e0e0e7c10 */ /* 0x000fe4000ff3e0ff */
[----:B------:R-:W-:-:S03]  /*2e1c0*/  IADD3 R7, P2, R7, UR14, RZ ;  /* 0x0000000e07077c10 */ /* 0x000fc6000ff5e0ff */
[----:B------:R3:W-:Y:S02]  /*2e1d0*/  STL [R1+0x9c4], R14 ;  /* 0x0009c40e01007387 */ /* 0x0007e40000100800 */
[----:B---3--:R-:W-:Y:S01]  /*2e1e0*/  IADD3.X R15, R15, UR7, RZ, P1, !PT ;  /* 0x000000070f0f7c10 */ /* 0x008fe20008ffe4ff */
[----:B-1----:R-:W-:Y:S01]  /*2e1f0*/  IMAD.MOV.U32 R4, RZ, RZ, R14 ;  /* 0x000000ffff047224 */ /* 0x002fe200078e000e */
[----:B------:R-:W-:-:S03]  /*2e200*/  IADD3.X R9, R9, UR7, RZ, P2, !PT ;  /* 0x0000000709097c10 */ /* 0x000fc600097fe4ff */
[----:B------:R1:W-:Y:S04]  /*2e210*/  STL [R1+0x9c0], R15 ;  /* 0x0009c00f01007387 */ /* 0x0003e80000100800 */
[----:B------:R3:W-:Y:S01]  /*2e220*/  STL [R1+0x9e4], R7 ;  /* 0x0009e40701007387 */ /* 0x0007e20000100800 */
[----:B------:R-:W-:-:S03]  /*2e230*/  IMAD.MOV.U32 R5, RZ, RZ, R15 ;  /* 0x000000ffff057224 */ /* 0x000fc600078e000f */
[----:B------:R-:W2:Y:S04]  /*2e240*/  LDL.LU R14, [R1+0xa84] ;  /* 0x000a8400010e7983 */ /* 0x000ea80000300800 */
[----:B------:R3:W-:Y:S04]  /*2e250*/  STL [R1+0x9e0], R9 ;  /* 0x0009e00901007387 */ /* 0x0007e80000100800 */
[----:B------:R-:W2:Y:S04]  /*2e260*/  LDL.LU R19, [R1+0xaa4] ;  /* 0x000aa40001137983 */ /* 0x000ea80000300800 */
[----:B-1----:R-:W2:Y:S04]  /*2e270*/  LDL.LU R15, [R1+0xa80] ;  /* 0x000a8000010f7983 */ /* 0x002ea80000300800 */
[----:B------:R1:W-:Y:S04]  /*2e280*/  LDGSTS.E [R2+0x1100], [R4.64], P0 ;  /* 0x0110000004027fae */ /* 0x0003e8000812184c */
[----:B------:R-:W2:Y:S01]  /*2e290*/  LDL.LU R20, [R1+0xaa0] ;  /* 0x000aa00001147983 */ /* 0x000ea20000300800 */
[----:B-1----:R-:W-:-:S02]  /*2e2a0*/  IMAD.MOV.U32 R4, RZ, RZ, R7 ;  /* 0x000000ffff047224 */ /* 0x002fc400078e0007 */
[----:B------:R-:W-:Y:S01]  /*2e2b0*/  IMAD.MOV.U32 R5, RZ, RZ, R9 ;  /* 0x000000ffff057224 */ /* 0x000fe200078e0009 */
[----:B---3--:R-:W3:Y:S04]  /*2e2c0*/  LDL.LU R7, [R1+0xac4] ;  /* 0x000ac40001077983 */ /* 0x008ee80000300800 */
[----:B------:R-:W3:Y:S01]  /*2e2d0*/  LDL.LU R9, [R1+0xae4] ;  /* 0x000ae40001097983 */ /* 0x000ee20000300800 */
[----:B------:R-:W-:-:S03]  /*2e2e0*/  IADD3 R11, P1, R11, UR14, RZ ;  /* 0x0000000e0b0b7c10 */ /* 0x000fc6000ff3e0ff */
[----:B------:R1:W-:Y:S01]  /*2e2f0*/  LDGSTS.E [R2+0x1500], [R4.64], P0 ;  /* 0x0150000004027fae */ /* 0x0003e2000812184c */
[----:B------:R-:W-:-:S03]  /*2e300*/  IADD3 R8, P2, R8, UR14, RZ ;  /* 0x0000000e08087c10 */ /* 0x000fc6000ff5e0ff */
[----:B------:R1:W-:Y:S01]  /*2e310*/  STL [R1+0xa04], R11 ;  /* 0x000a040b01007387 */ /* 0x0003e20000100800 */
[----:B------:R-:W-:Y:S01]  /*2e320*/  IADD3.X R16, R16, UR7, RZ, P1, !PT ;  /* 0x0000000710107c10 */ /* 0x000fe20008ffe4ff */
[----:B-1----:R-:W-:Y:S01]  /*2e330*/  IMAD.MOV.U32 R4, RZ, RZ, R11 ;  /* 0x000000ffff047224 */ /* 0x002fe200078e000b */
[----:B------:R-:W-:-:S03]  /*2e340*/  IADD3.X R13, R13, UR7, RZ, P2, !PT ;  /* 0x000000070d0d7c10 */ /* 0x000fc600097fe4ff */
[----:B------:R1:W-:Y:S04]  /*2e350*/  STL [R1+0xa00], R16 ;  /* 0x000a001001007387 */ /* 0x0003e80000100800 */
[----:B------:R1:W-:Y:S04]  /*2e360*/  STL [R1+0xa24], R8 ;  /* 0x000a240801007387 */ /* 0x0003e80000100800 */
[----:B------:R-:W3:Y:S01]  /*2e370*/  LDL.LU R11, [R1+0xac0] ;  /* 0x000ac000010b7983 */ /* 0x000ee20000300800 */
[----:B------:R-:W-:-:S03]  /*2e380*/  IMAD.MOV.U32 R5, RZ, RZ, R16 ;  /* 0x000000ffff057224 */ /* 0x000fc600078e0010 */
[----:B------:R1:W-:Y:S04]  /*2e390*/  STL [R1+0xa20], R13 ;  /* 0x000a200d01007387 */ /* 0x0003e80000100800 */
[----:B-1----:R-:W3:Y:S04]  /*2e3a0*/  LDL.LU R16, [R1+0xae0] ;  /* 0x000ae00001107983 */ /* 0x002ee80000300800 */
[----:B------:R1:W-:Y:S02]  /*2e3b0*/  LDGSTS.E [R2+0x1900], [R4.64], P0 ;  /* 0x0190000004027fae */ /* 0x0003e4000812184c */
[----:B-1----:R-:W-:-:S02]  /*2e3c0*/  IMAD.MOV.U32 R4, RZ, RZ, R8 ;  /* 0x000000ffff047224 */ /* 0x002fc400078e0008 */
[----:B------:R-:W-:Y:S01]  /*2e3d0*/  IMAD.MOV.U32 R5, RZ, RZ, R13 ;  /* 0x000000ffff057224 */ /* 0x000fe200078e000d */
[----:B------:R-:W3:Y:S04]  /*2e3e0*/  LDL.LU R8, [R1+0xb04] ;  /* 0x000b040001087983 */ /* 0x000ee80000300800 */
[----:B------:R-:W3:Y:S04]  /*2e3f0*/  LDL.LU R13, [R1+0xb24] ;  /* 0x000b2400010d7983 */ /* 0x000ee80000300800 */
[----:B------:R1:W-:Y:S01]  /*2e400*/  LDGSTS.E [R2+0x1d00], [R4.64], P0 ;  /* 0x01d0000004027fae */ /* 0x0003e2000812184c */
[----:B----4-:R-:W-:-:S05]  /*2e410*/  IADD3 R12, P1, R12, UR14, RZ ;  /* 0x0000000e0c0c7c10 */ /* 0x010fca000ff3e0ff */
[----:B------:R4:W-:Y:S01]  /*2e420*/  STL [R1+0xa44], R12 ;  /* 0x000a440c01007387 */ /* 0x0009e20000100800 */
[----:B------:R-:W-:Y:S02]  /*2e430*/  IADD3 R6, P2, R6, UR14, RZ ;  /* 0x0000000e06067c10 */ /* 0x000fe4000ff5e0ff */
[----:B--2---:R-:W-:Y:S01]  /*2e440*/  IADD3.X R17, R17, UR7, RZ, P1, !PT ;  /* 0x0000000711117c10 */ /* 0x004fe20008ffe4ff */
[----:B-1----:R-:W-:Y:S01]  /*2e450*/  IMAD.MOV.U32 R4, RZ, RZ, R12 ;  /* 0x000000ffff047224 */ /* 0x002fe200078e000c */
[----:B------:R-:W-:-:S03]  /*2e460*/  IADD3.X R10, R10, UR7, RZ, P2, !PT ;  /* 0x000000070a0a7c10 */ /* 0x000fc600097fe4ff */
[----:B------:R1:W-:Y:S04]  /*2e470*/  STL [R1+0xa40], R17 ;  /* 0x000a401101007387 */ /* 0x0003e80000100800 */
[----:B------:R-:W-:Y:S04]  /*2e480*/  STL [R1+0xa64], R6 ;  /* 0x000a640601007387 */ /* 0x000fe80000100800 */
[----:B----4-:R-:W2:Y:S01]  /*2e490*/  LDL.LU R12, [R1+0xb00] ;  /* 0x000b0000010c7983 */ /* 0x010ea20000300800 */
[----:B------:R-:W-:-:S03]  /*2e4a0*/  IMAD.MOV.U32 R5, RZ, RZ, R17 ;  /* 0x000000ffff057224 */ /* 0x000fc600078e0011 */
[----:B------:R4:W-:Y:S04]  /*2e4b0*/  STL [R1+0xa60], R10 ;  /* 0x000a600a01007387 */ /* 0x0009e80000100800 */
[----:B-1----:R-:W2:Y:S04]  /*2e4c0*/  LDL.LU R17, [R1+0xb20] ;  /* 0x000b200001117983 */ /* 0x002ea80000300800 */
[----:B------:R1:W-:Y:S02]  /*2e4d0*/  LDGSTS.E [R2+0x2100], [R4.64], P0 ;  /* 0x0210000004027fae */ /* 0x0003e4000812184c */
[----:B-1----:R-:W-:-:S02]  /*2e4e0*/  IMAD.MOV.U32 R4, RZ, RZ, R6 ;  /* 0x000000ffff047224 */ /* 0x002fc400078e0006 */
[----:B------:R-:W-:Y:S02]  /*2e4f0*/  IMAD.MOV.U32 R5, RZ, RZ, R10 ;  /* 0x000000ffff057224 */ /* 0x000fe400078e000a */
[----:B----4-:R-:W4:Y:S01]  /*2e500*/  LDL.LU R10, [R1+0xb44] ;  /* 0x000b4400010a7983 */ /* 0x010f220000300800 */
[----:B------:R-:W-:-:S03]  /*2e510*/  IADD3 R14, P1, R14, UR14, RZ ;  /* 0x0000000e0e0e7c10 */ /* 0x000fc6000ff3e0ff */
[----:B------:R-:W4:Y:S04]  /*2e520*/  LDL.LU R6, [R1+0xb64] ;  /* 0x000b640001067983 */ /* 0x000f280000300800 */
[----:B------:R1:W-:Y:S01]  /*2e530*/  LDGSTS.E [R2+0x2500], [R4.64], P0 ;  /* 0x0250000004027fae */ /* 0x0003e2000812184c */
[----:B------:R-:W-:Y:S02]  /*2e540*/  IADD3 R19, P2, R19, UR14, RZ ;  /* 0x0000000e13137c10 */ /* 0x000fe4000ff5e0ff */
[----:B------:R-:W-:Y:S01]  /*2e550*/  IADD3.X R15, R15, UR7, RZ, P1, !PT ;  /* 0x000000070f0f7c10 */ /* 0x000fe20008ffe4ff */
[----:B------:R-:W-:Y:S01]  /*2e560*/  STL [R1+0xa84], R14 ;  /* 0x000a840e01007387 */ /* 0x000fe20000100800 */
[----:B-1----:R-:W-:-:S03]  /*2e570*/  IMAD.MOV.U32 R4, RZ, RZ, R14 ;  /* 0x000000ffff047224 */ /* 0x002fc600078e000e */
[----:B------:R1:W-:Y:S01]  /*2e580*/  STL [R1+0xa80], R15 ;  /* 0x000a800f01007387 */ /* 0x0003e20000100800 */
[----:B------:R-:W-:Y:S01]  /*2e590*/  IMAD.MOV.U32 R5, RZ, RZ, R15 ;  /* 0x000000ffff057224 */ /* 0x000fe200078e000f */
[----:B------:R-:W-:Y:S02]  /*2e5a0*/  IADD3.X R20, R20, UR7, RZ, P2, !PT ;  /* 0x0000000714147c10 */ /* 0x000fe400097fe4ff */
[----:B------:R-:W-:Y:S04]  /*2e5b0*/  STL [R1+0xaa4], R19 ;  /* 0x000aa41301007387 */ /* 0x000fe80000100800 */
[----:B------:R3:W-:Y:S04]  /*2e5c0*/  LDGSTS.E [R2+0x2900], [R4.64], P0 ;  /* 0x0290000004027fae */ /* 0x0007e8000812184c */
[----:B-1----:R-:W4:Y:S01]  /*2e5d0*/  LDL.LU R15, [R1+0xb40] ;  /* 0x000b4000010f7983 */ /* 0x002f220000300800 */
[----:B---3--:R-:W-:-:S03]  /*2e5e0*/  IADD3 R7, P1, R7, UR14, RZ ;  /* 0x0000000e07077c10 */ /* 0x008fc6000ff3e0ff */
[----:B------:R-:W-:Y:S01]  /*2e5f0*/  STL [R1+0xaa0], R20 ;  /* 0x000aa01401007387 */ /* 0x000fe20000100800 */
[----:B------:R-:W-:Y:S01]  /*2e600*/  IADD3 R9, P2, R9, UR14, RZ ;  /* 0x0000000e09097c10 */ /* 0x000fe2000ff5e0ff */
[----:B------:R-:W-:Y:S02]  /*2e610*/  IMAD.MOV.U32 R4, RZ, RZ, R19 ;  /* 0x000000ffff047224 */ /* 0x000fe400078e0013 */
[----:B------:R-:W4:Y:S01]  /*2e620*/  LDL.LU R14, [R1+0xb60] ;  /* 0x000b6000010e7983 */ /* 0x000f220000300800 */
[----:B------:R-:W-:-:S03]  /*2e630*/  IMAD.MOV.U32 R5, RZ, RZ, R20 ;  /* 0x000000ffff057224 */ /* 0x000fc600078e0014 */
[----:B------:R-:W-:Y:S04]  /*2e640*/  STL [R1+0xac4], R7 ;  /* 0x000ac40701007387 */ /* 0x000fe80000100800 */
[----:B------:R1:W-:Y:S02]  /*2e650*/  LDGSTS.E [R2+0x2d00], [R4.64], P0 ;  /* 0x02d0000004027fae */ /* 0x0003e4000812184c */
        /* <DEDUP_REMOVED lines=10> */
[----:B------:R-:W-:Y:S01]  /*2e700*/  IMAD.MOV.U32 R5, RZ, RZ, R16 ;  /* 0x000000ffff057224 */ /* 0x000fe200078e0010 */
[----:B------:R-:W-:-:S02]  /*2e710*/  IADD3 R8, P1, R8, UR14, RZ ;  /* 0x0000000e08087c10 */ /* 0x000fc4000ff3e0ff */
[----:B-1----:R-:W4:Y:S01]  /*2e720*/  LDL.LU R16, [R1+0xb80] ;  /* 0x000b800001107983 */ /* 0x002f220000300800 */
[----:B------:R-:W-:-:S03]  /*2e730*/  IMAD.MOV.U32 R4, RZ, RZ, R9 ;  /* 0x000000ffff047224 */ /* 0x000fc600078e0009 */
[----:B------:R-:W4:Y:S01]  /*2e740*/  LDL.LU R9, [R1+0xba0] ;  /* 0x000ba00001097983 */ /* 0x000f220000300800 */
[----:B------:R-:W-:-:S03]  /*2e750*/  IADD3 R13, P2, R13, UR14, RZ ;  /* 0x0000000e0d0d7c10 */ /* 0x000fc6000ff5e0ff */
[----:B------:R1:W-:Y:S04]  /*2e760*/  LDGSTS.E [R2+0x3500], [R4.64], P0 ;  /* 0x0350000004027fae */ /* 0x0003e8000812184c */
[----:B------:R-:W-:Y:S01]  /*2e770*/  STL [R1+0xb04], R8 ;  /* 0x000b040801007387 */ /* 0x000fe20000100800 */
        /* <DEDUP_REMOVED lines=17> */
[----:B------:R4:W-:Y:S01]  /*2e890*/  STL [R1+0xb44], R10 ;  /* 0x000b440a01007387 */ /* 0x0009e20000100800 */
[----:B-1----:R-:W-:Y:S01]  /*2e8a0*/  IMAD.MOV.U32 R4, RZ, RZ, R10 ;  /* 0x000000ffff047224 */ /* 0x002fe200078e000a */
[----:B------:R-:W-:-:S05]  /*2e8b0*/  IADD3.X R15, R15, UR7, RZ, P1, !PT ;  /* 0x000000070f0f7c10 */ /* 0x000fca0008ffe4ff */
[----:B------:R1:W-:Y:S01]  /*2e8c0*/  STL [R1+0xb40], R15 ;  /* 0x000b400f01007387 */ /* 0x0003e20000100800 */
[----:B------:R-:W-:-:S03]  /*2e8d0*/  IADD3.X R14, R14, UR7, RZ, P2, !PT ;  /* 0x000000070e0e7c10 */ /* 0x000fc600097fe4ff */
[----:B------:R1:W-:Y:S01]  /*2e8e0*/  STL [R1+0xb64], R6 ;  /* 0x000b640601007387 */ /* 0x0003e20000100800 */
[----:B------:R-:W-:-:S03]  /*2e8f0*/  IMAD.MOV.U32 R5, RZ, RZ, R15 ;  /* 0x000000ffff057224 */ /* 0x000fc600078e000f */
[----:B----4-:R-:W4:Y:S04]  /*2e900*/  LDL.LU R10, [R1+0xc04] ;  /* 0x000c0400010a7983 */ /* 0x010f280000300800 */
[----:B------:R1:W-:Y:S04]  /*2e910*/  STL [R1+0xb60], R14 ;  /* 0x000b600e01007387 */ /* 0x0003e80000100800 */
[----:B------:R-:W4:Y:S04]  /*2e920*/  LDL.LU R19, [R1+0xc24] ;  /* 0x000c240001137983 */ /* 0x000f280000300800 */
[----:B-1----:R-:W4:Y:S04]  /*2e930*/  LDL.LU R15, [R1+0xc00] ;  /* 0x000c0000010f7983 */ /* 0x002f280000300800 */
[----:B------:R1:W-:Y:S04]  /*2e940*/  LDGSTS.E [R2+0x4100], [R4.64], P0 ;  /* 0x0410000004027fae */ /* 0x0003e8000812184c */
[----:B------:R-:W4:Y:S01]  /*2e950*/  LDL.LU R20, [R1+0xc20] ;  /* 0x000c200001147983 */ /* 0x000f220000300800 */
[----:B-1----:R-:W-:-:S02]  /*2e960*/  IMAD.MOV.U32 R4, RZ, RZ, R6 ;  /* 0x000000ffff047224 */ /* 0x002fc400078e0006 */
[----:B------:R-:W-:Y:S01]  /*2e970*/  IMAD.MOV.U32 R5, RZ, RZ, R14 ;  /* 0x000000ffff057224 */ /* 0x000fe200078e000e */
[----:B------:R-:W4:Y:S04]  /*2e980*/  LDL.LU R6, [R1+0xc44] ;  /* 0x000c440001067983 */ /* 0x000f280000300800 */
[----:B------:R-:W4:Y:S04]  /*2e990*/  LDL.LU R14, [R1+0xc64] ;  /* 0x000c6400010e7983 */ /* 0x000f280000300800 */
[----:B------:R1:W-:Y:S01]  /*2e9a0*/  LDGSTS.E [R2+0x4500], [R4.64], P0 ;  /* 0x0450000004027fae */ /* 0x0003e2000812184c */
[----:B------:R-:W-:-:S05]  /*2e9b0*/  IADD3 R11, P1, R11, UR14, RZ ;  /* 0x0000000e0b0b7c10 */ /* 0x000fca000ff3e0ff */
[----:B------:R1:W-:Y:S01]  /*2e9c0*/  STL [R1+0xb84], R11 ;  /* 0x000b840b01007387 */ /* 0x0003e20000100800 */
[----:B------:R-:W-:Y:S02]  /*2e9d0*/  IADD3 R7, P2, R7, UR14, RZ ;  /* 0x0000000e07077c10 */ /* 0x000fe4000ff5e0ff */
[----:B------:R-:W-:Y:S01]  /*2e9e0*/  IADD3.X R16, R16, UR7, RZ, P1, !PT ;  /* 0x0000000710107c10 */ /* 0x000fe20008ffe4ff */
[----:B-1----:R-:W-:Y:S01]  /*2e9f0*/  IMAD.MOV.U32 R4, RZ, RZ, R11 ;  /* 0x000000ffff047224 */ /* 0x002fe200078e000b */
[----:B------:R-:W-:-:S03]  /*2ea00*/  IADD3.X R9, R9, UR7, RZ, P2, !PT ;  /* 0x0000000709097c10 */ /* 0x000fc600097fe4ff */
[----:B------:R1:W-:Y:S04]  /*2ea10*/  STL [R1+0xb80], R16 ;  /* 0x000b801001007387 */ /* 0x0003e80000100800 */
[----:B------:R1:W-:Y:S04]  /*2ea20*/  STL [R1+0xba4], R7 ;  /* 0x000ba40701007387 */ /* 0x0003e80000100800 */
[----:B------:R-:W4:Y:S01]  /*2ea30*/  LDL.LU R11, [R1+0xc40] ;  /* 0x000c4000010b7983 */ /* 0x000f220000300800 */
[----:B------:R-:W-:-:S03]  /*2ea40*/  IMAD.MOV.U32 R5, RZ, RZ, R16 ;  /* 0x000000ffff057224 */ /* 0x000fc600078e0010 */
[----:B------:R1:W-:Y:S04]  /*2ea50*/  STL [R1+0xba0], R9 ;  /* 0x000ba00901007387 */ /* 0x0003e80000100800 */
[----:B-1----:R-:W4:Y:S04]  /*2ea60*/  LDL.LU R16, [R1+0xc60] ;  /* 0x000c600001107983 */ /* 0x002f280000300800 */
        /* <DEDUP_REMOVED lines=13> */
[----:B------:R-:W-:Y:S04]  /*2eb40*/  STL [R1+0xbe4], R8 ;  /* 0x000be40801007387 */ /* 0x000fe80000100800 */
[----:B---3--:R-:W2:Y:S01]  /*2eb50*/  LDL.LU R12, [R1+0xc80] ;  /* 0x000c8000010c7983 */ /* 0x008ea20000300800 */
[----:B------:R-:W-:-:S03]  /*2eb60*/  IMAD.MOV.U32 R5, RZ, RZ, R17 ;  /* 0x000000ffff057224 */ /* 0x000fc600078e0011 */
[----:B------:R3:W-:Y:S04]  /*2eb70*/  STL [R1+0xbe0], R13 ;  /* 0x000be00d01007387 */ /* 0x0007e80000100800 */
[----:B-1----:R-:W2:Y:S04]  /*2eb80*/  LDL.LU R17, [R1+0xca0] ;  /* 0x000ca00001117983 */ /* 0x002ea80000300800 */
[----:B------:R1:W-:Y:S02]  /*2eb90*/  LDGSTS.E [R2+0x5100], [R4.64], P0 ;  /* 0x0510000004027fae */ /* 0x0003e4000812184c */
[----:B-1----:R-:W-:-:S02]  /*2eba0*/  IMAD.MOV.U32 R4, RZ, RZ, R8 ;  /* 0x000000ffff047224 */ /* 0x002fc400078e0008 */
[----:B------:R-:W-:Y:S02]  /*2ebb0*/  IMAD.MOV.U32 R5, RZ, RZ, R13 ;  /* 0x000000ffff057224 */ /* 0x000fe400078e000d */
[----:B---3--:R-:W3:Y:S01]  /*2ebc0*/  LDL.LU R13, [R1+0xcc4] ;  /* 0x000cc400010d7983 */ /* 0x008ee20000300800 */
[----:B----4-:R-:W-:-:S03]  /*2ebd0*/  IADD3 R10, P1, R10, UR14, RZ ;  /* 0x0000000e0a0a7c10 */ /* 0x010fc6000ff3e0ff */
[----:B------:R-:W3:Y:S04]  /*2ebe0*/  LDL.LU R8, [R1+0xce4] ;  /* 0x000ce40001087983 */ /* 0x000ee80000300800 */
[----:B------:R1:W-:Y:S01]  /*2ebf0*/  LDGSTS.E [R2+0x5500], [R4.64], P0 ;  /* 0x0550000004027fae */ /* 0x0003e2000812184c */
[----:B------:R-:W-:Y:S02]  /*2ec00*/  IADD3 R19, P2, R19, UR14, RZ ;  /* 0x0000000e13137c10 */ /* 0x000fe4000ff5e0ff */
[----:B------:R-:W-:Y:S01]  /*2ec10*/  IADD3.X R15, R15, UR7, RZ, P1, !PT ;  /* 0x000000070f0f7c10 */ /* 0x000fe20008ffe4ff */
[----:B------:R-:W-:Y:S04]  /*2ec20*/  STL [R1+0xc04], R10 ;  /* 0x000c040a01007387 */ /* 0x000fe80000100800 */
[----:B------:R1:W-:Y:S02]  /*2ec30*/  STL [R1+0xc00], R15 ;  /* 0x000c000f01007387 */ /* 0x0003e40000100800 */
[----:B-1----:R-:W-:Y:S01]  /*2ec40*/  IMAD.MOV.U32 R4, RZ, RZ, R10 ;  /* 0x000000ffff047224 */ /* 0x002fe200078e000a */
[----:B------:R-:W-:Y:S01]  /*2ec50*/  IADD3.X R20, R20, UR7, RZ, P2, !PT ;  /* 0x0000000714147c10 */ /* 0x000fe200097fe4ff */
[----:B------:R-:W-:Y:S01]  /*2ec60*/  IMAD.MOV.U32 R5, RZ, RZ, R15 ;  /* 0x000000ffff057224 */ /* 0x000fe200078e000f */
[----:B------:R-:W-:Y:S04]  /*2ec70*/  STL [R1+0xc24], R19 ;  /* 0x000c241301007387 */ /* 0x000fe80000100800 */
[----:B------:R1:W-:Y:S04]  /*2ec80*/  LDGSTS.E [R2+0x5900], [R4.64], P0 ;  /* 0x0590000004027fae */ /* 0x0003e8000812184c */
[----:B------:R-:W3:Y:S01]  /*2ec90*/  LDL.LU R15, [R1+0xcc0] ;  /* 0x000cc000010f7983 */ /* 0x000ee20000300800 */
[----:B------:R-:W-:-:S03]  /*2eca0*/  IADD3 R6, P1, R6, UR14, RZ ;  /* 0x0000000e06067c10 */ /* 0x000fc6000ff3e0ff */
[----:B------:R-:W-:Y:S01]  /*2ecb0*/  STL [R1+0xc20], R20 ;  /* 0x000c201401007387 */ /* 0x000fe20000100800 */
[----:B------:R-:W-:-:S03]  /*2ecc0*/  IADD3 R14, P2, R14, UR14, RZ ;  /* 0x0000000e0e0e7c10 */ /* 0x000fc6000ff5e0ff */
[----:B------:R-:W3:Y:S01]  /*2ecd0*/  LDL.LU R10, [R1+0xce0] ;  /* 0x000ce000010a7983 */ /* 0x000ee20000300800 */
[----:B-1----:R-:W-:Y:S02]  /*2ece0*/  IMAD.MOV.U32 R4, RZ, RZ, R19 ;  /* 0x000000ffff047224 */ /* 0x002fe400078e0013 */
[----:B------:R-:W-:Y:S01]  /*2ecf0*/  IMAD.MOV.U32 R5, RZ, RZ, R20 ;  /* 0x000000ffff057224 */ /* 0x000fe200078e0014 */
        /* <DEDUP_REMOVED lines=12> */
[----:B------:R-:W-:Y:S01]  /*2edc0*/  IMAD.MOV.U32 R5, RZ, RZ, R16 ;  /* 0x000000ffff057224 */ /* 0x000fe200078e0010 */
[----:B------:R-:W-:-:S02]  /*2edd0*/  IADD3 R7, P1, R7, UR14, RZ ;  /* 0x0000000e07077c10 */ /* 0x000fc4000ff3e0ff */
[----:B-1----:R-:W3:Y:S01]  /*2ede0*/  LDL.LU R16, [R1+0xd00] ;  /* 0x000d000001107983 */ /* 0x002ee20000300800 */
[----:B------:R-:W-:-:S03]  /*2edf0*/  IMAD.MOV.U32 R4, RZ, RZ, R14 ;  /* 0x000000ffff047224 */ /* 0x000fc600078e000e */
[----:B------:R-:W3:Y:S01]  /*2ee00*/  LDL.LU R14, [R1+0xd20] ;  /* 0x000d2000010e7983 */ /* 0x000ee20000300800 */
        /* <DEDUP_REMOVED lines=16> */
[----:B------:R-:W2:Y:S01]  /*2ef10*/  LDL.LU R9, [R1+0xd60] ;  /* 0x000d600001097983 */ /* 0x000ea20000300800 */
[----:B---3--:R-:W-:Y:S02]  /*2ef20*/  IADD3 R13, P1, R13, UR14, RZ ;  /* 0x0000000e0d0d7c10 */ /* 0x008fe4000ff3e0ff */
        /* <DEDUP_REMOVED lines=9> */
[----:B---3--:R-:W3:Y:S04]  /*2efc0*/  LDL.LU R13, [R1+0xd84] ;  /* 0x000d8400010d7983 */ /* 0x008ee80000300800 */
[----:B------:R1:W-:Y:S04]  /*2efd0*/  STL [R1+0xce0], R10 ;  /* 0x000ce00a01007387 */ /* 0x0003e80000100800 */
[----:B------:R-:W3:Y:S04]  /*2efe0*/  LDL.LU R19, [R1+0xda4] ;  /* 0x000da40001137983 */ /* 0x000ee80000300800 */
[----:B-1----:R-:W3:Y:S04]  /*2eff0*/  LDL.LU R15, [R1+0xd80] ;  /* 0x000d8000010f7983 */ /* 0x002ee80000300800 */
[----:B------:R1:W-:Y:S04]  /*2f000*/  LDGSTS.E [R2+0x7100], [R4.64], P0 ;  /* 0x0710000004027fae */ /* 0x0003e8000812184c */
[----:B------:R-:W3:Y:S01]  /*2f010*/  LDL.LU R20, [R1+0xda0] ;  /* 0x000da00001147983 */ /* 0x000ee20000300800 */
[----:B-1----:R-:W-:-:S02]  /*2f020*/  IMAD.MOV.U32 R4, RZ, RZ, R8 ;  /* 0x000000ffff047224 */ /* 0x002fc400078e0008 */
[----:B------:R-:W-:Y:S01]  /*2f030*/  IMAD.MOV.U32 R5, RZ, RZ, R10 ;  /* 0x000000ffff057224 */ /* 0x000fe200078e000a */
[----:B------:R-:W3:Y:S04]  /*2f040*/  LDL.LU R8, [R1+0xdc4] ;  /* 0x000dc40001087983 */ /* 0x000ee80000300800 */
[----:B------:R-:W3:Y:S04]  /*2f050*/  LDL.LU R10, [R1+0xde4] ;  /* 0x000de400010a7983 */ /* 0x000ee80000300800 */
        /* <DEDUP_REMOVED lines=32> */
[----:B-1----:R-:W-:Y:S01]  /*2f260*/  IMAD.MOV.U32 R4, RZ, RZ, R7 ;  /* 0x000000ffff047224 */ /* 0x002fe200078e0007 */
[----:B---3--:R-:W-:Y:S01]  /*2f270*/  IADD3 R13, P1, R13, UR14, RZ ;  /* 0x0000000e0d0d7c10 */ /* 0x008fe2000ff3e0ff */
[----:B------:R-:W-:-:S02]  /*2f280*/  IMAD.MOV.U32 R5, RZ, RZ, R9 ;  /* 0x000000ffff057224 */ /* 0x000fc400078e0009 */
[----:B----4-:R-:W3:Y:S04]  /*2f290*/  LDL.LU R9, [R1+0xe44] ;  /* 0x000e440001097983 */ /* 0x010ee80000300800 */
[----:B------:R-:W3:Y:S01]  /*2f2a0*/  LDL.LU R7, [R1+0xe64] ;  /* 0x000e640001077983 */ /* 0x000ee20000300800 */
[----:B------:R-:W-:Y:S02]  /*2f2b0*/  IADD3 R19, P2, R19, UR14, RZ ;  /* 0x0000000e13137c10 */ /* 0x000fe4000ff5e0ff */
[----:B------:R-:W-:Y:S01]  /*2f2c0*/  IADD3.X R15, R15, UR7, RZ, P1, !PT ;  /* 0x000000070f0f7c10 */ /* 0x000fe20008ffe4ff */
[----:B------:R-:W-:Y:S04]  /*2f2d0*/  STL [R1+0xd84], R13 ;  /* 0x000d840d01007387 */ /* 0x000fe80000100800 */
[----:B------:R1:W-:Y:S01]  /*2f2e0*/  LDGSTS.E [R2+0x8500], [R4.64], P0 ;  /* 0x0850000004027fae */ /* 0x0003e2000812184c */
[----:B------:R-:W-:-:S03]  /*2f2f0*/  IADD3.X R20, R20, UR7, RZ, P2, !PT ;  /* 0x0000000714147c10 */ /* 0x000fc600097fe4ff */
[----:B------:R1:W-:Y:S04]  /*2f300*/  STL [R1+0xd80], R15 ;  /* 0x000d800f01007387 */ /* 0x0003e80000100800 */
[----:B------:R-:W-:Y:S01]  /*2f310*/  STL [R1+0xda4], R19 ;  /* 0x000da41301007387 */ /* 0x000fe20000100800 */
[----:B-1----:R-:W-:Y:S02]  /*2f320*/  IMAD.MOV.U32 R4, RZ, RZ, R13 ;  /* 0x000000ffff047224 */ /* 0x002fe400078e000d */
[----:B------:R-:W-:Y:S02]  /*2f330*/  IMAD.MOV.U32 R5, RZ, RZ, R15 ;  /* 0x000000ffff057224 */ /* 0x000fe400078e000f */
[----:B------:R-:W3:Y:S01]  /*2f340*/  LDL.LU R15, [R1+0xe40] ;  /* 0x000e4000010f7983 */ /* 0x000ee20000300800 */
[----:B------:R-:W-:-:S03]  /*2f350*/  IADD3 R8, P1, R8, UR14, RZ ;  /* 0x0000000e08087c10 */ /* 0x000fc6000ff3e0ff */
[----:B------:R-:W-:Y:S01]  /*2f360*/  STL [R1+0xda0], R20 ;  /* 0x000da01401007387 */ /* 0x000fe20000100800 */
[----:B------:R-:W-:-:S03]  /*2f370*/  IADD3 R10, P2, R10, UR14, RZ ;  /* 0x0000000e0a0a7c10 */ /* 0x000fc6000ff5e0ff */
[----:B------:R-:W3:Y:S04]  /*2f380*/  LDL.LU R13, [R1+0xe60] ;  /* 0x000e6000010d7983 */ /* 0x000ee80000300800 */
[----:B------:R1:W-:Y:S04]  /*2f390*/  LDGSTS.E [R2+0x8900], [R4.64], P0 ;  /* 0x0890000004027fae */ /* 0x0003e8000812184c */
[----:B------:R-:W-:Y:S01]  /*2f3a0*/  STL [R1+0xdc4], R8 ;  /* 0x000dc40801007387 */ /* 0x000fe20000100800 */
[----:B-1----:R-:W-:Y:S02]  /*2f3b0*/  IMAD.MOV.U32 R4, RZ, RZ, R19 ;  /* 0x000000ffff047224 */ /* 0x002fe400078e0013 */
[----:B------:R-:W-:-:S05]  /*2f3c0*/  IMAD.MOV.U32 R5, RZ, RZ, R20 ;  /* 0x000000ffff057224 */ /* 0x000fca00078e0014 */
[----:B------:R1:W-:Y:S01]  /*2f3d0*/  LDGSTS.E [R2+0x8d00], [R4.64], P0 ;  /* 0x08d0000004027fae */ /* 0x0003e2000812184c */
[----:B------:R-:W-:-:S05]  /*2f3e0*/  IADD3.X R11, R11, UR7, RZ, P1, !PT ;  /* 0x000000070b0b7c10 */ /* 0x000fca0008ffe4ff */
[----:B------:R1:W-:Y:S02]  /*2f3f0*/  STL [R1+0xdc0], R11 ;  /* 0x000dc00b01007387 */ /* 0x0003e40000100800 */
[----:B-1----:R-:W-:Y:S01]  /*2f400*/  IMAD.MOV.U32 R4, RZ, RZ, R8 ;  /* 0x000000ffff047224 */ /* 0x002fe200078e0008 */
[----:B------:R-:W-:Y:S01]  /*2f410*/  IADD3.X R16, R16, UR7, RZ, P2, !PT ;  /* 0x0000000710107c10 */ /* 0x000fe200097fe4ff */
[----:B------:R-:W-:Y:S01]  /*2f420*/  IMAD.MOV.U32 R5, RZ, RZ, R11 ;  /* 0x000000ffff057224 */ /* 0x000fe200078e000b */
[----:B------:R-:W-:Y:S04]  /*2f430*/  STL [R1+0xde4], R10 ;  /* 0x000de40a01007387 */ /* 0x000fe80000100800 */
[----:B------:R1:W-:Y:S04]  /*2f440*/  LDGSTS.E [R2+0x9100], [R4.64], P0 ;  /* 0x0910000004027fae */ /* 0x0003e8000812184c */
[----:B------:R-:W3:Y:S04]  /*2f450*/  LDL.LU R11, [R1+0xe84] ;  /* 0x000e8400010b7983 */ /* 0x000ee80000300800 */
[----:B------:R1:W-:Y:S04]  /*2f460*/  STL [R1+0xde0], R16 ;  /* 0x000de01001007387 */ /* 0x0003e80000100800 */
[----:B------:R-:W3:Y:S01]  /*2f470*/  LDL.LU R8, [R1+0xea4] ;  /* 0x000ea40001087983 */ /* 0x000ee20000300800 */
[----:B-1----:R-:W-:Y:S01]  /*2f480*/  IMAD.MOV.U32 R5, RZ, RZ, R16 ;  /* 0x000000ffff057224 */ /* 0x002fe200078e0010 */
[----:B------:R-:W-:-:S02]  /*2f490*/  IADD3 R6, P1, R6, UR14, RZ ;  /* 0x0000000e06067c10 */ /* 0x000fc4000ff3e0ff */
[----:B------:R-:W3:Y:S01]  /*2f4a0*/  LDL.LU R16, [R1+0xe80] ;  /* 0x000e800001107983 */ /* 0x000ee20000300800 */
        /* <DEDUP_REMOVED lines=38> */
[----:B------:R-:W3:Y:S01]  /*2f710*/  LDL.LU R13, [R1+0xf64] ;  /* 0x000f6400010d7983 */ /* 0x000ee20000300800 */
[----:B------:R-:W-:-:S03]  /*2f720*/  IADD3 R11, P1, R11, UR14, RZ ;  /* 0x0000000e0b0b7c10 */ /* 0x000fc6000ff3e0ff */
[----:B------:R1:W-:Y:S04]  /*2f730*/  LDGSTS.E [R2+0xa500], [R4.64], P0 ;  /* 0x0a50000004027fae */ /* 0x0003e8000812184c */
        /* <DEDUP_REMOVED lines=33> */
[----:B---3--:R-:W-:-:S03]  /*2f950*/  IADD3 R9, P1, R9, UR14, RZ ;  /* 0x0000000e09097c10 */ /* 0x008fc6000ff3e0ff */
[----:B------:R-:W4:Y:S01]  /*2f960*/  LDL.LU R6, [R1+0xfe4] ;  /* 0x000fe40001067983 */ /* 0x000f220000300800 */
[----:B------:R-:W-:-:S03]  /*2f970*/  IADD3 R19, P2, R19, UR14, RZ ;  /* 0x0000000e13137c10 */ /* 0x000fc6000ff5e0ff */
[----:B------:R1:W-:Y:S01]  /*2f980*/  LDGSTS.E [R2+0xb500], [R4.64], P0 ;  /* 0x0b50000004027fae */ /* 0x0003e2000812184c */
[----:B------:R-:W-:-:S03]  /*2f990*/  IADD3.X R15, R15, UR7, RZ, P1, !PT ;  /* 0x000000070f0f7c10 */ /* 0x000fc60008ffe4ff */
[----:B------:R-:W-:Y:S01]  /*2f9a0*/  STL [R1+0xf04], R9 ;  /* 0x000f040901007387 */ /* 0x000fe20000100800 */
[----:B------:R-:W-:-:S03]  /*2f9b0*/  IADD3.X R20, R20, UR7, RZ, P2, !PT ;  /* 0x0000000714147c10 */ /* 0x000fc600097fe4ff */
[----:B------:R1:W-:Y:S02]  /*2f9c0*/  STL [R1+0xf00], R15 ;  /* 0x000f000f01007387 */ /* 0x0003e40000100800 */
[----:B-1----:R-:W-:Y:S02]  /*2f9d0*/  IMAD.MOV.U32 R5, RZ, RZ, R15 ;  /* 0x000000ffff057224 */ /* 0x002fe400078e000f */
[----:B------:R-:W-:Y:S01]  /*2f9e0*/  STL [R1+0xf24], R19 ;  /* 0x000f241301007387 */ /* 0x000fe20000100800 */
[----:B------:R-:W-:-:S03]  /*2f9f0*/  IMAD.MOV.U32 R4, RZ, RZ, R9 ;  /* 0x000000ffff047224 */ /* 0x000fc600078e0009 */
[----:B------:R-:W4:Y:S04]  /*2fa00*/  LDL.LU R15, [R1+0xfc0] ;  /* 0x000fc000010f7983 */ /* 0x000f280000300800 */
[----:B------:R-:W-:Y:S01]  /*2fa10*/  STL [R1+0xf20], R20 ;  /* 0x000f201401007387 */ /* 0x000fe20000100800 */
[----:B------:R-:W-:-:S03]  /*2fa20*/  IADD3 R7, P1, R7, UR14, RZ ;  /* 0x0000000e07077c10 */ /* 0x000fc6000ff3e0ff */
[----:B------:R-:W4:Y:S04]  /*2fa30*/  LDL.LU R9, [R1+0xfe0] ;  /* 0x000fe00001097983 */ /* 0x000f280000300800 */
[----:B------:R1:W-:Y:S01]  /*2fa40*/  LDGSTS.E [R2+0xb900], [R4.64], P0 ;  /* 0x0b90000004027fae */ /* 0x0003e2000812184c */
[----:B------:R-:W-:-:S03]  /*2fa50*/  IADD3 R13, P2, R13, UR14, RZ ;  /* 0x0000000e0d0d7c10 */ /* 0x000fc6000ff5e0ff */
[----:B------:R-:W-:Y:S01]  /*2fa60*/  STL [R1+0xf44], R7 ;  /* 0x000f440701007387 */ /* 0x000fe20000100800 */
[----:B-1----:R-:W-:Y:S02]  /*2fa70*/  IMAD.MOV.U32 R4, RZ, RZ, R19 ;  /* 0x000000ffff047224 */ /* 0x002fe400078e0013 */
[----:B------:R-:W-:-:S05]  /*2fa80*/  IMAD.MOV.U32 R5, RZ, RZ, R20 ;  /* 0x000000ffff057224 */ /* 0x000fca00078e0014 */
[----:B------:R1:W-:Y:S01]  /*2fa90*/  LDGSTS.E [R2+0xbd00], [R4.64], P0 ;  /* 0x0bd0000004027fae */ /* 0x0003e2000812184c */
[----:B------:R-:W-:Y:S01]  /*2faa0*/  IADD3.X R11, R11, UR7, RZ, P1, !PT ;  /* 0x000000070b0b7c10 */ /* 0x000fe20008ffe4ff */
[----:B-1----:R-:W-:-:S04]  /*2fab0*/  IMAD.MOV.U32 R4, RZ, RZ, R7 ;  /* 0x000000ffff047224 */ /* 0x002fc800078e0007 */
        /* <DEDUP_REMOVED lines=34> */
[----:B------:R-:W-:Y:S01]  /*2fce0*/  IADD3.X R15, R15, UR7, RZ, P1, !PT ;  /* 0x000000070f0f7c10 */ /* 0x000fe20008ffe4ff */
[----:B-1----:R-:W-:-:S04]  /*2fcf0*/  IMAD.MOV.U32 R4, RZ, RZ, R14 ;  /* 0x000000ffff047224 */ /* 0x002fc800078e000e */
[----:B------:R1:W-:Y:S01]  /*2fd00*/  STL [R1+0xfc0], R15 ;  /* 0x000fc00f01007387 */ /* 0x0003e20000100800 */
[----:B------:R-:W-:-:S03]  /*2fd10*/  IADD3.X R9, R9, UR7, RZ, P2, !PT ;  /* 0x0000000709097c10 */ /* 0x000fc600097fe4ff */
[----:B------:R1:W-:Y:S04]  /*2fd20*/  STL [R1+0xfe4], R6 ;  /* 0x000fe40601007387 */ /* 0x0003e80000100800 */
[----:B------:R-:W2:Y:S04]  /*2fd30*/  LDL.LU R19, [R1+0x1084] ;  /* 0x0010840001137983 */ /* 0x000ea80000300800 */
[----:B------:R1:W-:Y:S01]  /*2fd40*/  STL [R1+0xfe0], R9 ;  /* 0x000fe00901007387 */ /* 0x0003e20000100800 */
[----:B------:R-:W-:-:S03]  /*2fd50*/  IMAD.MOV.U32 R5, RZ, RZ, R15 ;  /* 0x000000ffff057224 */ /* 0x000fc600078e000f */
[----:B----4-:R-:W4:Y:S04]  /*2fd60*/  LDL.LU R14, [R1+0x10a4] ;  /* 0x0010a400010e7983 */ /* 0x010f280000300800 */
[----:B------:R-:W4:Y:S04]  /*2fd70*/  LDL.LU R20, [R1+0x1080] ;  /* 0x0010800001147983 */ /* 0x000f280000300800 */
[----:B-1----:R-:W4:Y:S04]  /*2fd80*/  LDL.LU R15, [R1+0x10a0] ;  /* 0x0010a000010f7983 */ /* 0x002f280000300800 */
[----:B------:R1:W-:Y:S02]  /*2fd90*/  LDGSTS.E [R2+0xd100], [R4.64], P0 ;  /* 0x0d10000004027fae */ /* 0x0003e4000812184c */
        /* <DEDUP_REMOVED lines=35> */
[----:B------:R1:W-:Y:S01]  /*2ffd0*/  LDGSTS.E [R2+0xe100], [R4.64], P0 ;  /* 0x0e10000004027fae */ /* 0x0003e2000812184c */
[----:B------:R-:W-:Y:S01]  /*2ffe0*/  IADD3 R19, P1, R19, UR14, RZ ;  /* 0x0000000e13137c10 */ /* 0x000fe2000ff3e0ff */
[----:B-1----:R-:W-:-:S02]  /*2fff0*/  IMAD.MOV.U32 R4, RZ, RZ, R8 ;  /* 0x000000ffff047224 */ /* 0x002fc400078e0008 */
[----:B------:R-:W-:Y:S01]  /*30000*/  IMAD.MOV.U32 R5, RZ, RZ, R10 ;  /* 0x000000ffff057224 */ /* 0x000fe200078e000a */
[----:B--2---:R-:W2:Y:S01]  /*30010*/  LDL.LU R8, [R1+0x94c] ;  /* 0x00094c0001087983 */ /* 0x004ea20000300800 */
[----:B----4-:R-:W-:-:S03]  /*30020*/  IADD3 R14, P2, R14, UR14, RZ ;  /* 0x0000000e0e0e7c10 */ /* 0x010fc6000ff5e0ff */
[----:B------:R1:W-:Y:S01]  /*30030*/  LDGSTS.E [R2+0xe500], [R4.64], P0 ;  /* 0x0e50000004027fae */ /* 0x0003e2000812184c */
[----:B------:R-:W-:-:S03]  /*30040*/  IADD3.X R20, R20, UR7, RZ, P1, !PT ;  /* 0x0000000714147c10 */ /* 0x000fc60008ffe4ff */
[----:B------:R-:W2:Y:S01]  /*30050*/  LDL.LU R10, [R1+0x96c] ;  /* 0x00096c00010a7983 */ /* 0x000ea20000300800 */
[----:B------:R-:W-:-:S03]  /*30060*/  IADD3.X R15, R15, UR7, RZ, P2, !PT ;  /* 0x000000070f0f7c10 */ /* 0x000fc600097fe4ff */
[----:B------:R-:W-:Y:S01]  /*30070*/  STL [R1+0x1084], R19 ;  /* 0x0010841301007387 */ /* 0x000fe20000100800 */
[----:B-1----:R-:W-:Y:S02]  /*30080*/  IMAD.MOV.U32 R4, RZ, RZ, R19 ;  /* 0x000000ffff047224 */ /* 0x002fe400078e0013 */
[----:B------:R-:W-:Y:S01]  /*30090*/  IMAD.MOV.U32 R5, RZ, RZ, R20 ;  /* 0x000000ffff057224 */ /* 0x000fe200078e0014 */
[----:B------:R-:W-:Y:S04]  /*300a0*/  STL [R1+0x1080], R20 ;  /* 0x0010801401007387 */ /* 0x000fe80000100800 */
[----:B------:R1:W-:Y:S04]  /*300b0*/  STL [R1+0x10a4], R14 ;  /* 0x0010a40e01007387 */ /* 0x0003e80000100800 */
[----:B------:R1:W-:Y:S01]  /*300c0*/  LDGSTS.E [R2+0xe900], [R4.64], P0 ;  /* 0x0e90000004027fae */ /* 0x0003e2000812184c */
[----:B------:R-:W-:-:S03]  /*300d0*/  IADD3 R6, P1, R6, UR14, RZ ;  /* 0x0000000e06067c10 */ /* 0x000fc6000ff3e0ff */
[----:B------:R1:W-:Y:S01]  /*300e0*/  STL [R1+0x10a0], R15 ;  /* 0x0010a00f01007387 */ /* 0x0003e20000100800 */
[----:B------:R-:W-:Y:S01]  /*300f0*/  IADD3 R9, P2, R9, UR14, RZ ;  /* 0x0000000e09097c10 */ /* 0x000fe2000ff5e0ff */
[----:B-1----:R-:W-:Y:S02]  /*30100*/  IMAD.MOV.U32 R4, RZ, RZ, R14 ;  /* 0x000000ffff047224 */ /* 0x002fe400078e000e */
[----:B------:R-:W2:Y:S01]  /*30110*/  LDL.LU R14, [R1+0x948] ;  /* 0x00094800010e7983 */ /* 0x000ea20000300800 */
[----:B------:R-:W-:-:S03]  /*30120*/  IMAD.MOV.U32 R5, RZ, RZ, R15 ;  /* 0x000000ffff057224 */ /* 0x000fc600078e000f */
[----:B------:R-:W2:Y:S04]  /*30130*/  LDL.LU R15, [R1+0x968] ;  /* 0x00096800010f7983 */ /* 0x000ea80000300800 */
[----:B------:R1:W-:Y:S04]  /*30140*/  LDGSTS.E [R2+0xed00], [R4.64], P0 ;  /* 0x0ed0000004027fae */ /* 0x0003e8000812184c */
[----:B------:R1:W-:Y:S02]  /*30150*/  STL [R1+0x10c4], R6 ;  /* 0x0010c40601007387 */ /* 0x0003e40000100800 */
[----:B-1----:R-:W-:Y:S01]  /*30160*/  IMAD.MOV.U32 R4, RZ, RZ, R6 ;  /* 0x000000ffff047224 */ /* 0x002fe200078e0006 */
[----:B------:R-:W-:-:S05]  /*30170*/  IADD3.X R11, R11, UR7, RZ, P1, !PT ;  /* 0x000000070b0b7c10 */ /* 0x000fca0008ffe4ff */
        /* <DEDUP_REMOVED lines=8> */
[----:B------:R-:W-:Y:S01]  /*30200*/  IADD3 R7, P1, R7, UR14, RZ ;  /* 0x0000000e07077c10 */ /* 0x000fe2000ff3e0ff */
[----:B------:R-:W-:-:S02]  /*30210*/  IMAD.MOV.U32 R4, RZ, RZ, R9 ;  /* 0x000000ffff047224 */ /* 0x000fc400078e0009 */
[----:B------:R-:W2:Y:S01]  /*30220*/  LDL.LU R9, [R1+0x988] ;  /* 0x0009880001097983 */ /* 0x000ea20000300800 */
[----:B------:R-:W-:-:S03]  /*30230*/  IMAD.MOV.U32 R5, RZ, RZ, R16 ;  /* 0x000000ffff057224 */ /* 0x000fc600078e0010 */
[----:B------:R-:W2:Y:S01]  /*30240*/  LDL.LU R16, [R1+0x9a8] ;  /* 0x0009a80001107983 */ /* 0x000ea20000300800 */
[----:B------:R-:W-:-:S03]  /*30250*/  IADD3 R13, P2, R13, UR14, RZ ;  /* 0x0000000e0d0d7c10 */ /* 0x000fc6000ff5e0ff */
[----:B------:R1:W-:Y:S04]  /*30260*/  LDGSTS.E [R2+0xf500], [R4.64], P0 ;  /* 0x0f50000004027fae */ /* 0x0003e8000812184c */
[----:B------:R-:W-:Y:S01]  /*30270*/  STL [R1+0x1104], R7 ;  /* 0x0011040701007387 */ /* 0x000fe20000100800 */
        /* <DEDUP_REMOVED lines=10> */
[----:B---3--:R-:W-:-:S02]  /*30320*/  IMAD.MOV.U32 R5, RZ, RZ, R17 ;  /* 0x000000ffff057224 */ /* 0x008fc400078e0011 */
[----:B------:R-:W-:Y:S01]  /*30330*/  IMAD.MOV.U32 R4, RZ, RZ, R13 ;  /* 0x000000ffff047224 */ /* 0x000fe200078e000d */
[----:B-1----:R-:W3:Y:S04]  /*30340*/  LDL.LU R17, [R1+0x9c8] ;  /* 0x0009c80001117983 */ /* 0x002ee80000300800 */
[----:B------:R-:W3:Y:S01]  /*30350*/  LDL.LU R13, [R1+0x9e8] ;  /* 0x0009e800010d7983 */ /* 0x000ee20000300800 */
[----:B------:R-:W-:Y:S01]  /*30360*/  SHF.R.S32.HI R20, RZ, 0x5, R64 ;  /* 0x00000005ff147819 */ /* 0x000fe20000011440 */
[----:B------:R-:W-:Y:S01]  /*30370*/  IMAD.SHL.U32 R19, R65, 0x4, RZ ;  /* 0x0000000441137824 */ /* 0x000fe200078e00ff */
[----:B--2---:R-:W-:Y:S01]  /*30380*/  IADD3 R8, P1, R8, UR14, RZ ;  /* 0x0000000e08087c10 */ /* 0x004fe2000ff3e0ff */
[----:B------:R1:W-:Y:S01]  /*30390*/  LDGSTS.E [R2+0xfd00], [R4.64], P0 ;  /* 0x0fd0000004027fae */ /* 0x0003e2000812184c */
[----:B------:R-:W-:-:S04]  /*303a0*/  SGXT R20, R20, 0x1 ;  /* 0x000000011414781a */ /* 0x000fc80000000200 */
[----:B------:R-:W-:Y:S02]  /*303b0*/  LOP3.LUT R19, R19, 0x90, R20, 0x78, !PT ;  /* 0x0000009013137812 */ /* 0x000fe400078e7814 */
[----:B------:R-:W-:Y:S02]  /*303c0*/  IADD3 R10, P2, R10, UR14, RZ ;  /* 0x0000000e0a0a7c10 */ /* 0x000fe4000ff5e0ff */
[----:B------:R-:W-:Y:S01]  /*303d0*/  LOP3.LUT R19, R19, 0x40, RZ, 0x3c, !PT ;  /* 0x0000004013137812 */ /* 0x000fe200078e3cff */
[----:B-1----:R-:W-:Y:S01]  /*303e0*/  IMAD.U32 R2, RZ, RZ, UR6 ;  /* 0x00000006ff027e24 */ /* 0x002fe2000f8e00ff */
[----:B------:R-:W-:Y:S01]  /*303f0*/  STL [R1+0x94c], R8 ;  /* 0x00094c0801007387 */ /* 0x000fe20000100800 */
[----:B------:R-:W-:Y:S02]  /*30400*/  IMAD.MOV.U32 R4, RZ, RZ, R8 ;  /* 0x000000ffff047224 */ /* 0x000fe400078e0008 */
[----:B------:R-:W-:Y:S01]  /*30410*/  IMAD R2, R2, 0x10000, R19 ;  /* 0x0001000002027824 */ /* 0x000fe200078e0213 */
[----:B------:R-:W-:Y:S01]  /*30420*/  STL [R1+0x96c], R10 ;  /* 0x00096c0a01007387 */ /* 0x000fe20000100800 */
[----:B------:R-:W-:-:S02]  /*30430*/  IADD3.X R14, R14, UR7, RZ, P1, !PT ;  /* 0x000000070e0e7c10 */ /* 0x000fc40008ffe4ff */
[----:B------:R-:W-:-:S03]  /*30440*/  IADD3.X R15, R15, UR7, RZ, P2, !PT ;  /* 0x000000070f0f7c10 */ /* 0x000fc600097fe4ff */
[----:B------:R-:W-:Y:S01]  /*30450*/  IMAD.MOV.U32 R5, RZ, RZ, R14 ;  /* 0x000000ffff057224 */ /* 0x000fe200078e000e */
[----:B------:R1:W-:Y:S04]  /*30460*/  STL [R1+0x948], R14 ;  /* 0x0009480e01007387 */ /* 0x0003e80000100800 */
[----:B------:R2:W-:Y:S04]  /*30470*/  LDGSTS.E [R2+0x200], [R4.64], P0 ;  /* 0x0020000004027fae */ /* 0x0005e8000812184c */
[----:B-1----:R-:W3:Y:S04]  /*30480*/  LDL.LU R14, [R1+0xa0c] ;  /* 0x000a0c00010e7983 */ /* 0x002ee80000300800 */
[----:B------:R-:W3:Y:S01]  /*30490*/  LDL.LU R8, [R1+0xa2c] ;  /* 0x000a2c0001087983 */ /* 0x000ee20000300800 */
[----:B--2---:R-:W-:-:S03]  /*304a0*/  IMAD.MOV.U32 R5, RZ, RZ, R15 ;  /* 0x000000ffff057224 */ /* 0x004fc600078e000f */
[----:B------:R1:W-:Y:S01]  /*304b0*/  STL [R1+0x968], R15 ;  /* 0x0009680f01007387 */ /* 0x0003e20000100800 */
[----:B------:R-:W-:-:S05]  /*304c0*/  IMAD.MOV.U32 R4, RZ, RZ, R10 ;  /* 0x000000ffff047224 */ /* 0x000fca00078e000a */
[----:B------:R2:W-:Y:S04]  /*304d0*/  LDGSTS.E [R2+0x600], [R4.64], P0 ;  /* 0x0060000004027fae */ /* 0x0005e8000812184c */
[----:B-1----:R-:W3:Y:S04]  /*304e0*/  LDL.LU R15, [R1+0xa08] ;  /* 0x000a0800010f7983 */ /* 0x002ee80000300800 */
[----:B------:R-:W3:Y:S01]  /*304f0*/  LDL.LU R10, [R1+0xa28] ;  /* 0x000a2800010a7983 */ /* 0x000ee20000300800 */
[----:B------:R-:W-:-:S05]  /*30500*/  IADD3 R6, P1, R6, UR14, RZ ;  /* 0x0000000e06067c10 */ /* 0x000fca000ff3e0ff */
[----:B------:R-:W-:Y:S01]  /*30510*/  STL [R1+0x98c], R6 ;  /* 0x00098c0601007387 */ /* 0x000fe20000100800 */
[----:B--2---:R-:W-:Y:S01]  /*30520*/  IMAD.MOV.U32 R4, RZ, RZ, R6 ;  /* 0x000000ffff047224 */ /* 0x004fe200078e0006 */
[----:B------:R-:W-:Y:S02]  /*30530*/  IADD3 R11, P2, R11, UR14, RZ ;  /* 0x0000000e0b0b7c10 */ /* 0x000fe4000ff5e0ff */
[----:B------:R-:W-:Y:S02]  /*30540*/  IADD3.X R9, R9, UR7, RZ, P1, !PT ;  /* 0x0000000709097c10 */ /* 0x000fe40008ffe4ff */
[----:B------:R-:W-:-:S03]  /*30550*/  IADD3.X R16, R16, UR7, RZ, P2, !PT ;  /* 0x0000000710107c10 */ /* 0x000fc600097fe4ff */
[----:B------:R-:W-:Y:S01]  /*30560*/  IMAD.MOV.U32 R5, RZ, RZ, R9 ;  /* 0x000000ffff057224 */ /* 0x000fe200078e0009 */
[----:B------:R1:W-:Y:S04]  /*30570*/  STL [R1+0x988], R9 ;  /* 0x0009880901007387 */ /* 0x0003e80000100800 */
        /* <DEDUP_REMOVED lines=8> */
[----:B------:R-:W2:Y:S04]  /*30600*/  LDL.LU R11, [R1+0xa68] ;  /* 0x000a6800010b7983 */ /* 0x000ea80000300800 */
[----:B------:R1:W-:Y:S01]  /*30610*/  LDGSTS.E [R2+0xe00], [R4.64], P0 ;  /* 0x00e0000004027fae */ /* 0x0003e2000812184c */
[----:B----4-:R-:W-:Y:S02]  /*30620*/  IADD3 R12, P1, R12, UR14, RZ ;  /* 0x0000000e0c0c7c10 */ /* 0x010fe4000ff3e0ff */
[----:B------:R-:W-:-:S03]  /*30630*/  IADD3 R7, P2, R7, UR14, RZ ;  /* 0x0000000e07077c10 */ /* 0x000fc6000ff5e0ff */
[----:B------:R4:W-:Y:S01]  /*30640*/  STL [R1+0x9cc], R12 ;  /* 0x0009cc0c01007387 */ /* 0x0009e20000100800 */
[----:B---3--:R-:W-:Y:S01]  /*30650*/  IADD3.X R17, R17, UR7, RZ, P1, !PT ;  /* 0x0000000711117c10 */ /* 0x008fe20008ffe4ff */
[----:B-1----:R-:W-:Y:S01]  /*30660*/  IMAD.MOV.U32 R4, RZ, RZ, R12 ;  /* 0x000000ffff047224 */ /* 0x002fe200078e000c */
[----:B------:R-:W-:-:S03]  /*30670*/  IADD3.X R13, R13, UR7, RZ, P2, !PT ;  /* 0x000000070d0d7c10 */ /* 0x000fc600097fe4ff */
[----:B------:R1:W-:Y:S04]  /*30680*/  STL [R1+0x9c8], R17 ;  /* 0x0009c81101007387 */ /* 0x0003e80000100800 */
[----:B------:R3:W-:Y:S01]  /*30690*/  STL [R1+0x9ec], R7 ;  /* 0x0009ec0701007387 */ /* 0x0007e20000100800 */
[----:B------:R-:W-:-:S03]  /*306a0*/  IMAD.MOV.U32 R5, RZ, RZ, R17 ;  /* 0x000000ffff057224 */ /* 0x000fc600078e0011 */
[----:B----4-:R-:W4:Y:S04]  /*306b0*/  LDL.LU R12, [R1+0xa8c] ;  /* 0x000a8c00010c7983 */ /* 0x010f280000300800 */
[----:B------:R3:W-:Y:S04]  /*306c0*/  STL [R1+0x9e8], R13 ;  /* 0x0009e80d01007387 */ /* 0x0007e80000100800 */
[----:B------:R-:W4:Y:S04]  /*306d0*/  LDL.LU R19, [R1+0xaac] ;  /* 0x000aac0001137983 */ /* 0x000f280000300800 */
[----:B-1----:R-:W4:Y:S04]  /*306e0*/  LDL.LU R17, [R1+0xa88] ;  /* 0x000a880001117983 */ /* 0x002f280000300800 */
[----:B------:R-:W4:Y:S04]  /*306f0*/  LDL.LU R20, [R1+0xaa8] ;  /* 0x000aa80001147983 */ /* 0x000f280000300800 */
[----:B------:R1:W-:Y:S02]  /*30700*/  LDGSTS.E [R2+0x1200], [R4.64], P0 ;  /* 0x0120000004027fae */ /* 0x0003e4000812184c */
        /* <DEDUP_REMOVED lines=11> */
[----:B------:R1:W-:Y:S01]  /*307c0*/  STL [R1+0xa08], R15 ;  /* 0x000a080f01007387 */ /* 0x0003e20000100800 */
[----:B------:R-:W-:-:S03]  /*307d0*/  IMAD.MOV.U32 R5, RZ, RZ, R15 ;  /* 0x000000ffff057224 */ /* 0x000fc600078e000f */
[----:B------:R1:W-:Y:S04]  /*307e0*/  STL [R1+0xa2c], R8 ;  /* 0x000a2c0801007387 */ /* 0x0003e80000100800 */
[----:B------:R-:W3:Y:S04]  /*307f0*/  LDL.LU R14, [R1+0xac8] ;  /* 0x000ac800010e7983 */ /* 0x000ee80000300800 */
[----:B------:R1:W-:Y:S04]  /*30800*/  STL [R1+0xa28], R10 ;  /* 0x000a280a01007387 */ /* 0x0003e80000100800 */
[----:B-1----:R-:W3:Y:S04]  /*30810*/  LDL.LU R15, [R1+0xae8] ;  /* 0x000ae800010f7983 */ /* 0x002ee80000300800 */
        /* <DEDUP_REMOVED lines=9> */
[----:B--2---:R-:W-:Y:S01]  /*308b0*/  IADD3.X R16, R16, UR7, RZ, P1, !PT ;  /* 0x0000000710107c10 */ /* 0x004fe20008ffe4ff */
[----:B-1----:R-:W-:Y:S01]  /*308c0*/  IMAD.MOV.U32 R4, RZ, RZ, R9 ;  /* 0x000000ffff047224 */ /* 0x002fe200078e0009 */
[----:B------:R-:W-:-:S03]  /*308d0*/  IADD3.X R11, R11, UR7, RZ, P2, !PT ;  /* 0x000000070b0b7c10 */ /* 0x000fc600097fe4ff */
[----:B------:R1:W-:Y:S04]  /*308e0*/  STL [R1+0xa48], R16 ;  /* 0x000a481001007387 */ /* 0x0003e80000100800 */
[----:B------:R-:W-:Y:S04]  /*308f0*/  STL [R1+0xa6c], R6 ;  /* 0x000a6c0601007387 */ /* 0x000fe80000100800 */
[----:B------:R-:W2:Y:S01]  /*30900*/  LDL.LU R9, [R1+0xb08] ;  /* 0x000b080001097983 */ /* 0x000ea20000300800 */
[----:B------:R-:W-:-:S03]  /*30910*/  IMAD.MOV.U32 R5, RZ, RZ, R16 ;  /* 0x000000ffff057224 */ /* 0x000fc600078e0010 */
[----:B------:R1:W-:Y:S04]  /*30920*/  STL [R1+0xa68], R11 ;  /* 0x000a680b01007387 */ /* 0x0003e80000100800 */
[----:B-1----:R-:W2:Y:S04]  /*30930*/  LDL.LU R16, [R1+0xb28] ;  /* 0x000b280001107983 */ /* 0x002ea80000300800 */
[----:B------:R1:W-:Y:S02]  /*30940*/  LDGSTS.E [R2+0x2200], [R4.64], P0 ;  /* 0x0220000004027fae */ /* 0x0003e4000812184c */
[----:B-1----:R-:W-:-:S02]  /*30950*/  IMAD.MOV.U32 R4, RZ, RZ, R6 ;  /* 0x000000ffff047224 */ /* 0x002fc400078e0006 */
[----:B------:R-:W-:Y:S02]  /*30960*/  IMAD.MOV.U32 R5, RZ, RZ, R11 ;  /* 0x000000ffff057224 */ /* 0x000fe400078e000b */
[----:B------:R-:W2:Y:S04]  /*30970*/  LDL.LU R11, [R1+0xb4c] ;  /* 0x000b4c00010b7983 */ /* 0x000ea80000300800 */
[----:B------:R-:W2:Y:S04]  /*30980*/  LDL.LU R6, [R1+0xb6c] ;  /* 0x000b6c0001067983 */ /* 0x000ea80000300800 */
[----:B------:R1:W-:Y:S01]  /*30990*/  LDGSTS.E [R2+0x2600], [R4.64], P0 ;  /* 0x0260000004027fae */ /* 0x0003e2000812184c */
[----:B----4-:R-:W-:-:S05]  /*309a0*/  IADD3 R12, P1, R12, UR14, RZ ;  /* 0x0000000e0c0c7c10 */ /* 0x010fca000ff3e0ff */
[----:B------:R-:W-:Y:S01]  /*309b0*/  STL [R1+0xa8c], R12 ;  /* 0x000a8c0c01007387 */ /* 0x000fe20000100800 */
[----:B------:R-:W-:Y:S02]  /*309c0*/  IADD3 R19, P2, R19, UR14, RZ ;  /* 0x0000000e13137c10 */ /* 0x000fe4000ff5e0ff */
[----:B------:R-:W-:Y:S02]  /*309d0*/  IADD3.X R17, R17, UR7, RZ, P1, !PT ;  /* 0x0000000711117c10 */ /* 0x000fe40008ffe4ff */
[----:B------:R-:W-:-:S03]  /*309e0*/  IADD3.X R20, R20, UR7, RZ, P2, !PT ;  /* 0x0000000714147c10 */ /* 0x000fc600097fe4ff */
[----:B------:R4:W-:Y:S01]  /*309f0*/  STL [R1+0xa88], R17 ;  /* 0x000a881101007387 */ /* 0x0009e20000100800 */
[----:B-1----:R-:W-:-:S03]  /*30a00*/  IMAD.MOV.U32 R5, RZ, RZ, R17 ;  /* 0x000000ffff057224 */ /* 0x002fc600078e0011 */
[----:B------:R-:W-:Y:S01]  /*30a10*/  STL [R1+0xaac], R19 ;  /* 0x000aac1301007387 */ /* 0x000fe20000100800 */
[----:B------:R-:W-:-:S03]  /*30a20*/  IMAD.MOV.U32 R4, RZ, RZ, R12 ;  /* 0x000000ffff047224 */ /* 0x000fc600078e000c */
[----:B----4-:R-:W4:Y:S04]  /*30a30*/  LDL.LU R17, [R1+0xb48] ;  /* 0x000b480001117983 */ /* 0x010f280000300800 */
[----:B------:R-:W-:Y:S04]  /*30a40*/  STL [R1+0xaa8], R20 ;  /* 0x000aa81401007387 */ /* 0x000fe80000100800 */
[----:B------:R-:W4:Y:S01]  /*30a50*/  LDL.LU R12, [R1+0xb68] ;  /* 0x000b6800010c7983 */ /* 0x000f220000300800 */
[----:B---3--:R-:W-:-:S03]  /*30a60*/  IADD3 R7, P1, R7, UR14, RZ ;  /* 0x0000000e07077c10 */ /* 0x008fc6000ff3e0ff */
        /* <DEDUP_REMOVED lines=36> */
[----:B-1----:R-:W3:Y:S01]  /*30cb0*/  LDL.LU R16, [R1+0xbc8] ;  /* 0x000bc80001107983 */ /* 0x002ee20000300800 */
[----:B------:R-:W-:Y:S01]  /*30cc0*/  IMAD.MOV.U32 R4, RZ, RZ, R10 ;  /* 0x000000ffff047224 */ /* 0x000fe200078e000a */
[----:B------:R-:W-:Y:S02]  /*30cd0*/  IADD3 R6, P2, R6, UR14, RZ ;  /* 0x0000000e06067c10 */ /* 0x000fe4000ff5e0ff */
[----:B------:R-:W3:Y:S04]  /*30ce0*/  LDL.LU R10, [R1+0xbe8] ;  /* 0x000be800010a7983 */ /* 0x000ee80000300800 */
[----:B------:R1:W-:Y:S04]  /*30cf0*/  STL [R1+0xb4c], R11 ;  /* 0x000b4c0b01007387 */ /* 0x0003e80000100800 */
[----:B------:R1:W-:Y:S02]  /*30d00*/  LDGSTS.E [R2+0x3e00], [R4.64], P0 ;  /* 0x03e0000004027fae */ /* 0x0003e4000812184c */
[----:B-1----:R-:W-:Y:S01]  /*30d10*/  IMAD.MOV.U32 R4, RZ, RZ, R11 ;  /* 0x000000ffff047224 */ /* 0x002fe200078e000b */
[----:B----4-:R-:W-:-:S05]  /*30d20*/  IADD3.X R17, R17, UR7, RZ, P1, !PT ;  /* 0x0000000711117c10 */ /* 0x010fca0008ffe4ff */
        /* <DEDUP_REMOVED lines=23> */
[----:B------:R3:W-:Y:S04]  /*30ea0*/  STL [R1+0xbac], R7 ;  /* 0x000bac0701007387 */ /* 0x0007e80000100800 */
[----:B------:R-:W4:Y:S04]  /*30eb0*/  LDL.LU R14, [R1+0xc48] ;  /* 0x000c4800010e7983 */ /* 0x000f280000300800 */
[----:B------:R3:W-:Y:S04]  /*30ec0*/  STL [R1+0xba8], R13 ;  /* 0x000ba80d01007387 */ /* 0x0007e80000100800 */
[----:B-1----:R-:W4:Y:S04]  /*30ed0*/  LDL.LU R15, [R1+0xc68] ;  /* 0x000c6800010f7983 */ /* 0x002f280000300800 */
[----:B------:R1:W-:Y:S02]  /*30ee0*/  LDGSTS.E [R2+0x4a00], [R4.64], P0 ;  /* 0x04a0000004027fae */ /* 0x0003e4000812184c */
[----:B-1----:R-:W-:-:S02]  /*30ef0*/  IMAD.MOV.U32 R4, RZ, RZ, R7 ;  /* 0x000000ffff047224 */ /* 0x002fc400078e0007 */
[----:B------:R-:W-:Y:S01]  /*30f00*/  IMAD.MOV.U32 R5, RZ, RZ, R13 ;  /* 0x000000ffff057224 */ /* 0x000fe200078e000d */
[----:B---3--:R-:W3:Y:S04]  /*30f10*/  LDL.LU R7, [R1+0xc8c] ;  /* 0x000c8c0001077983 */ /* 0x008ee80000300800 */
        /* <DEDUP_REMOVED lines=9> */
[----:B------:R-:W-:Y:S04]  /*30fb0*/  STL [R1+0xbec], R8 ;  /* 0x000bec0801007387 */ /* 0x000fe80000100800 */
[----:B------:R-:W3:Y:S01]  /*30fc0*/  LDL.LU R9, [R1+0xc88] ;  /* 0x000c880001097983 */ /* 0x000ee20000300800 */
[----:B------:R-:W-:-:S03]  /*30fd0*/  IMAD.MOV.U32 R5, RZ, RZ, R16 ;  /* 0x000000ffff057224 */ /* 0x000fc600078e0010 */
[----:B------:R1:W-:Y:S04]  /*30fe0*/  STL [R1+0xbe8], R10 ;  /* 0x000be80a01007387 */ /* 0x0003e80000100800 */
[----:B-1----:R-:W3:Y:S04]  /*30ff0*/  LDL.LU R16, [R1+0xca8] ;  /* 0x000ca80001107983 */ /* 0x002ee80000300800 */
[----:B------:R1:W-:Y:S02]  /*31000*/  LDGSTS.E [R2+0x5200], [R4.64], P0 ;  /* 0x0520000004027fae */ /* 0x0003e4000812184c */
[----:B-1----:R-:W-:-:S02]  /*31010*/  IMAD.MOV.U32 R4, RZ, RZ, R8 ;  /* 0x000000ffff047224 */ /* 0x002fc400078e0008 */
[----:B------:R-:W-:Y:S02]  /*31020*/  IMAD.MOV.U32 R5, RZ, RZ, R10 ;  /* 0x000000ffff057224 */ /* 0x000fe400078e000a */
[----:B------:R-:W3:Y:S04]  /*31030*/  LDL.LU R10, [R1+0xccc] ;  /* 0x000ccc00010a7983 */ /* 0x000ee80000300800 */
[----:B------:R-:W3:Y:S04]  /*31040*/  LDL.LU R8, [R1+0xcec] ;  /* 0x000cec0001087983 */ /* 0x000ee80000300800 */
[----:B------:R1:W-:Y:S01]  /*31050*/  LDGSTS.E [R2+0x5600], [R4.64], P0 ;  /* 0x0560000004027fae */ /* 0x0003e2000812184c */
[----:B--2---:R-:W-:-:S05]  /*31060*/  IADD3 R11, P1, R11, UR14, RZ ;  /* 0x0000000e0b0b7c10 */ /* 0x004fca000ff3e0ff */
        /* <DEDUP_REMOVED lines=8> */
[----:B--2---:R-:W2:Y:S04]  /*310f0*/  LDL.LU R17, [R1+0xcc8] ;  /* 0x000cc80001117983 */ /* 0x004ea80000300800 */
[----:B------:R-:W-:Y:S04]  /*31100*/  STL [R1+0xc28], R20 ;  /* 0x000c281401007387 */ /* 0x000fe80000100800 */
[----:B------:R-:W2:Y:S01]  /*31110*/  LDL.LU R11, [R1+0xce8] ;  /* 0x000ce800010b7983 */ /* 0x000ea20000300800 */
[----:B----4-:R-:W-:-:S03]  /*31120*/  IADD3 R6, P1, R6, UR14, RZ ;  /* 0x0000000e06067c10 */ /* 0x010fc6000ff3e0ff */
[----:B------:R1:W-:Y:S01]  /*31130*/  LDGSTS.E [R2+0x5a00], [R4.64], P0 ;  /* 0x05a0000004027fae */ /* 0x0003e2000812184c */
[----:B------:R-:W-:-:S03]  /*31140*/  IADD3 R12, P2, R12, UR14, RZ ;  /* 0x0000000e0c0c7c10 */ /* 0x000fc6000ff5e0ff */
[----:B------:R-:W-:Y:S01]  /*31150*/  STL [R1+0xc4c], R6 ;  /* 0x000c4c0601007387 */ /* 0x000fe20000100800 */
[----:B-1----:R-:W-:Y:S02]  /*31160*/  IMAD.MOV.U32 R4, RZ, RZ, R19 ;  /* 0x000000ffff047224 */ /* 0x002fe400078e0013 */
[----:B------:R-:W-:-:S05]  /*31170*/  IMAD.MOV.U32 R5, RZ, RZ, R20 ;  /* 0x000000ffff057224 */ /* 0x000fca00078e0014 */
        /* <DEDUP_REMOVED lines=12> */
[----:B---3--:R-:W-:Y:S01]  /*31240*/  IADD3 R7, P1, R7, UR14, RZ ;  /* 0x0000000e07077c10 */ /* 0x008fe2000ff3e0ff */
[----:B------:R-:W-:Y:S01]  /*31250*/  IMAD.MOV.U32 R4, RZ, RZ, R12 ;  /* 0x000000ffff047224 */ /* 0x000fe200078e000c */
[----:B-1----:R-:W3:Y:S01]  /*31260*/  LDL.LU R15, [R1+0xd08] ;  /* 0x000d0800010f7983 */ /* 0x002ee20000300800 */
[----:B------:R-:W-:-:S03]  /*31270*/  IADD3 R13, P2, R13, UR14, RZ ;  /* 0x0000000e0d0d7c10 */ /* 0x000fc6000ff5e0ff */
[----:B------:R-:W3:Y:S04]  /*31280*/  LDL.LU R12, [R1+0xd28] ;  /* 0x000d2800010c7983 */ /* 0x000ee80000300800 */
        /* <DEDUP_REMOVED lines=21> */
[----:B--2---:R-:W-:-:S05]  /*313e0*/  IADD3.X R17, R17, UR7, RZ, P1, !PT ;  /* 0x0000000711117c10 */ /* 0x004fca0008ffe4ff */
        /* <DEDUP_REMOVED lines=24> */
[----:B------:R-:W2:Y:S04]  /*31570*/  LDL.LU R14, [R1+0xdc8] ;  /* 0x000dc800010e7983 */ /* 0x000ea80000300800 */
[----:B------:R3:W-:Y:S04]  /*31580*/  STL [R1+0xd28], R12 ;  /* 0x000d280c01007387 */ /* 0x0007e80000100800 */
[----:B-1----:R-:W2:Y:S04]  /*31590*/  LDL.LU R15, [R1+0xde8] ;  /* 0x000de800010f7983 */ /* 0x002ea80000300800 */
        /* <DEDUP_REMOVED lines=36> */
[----:B--2---:R-:W-:-:S03]  /*317e0*/  IADD3 R8, P1, R8, UR14, RZ ;  /* 0x0000000e08087c10 */ /* 0x004fc6000ff3e0ff */
        /* <DEDUP_REMOVED lines=16> */
[----:B--2---:R-:W-:Y:S01]  /*318f0*/  IMAD.MOV.U32 R5, RZ, RZ, R15 ;  /* 0x000000ffff057224 */ /* 0x004fe200078e000f */
[----:B---3--:R-:W-:Y:S01]  /*31900*/  IADD3 R6, P1, R6, UR14, RZ ;  /* 0x0000000e06067c10 */ /* 0x008fe2000ff3e0ff */
[----:B------:R-:W-:Y:S01]  /*31910*/  IMAD.MOV.U32 R4, RZ, RZ, R11 ;  /* 0x000000ffff047224 */ /* 0x000fe200078e000b */
[----:B-1----:R-:W2:Y:S01]  /*31920*/  LDL.LU R15, [R1+0xe88] ;  /* 0x000e8800010f7983 */ /* 0x002ea20000300800 */
[----:B------:R-:W-:-:S03]  /*31930*/  IADD3 R12, P2, R12, UR14, RZ ;  /* 0x0000000e0c0c7c10 */ /* 0x000fc6000ff5e0ff */
[----:B------:R-:W2:Y:S04]  /*31940*/  LDL.LU R11, [R1+0xea8] ;  /* 0x000ea800010b7983 */ /* 0x000ea80000300800 */
        /* <DEDUP_REMOVED lines=12> */
[----:B------:R-:W-:Y:S01]  /*31a10*/  IMAD.MOV.U32 R5, RZ, RZ, R16 ;  /* 0x000000ffff057224 */ /* 0x000fe200078e0010 */
[----:B------:R-:W-:-:S02]  /*31a20*/  IADD3 R13, P1, R13, UR14, RZ ;  /* 0x0000000e0d0d7c10 */ /* 0x000fc4000ff3e0ff */
[----:B-1----:R-:W2:Y:S01]  /*31a30*/  LDL.LU R16, [R1+0xec8] ;  /* 0x000ec80001107983 */ /* 0x002ea20000300800 */
[----:B------:R-:W-:Y:S01]  /*31a40*/  IMAD.MOV.U32 R4, RZ, RZ, R12 ;  /* 0x000000ffff047224 */ /* 0x000fe200078e000c */
[----:B------:R-:W-:Y:S02]  /*31a50*/  IADD3 R7, P2, R7, UR14, RZ ;  /* 0x0000000e07077c10 */ /* 0x000fe4000ff5e0ff */
[----:B------:R-:W2:Y:S04]  /*31a60*/  LDL.LU R12, [R1+0xee8] ;  /* 0x000ee800010c7983 */ /* 0x000ea80000300800 */
        /* <DEDUP_REMOVED lines=34> */
[----:B--2---:R-:W2:Y:S04]  /*31c90*/  LDL.LU R8, [R1+0xf8c] ;  /* 0x000f8c0001087983 */ /* 0x004ea80000300800 */
[----:B------:R-:W2:Y:S01]  /*31ca0*/  LDL.LU R11, [R1+0xfac] ;  /* 0x000fac00010b7983 */ /* 0x000ea20000300800 */
        /* <DEDUP_REMOVED lines=8> */
[----:B------:R-:W-:Y:S01]  /*31d30*/  STL [R1+0xeec], R6 ;  /* 0x000eec0601007387 */ /* 0x000fe20000100800 */
[----:B------:R-:W-:-:S03]  /*31d40*/  IMAD.MOV.U32 R5, RZ, RZ, R16 ;  /* 0x000000ffff057224 */ /* 0x000fc600078e0010 */
[----:B------:R-:W2:Y:S04]  /*31d50*/  LDL.LU R9, [R1+0xf88] ;  /* 0x000f880001097983 */ /* 0x000ea80000300800 */
        /* <DEDUP_REMOVED lines=8> */
[----:B---3--:R-:W-:-:S05]  /*31de0*/  IADD3 R13, P1, R13, UR14, RZ ;  /* 0x0000000e0d0d7c10 */ /* 0x008fca000ff3e0ff */
        /* <DEDUP_REMOVED lines=8> */
[----:B---3--:R-:W3:Y:S04]  /*31e70*/  LDL.LU R17, [R1+0xfc8] ;  /* 0x000fc80001117983 */ /* 0x008ee80000300800 */
[----:B------:R-:W-:Y:S04]  /*31e80*/  STL [R1+0xf28], R20 ;  /* 0x000f281401007387 */ /* 0x000fe80000100800 */
[----:B------:R-:W3:Y:S01]  /*31e90*/  LDL.LU R13, [R1+0xfe8] ;  /* 0x000fe800010d7983 */ /* 0x000ee20000300800 */
        /* <DEDUP_REMOVED lines=17> */
[----:B----4-:R-:W-:Y:S01]  /*31fb0*/  IMAD.MOV.U32 R5, RZ, RZ, R15 ;  /* 0x000000ffff057224 */ /* 0x010fe200078e000f */
[----:B--2---:R-:W-:Y:S01]  /*31fc0*/  IADD3 R8, P1, R8, UR14, RZ ;  /* 0x0000000e08087c10 */ /* 0x004fe2000ff3e0ff */
[----:B------:R-:W-:Y:S01]  /*31fd0*/  IMAD.MOV.U32 R4, RZ, RZ, R10 ;  /* 0x000000ffff047224 */ /* 0x000fe200078e000a */
[----:B-1----:R-:W2:Y:S01]  /*31fe0*/  LDL.LU R15, [R1+0x1008] ;  /* 0x00100800010f7983 */ /* 0x002ea20000300800 */
[----:B------:R-:W-:-:S03]  /*31ff0*/  IADD3 R11, P2, R11, UR14, RZ ;  /* 0x0000000e0b0b7c10 */ /* 0x000fc6000ff5e0ff */
        /* <DEDUP_REMOVED lines=8> */
[----:B------:R-:W-:Y:S04]  /*32080*/  STL [R1+0xfac], R11 ;  /* 0x000fac0b01007387 */ /* 0x000fe80000100800 */
[----:B------:R-:W2:Y:S04]  /*32090*/  LDL.LU R8, [R1+0x104c] ;  /* 0x00104c0001087983 */ /* 0x000ea80000300800 */
[----:B------:R1:W-:Y:S04]  /*320a0*/  STL [R1+0xfa8], R16 ;  /* 0x000fa81001007387 */ /* 0x0003e80000100800 */
[----:B------:R1:W-:Y:S04]  /*320b0*/  LDGSTS.E [R2+0xca00], [R4.64], P0 ;  /* 0x0ca0000004027fae */ /* 0x0003e8000812184c */
[----:B-1----:R-:W2:Y:S01]  /*320c0*/  LDL.LU R9, [R1+0x106c] ;  /* 0x00106c0001097983 */ /* 0x002ea20000300800 */
[----:B------:R-:W-:Y:S01]  /*320d0*/  IADD3 R12, P1, R12, UR14, RZ ;  /* 0x0000000e0c0c7c10 */ /* 0x000fe2000ff3e0ff */
[----:B------:R-:W-:-:S02]  /*320e0*/  IMAD.MOV.U32 R5, RZ, RZ, R16 ;  /* 0x000000ffff057224 */ /* 0x000fc400078e0010 */
[----:B------:R-:W2:Y:S01]  /*320f0*/  LDL.LU R16, [R1+0x1048] ;  /* 0x0010480001107983 */ /* 0x000ea20000300800 */
[----:B------:R-:W-:Y:S01]  /*32100*/  IMAD.MOV.U32 R4, RZ, RZ, R11 ;  /* 0x000000ffff047224 */ /* 0x000fe200078e000b */
[----:B------:R-:W-:Y:S02]  /*32110*/  IADD3 R6, P2, R6, UR14, RZ ;  /* 0x0000000e06067c10 */ /* 0x000fe4000ff5e0ff */
[----:B------:R-:W2:Y:S04]  /*32120*/  LDL.LU R11, [R1+0x1068] ;  /* 0x00106800010b7983 */ /* 0x000ea80000300800 */
[----:B------:R1:W-:Y:S04]  /*32130*/  STL [R1+0xfcc], R12 ;  /* 0x000fcc0c01007387 */ /* 0x0003e80000100800 */
[----:B------:R1:W-:Y:S02]  /*32140*/  LDGSTS.E [R2+0xce00], [R4.64], P0 ;  /* 0x0ce0000004027fae */ /* 0x0003e4000812184c */
[----:B-1----:R-:W-:Y:S01]  /*32150*/  IMAD.MOV.U32 R4, RZ, RZ, R12 ;  /* 0x000000ffff047224 */ /* 0x002fe200078e000c */
[----:B---3--:R-:W-:-:S05]  /*32160*/  IADD3.X R17, R17, UR7, RZ, P1, !PT ;  /* 0x0000000711117c10 */ /* 0x008fca0008ffe4ff */
[----:B------:R1:W-:Y:S01]  /*32170*/  STL [R1+0xfc8], R17 ;  /* 0x000fc81101007387 */ /* 0x0003e20000100800 */
[----:B------:R-:W-:-:S03]  /*32180*/  IADD3.X R13, R13, UR7, RZ, P2, !PT ;  /* 0x000000070d0d7c10 */ /* 0x000fc600097fe4ff */
[----:B------:R3:W-:Y:S04]  /*32190*/  STL [R1+0xfec], R6 ;  /* 0x000fec0601007387 */ /* 0x0007e80000100800 */
[----:B------:R-:W4:Y:S04]  /*321a0*/  LDL.LU R19, [R1+0x108c] ;  /* 0x00108c0001137983 */ /* 0x000f280000300800 */
[----:B------:R1:W-:Y:S04]  /*321b0*/  STL [R1+0xfe8], R13 ;  /* 0x000fe80d01007387 */ /* 0x0003e80000100800 */
[----:B------:R-:W4:Y:S04]  /*321c0*/  LDL.LU R12, [R1+0x10ac] ;  /* 0x0010ac00010c7983 */ /* 0x000f280000300800 */
[----:B------:R-:W4:Y:S01]  /*321d0*/  LDL.LU R20, [R1+0x1088] ;  /* 0x0010880001147983 */ /* 0x000f220000300800 */
[----:B------:R-:W-:-:S03]  /*321e0*/  IMAD.MOV.U32 R5, RZ, RZ, R17 ;  /* 0x000000ffff057224 */ /* 0x000fc600078e0011 */
[----:B-1----:R-:W4:Y:S04]  /*321f0*/  LDL.LU R17, [R1+0x10a8] ;  /* 0x0010a80001117983 */ /* 0x002f280000300800 */
[----:B------:R1:W-:Y:S02]  /*32200*/  LDGSTS.E [R2+0xd200], [R4.64], P0 ;  /* 0x0d20000004027fae */ /* 0x0003e4000812184c */
[----:B-1----:R-:W-:Y:S02]  /*32210*/  IMAD.MOV.U32 R4, RZ, RZ, R6 ;  /* 0x000000ffff047224 */ /* 0x002fe400078e0006 */
        /* <DEDUP_REMOVED lines=16> */
[----:B------:R1:W-:Y:S02]  /*32320*/  LDGSTS.E [R2+0xda00], [R4.64], P0 ;  /* 0x0da0000004027fae */ /* 0x0003e4000812184c */
[----:B-1----:R-:W-:-:S02]  /*32330*/  IMAD.MOV.U32 R4, RZ, RZ, R7 ;  /* 0x000000ffff047224 */ /* 0x002fc400078e0007 */
[----:B------:R-:W-:Y:S02]  /*32340*/  IMAD.MOV.U32 R5, RZ, RZ, R10 ;  /* 0x000000ffff057224 */ /* 0x000fe400078e000a */
[----:B------:R-:W2:Y:S01]  /*32350*/  LDL.LU R10, [R1+0x110c] ;  /* 0x00110c00010a7983 */ /* 0x000ea20000300800 */
[----:B------:R-:W-:-:S03]  /*32360*/  IADD3 R8, P1, R8, UR14, RZ ;  /* 0x0000000e08087c10 */ /* 0x000fc6000ff3e0ff */
[----:B------:R-:W2:Y:S04]  /*32370*/  LDL.LU R7, [R1+0x112c] ;  /* 0x00112c0001077983 */ /* 0x000ea80000300800 */
[----:B------:R-:W-:Y:S04]  /*32380*/  STL [R1+0x104c], R8 ;  /* 0x00104c0801007387 */ /* 0x000fe80000100800 */
[----:B------:R1:W-:Y:S01]  /*32390*/  LDGSTS.E [R2+0xde00], [R4.64], P0 ;  /* 0x0de0000004027fae */ /* 0x0003e2000812184c */
[----:B------:R-:W-:Y:S02]  /*323a0*/  IADD3 R9, P2, R9, UR14, RZ ;  /* 0x0000000e09097c10 */ /* 0x000fe4000ff5e0ff */
[----:B------:R-:W-:-:S02]  /*323b0*/  IADD3.X R16, R16, UR7, RZ, P1, !PT ;  /* 0x0000000710107c10 */ /* 0x000fc40008ffe4ff */
[----:B------:R-:W-:-:S03]  /*323c0*/  IADD3.X R11, R11, UR7, RZ, P2, !PT ;  /* 0x000000070b0b7c10 */ /* 0x000fc600097fe4ff */
[----:B------:R1:W-:Y:S02]  /*323d0*/  STL [R1+0x1048], R16 ;  /* 0x0010481001007387 */ /* 0x0003e40000100800 */
[----:B-1----:R-:W-:Y:S02]  /*323e0*/  IMAD.MOV.U32 R5, RZ, RZ, R16 ;  /* 0x000000ffff057224 */ /* 0x002fe400078e0010 */
[----:B------:R1:W-:Y:S01]  /*323f0*/  STL [R1+0x106c], R9 ;  /* 0x00106c0901007387 */ /* 0x0003e20000100800 */
[----:B------:R-:W-:-:S03]  /*32400*/  IMAD.MOV.U32 R4, RZ, RZ, R8 ;  /* 0x000000ffff047224 */ /* 0x000fc600078e0008 */
[----:B------:R-:W2:Y:S04]  /*32410*/  LDL.LU R16, [R1+0x1108] ;  /* 0x0011080001107983 */ /* 0x000ea80000300800 */
[----:B------:R1:W-:Y:S04]  /*32420*/  STL [R1+0x1068], R11 ;  /* 0x0010680b01007387 */ /* 0x0003e80000100800 */
[----:B------:R-:W2:Y:S04]  /*32430*/  LDL.LU R8, [R1+0x1128] ;  /* 0x0011280001087983 */ /* 0x000ea80000300800 */
[----:B------:R1:W-:Y:S02]  /*32440*/  LDGSTS.E [R2+0xe200], [R4.64], P0 ;  /* 0x0e20000004027fae */ /* 0x0003e4000812184c */
[----:B-1----:R-:W-:-:S02]  /*32450*/  IMAD.MOV.U32 R4, RZ, RZ, R9 ;  /* 0x000000ffff047224 */ /* 0x002fc400078e0009 */
[----:B------:R-:W-:Y:S01]  /*32460*/  IMAD.MOV.U32 R5, RZ, RZ, R11 ;  /* 0x000000ffff057224 */ /* 0x000fe200078e000b */
[----:B------:R-:W2:Y:S04]  /*32470*/  LDL.LU R9, [R1+0x954] ;  /* 0x0009540001097983 */ /* 0x000ea80000300800 */
[----:B------:R1:W-:Y:S04]  /*32480*/  LDGSTS.E [R2+0xe600], [R4.64], P0 ;  /* 0x0e60000004027fae */ /* 0x0003e8000812184c */
[----:B------:R-:W2:Y:S01]  /*32490*/  LDL.LU R11, [R1+0x974] ;  /* 0x00097400010b7983 */ /* 0x000ea20000300800 */
[----:B----4-:R-:W-:-:S05]  /*324a0*/  IADD3 R19, P1, R19, UR14, RZ ;  /* 0x0000000e13137c10 */ /* 0x010fca000ff3e0ff */
[----:B-1----:R-:W-:Y:S01]  /*324b0*/  IMAD.MOV.U32 R4, RZ, RZ, R19 ;  /* 0x000000ffff047224 */ /* 0x002fe200078e0013 */
[----:B------:R-:W-:Y:S02]  /*324c0*/  IADD3 R12, P2, R12, UR14, RZ ;  /* 0x0000000e0c0c7c10 */ /* 0x000fe4000ff5e0ff */
[----:B------:R-:W-:Y:S01]  /*324d0*/  IADD3.X R20, R20, UR7, RZ, P1, !PT ;  /* 0x0000000714147c10 */ /* 0x000fe20008ffe4ff */
[----:B------:R-:W-:Y:S01]  /*324e0*/  STL [R1+0x108c], R19 ;  /* 0x00108c1301007387 */ /* 0x000fe20000100800 */
[----:B------:R-:W-:-:S03]  /*324f0*/  IADD3.X R17, R17, UR7, RZ, P2, !PT ;  /* 0x0000000711117c10 */ /* 0x000fc600097fe4ff */
[----:B------:R-:W-:Y:S01]  /*32500*/  IMAD.MOV.U32 R5, RZ, RZ, R20 ;  /* 0x000000ffff057224 */ /* 0x000fe200078e0014 */
[----:B------:R-:W-:Y:S04]  /*32510*/  STL [R1+0x1088], R20 ;  /* 0x0010881401007387 */ /* 0x000fe80000100800 */
[----:B------:R1:W-:Y:S04]  /*32520*/  STL [R1+0x10ac], R12 ;  /* 0x0010ac0c01007387 */ /* 0x0003e80000100800 */
[----:B------:R4:W-:Y:S04]  /*32530*/  LDGSTS.E [R2+0xea00], [R4.64], P0 ;  /* 0x0ea0000004027fae */ /* 0x0009e8000812184c */
[----:B------:R1:W-:Y:S01]  /*32540*/  STL [R1+0x10a8], R17 ;  /* 0x0010a81101007387 */ /* 0x0003e20000100800 */
        /* <DEDUP_REMOVED lines=9> */
[----:B------:R-:W-:Y:S01]  /*325e0*/  SHF.R.S32.HI R19, RZ, 0x5, R252 ;  /* 0x00000005ff137819 */ /* 0x000fe200000114fc */
[----:B------:R-:W-:-:S03]  /*325f0*/  IMAD.SHL.U32 R18, R18, 0x4, RZ ;  /* 0x0000000412127824 */ /* 0x000fc600078e00ff */
[----:B------:R-:W-:Y:S02]  /*32600*/  SGXT R19, R19, 0x1 ;  /* 0x000000011313781a */ /* 0x000fe40000000200 */
        /* <DEDUP_REMOVED lines=10> */
[----:B------:R-:W-:Y:S01]  /*326b0*/  IADD3 R10, P1, R10, UR14, RZ ;  /* 0x0000000e0a0a7c10 */ /* 0x000fe2000ff3e0ff */
[----:B------:R-:W-:Y:S01]  /*326c0*/  IMAD.MOV.U32 R4, RZ, RZ, R13 ;  /* 0x000000ffff047224 */ /* 0x000fe200078e000d */
[----:B-1----:R-:W3:Y:S01]  /*326d0*/  LDL.LU R15, [R1+0x990] ;  /* 0x00099000010f7983 */ /* 0x002ee20000300800 */
[----:B------:R-:W-:-:S03]  /*326e0*/  IADD3 R7, P2, R7, UR14, RZ ;  /* 0x0000000e07077c10 */ /* 0x000fc6000ff5e0ff */
[----:B------:R-:W3:Y:S04]  /*326f0*/  LDL.LU R13, [R1+0x9b0] ;  /* 0x0009b000010d7983 */ /* 0x000ee80000300800 */
[----:B------:R-:W-:Y:S04]  /*32700*/  STL [R1+0x110c], R10 ;  /* 0x00110c0a01007387 */ /* 0x000fe80000100800 */
[----:B------:R1:W-:Y:S01]  /*32710*/  LDGSTS.E [R2+0xf600], [R4.64], P0 ;  /* 0x0f60000004027fae */ /* 0x0003e2000812184c */
[----:B------:R-:W-:Y:S01]  /*32720*/  LOP3.LUT R18, R18, 0x90, R19, 0x78, !PT ;  /* 0x0000009012127812 */ /* 0x000fe200078e7813 */
[----:B-1----:R-:W-:Y:S01]  /*32730*/  IMAD.MOV.U32 R4, RZ, RZ, R10 ;  /* 0x000000ffff047224 */ /* 0x002fe200078e000a */
[----:B------:R-:W-:-:S05]  /*32740*/  IADD3.X R16, R16, UR7, RZ, P1, !PT ;  /* 0x0000000710107c10 */ /* 0x000fca0008ffe4ff */
[----:B------:R1:W-:Y:S01]  /*32750*/  STL [R1+0x1108], R16 ;  /* 0x0011081001007387 */ /* 0x0003e20000100800 */
[----:B------:R-:W-:Y:S01]  /*32760*/  IADD3.X R8, R8, UR7, RZ, P2, !PT ;  /* 0x0000000708087c10 */ /* 0x000fe200097fe4ff */
[----:B------:R-:W-:Y:S02]  /*32770*/  IMAD.MOV.U32 R5, RZ, RZ, R16 ;  /* 0x000000ffff057224 */ /* 0x000fe400078e0010 */
[----:B------:R-:W-:Y:S04]  /*32780*/  STL [R1+0x112c], R7 ;  /* 0x00112c0701007387 */ /* 0x000fe80000100800 */
[----:B------:R1:W-:Y:S04]  /*32790*/  STL [R1+0x1128], R8 ;  /* 0x0011280801007387 */ /* 0x0003e80000100800 */
[----:B-1----:R-:W3:Y:S04]  /*327a0*/  LDL.LU R16, [R1+0x9d0] ;  /* 0x0009d00001107983 */ /* 0x002ee80000300800 */
[----:B------:R-:W3:Y:S04]  /*327b0*/  LDL.LU R10, [R1+0x9d4] ;  /* 0x0009d400010a7983 */ /* 0x000ee80000300800 */
[----:B------:R1:W-:Y:S01]  /*327c0*/  LDGSTS.E [R2+0xfa00], [R4.64], P0 ;  /* 0x0fa0000004027fae */ /* 0x0003e2000812184c */
[----:B------:R-:W-:-:S02]  /*327d0*/  IADD3 R9, P1, R9, UR14, RZ ;  /* 0x0000000e09097c10 */ /* 0x000fc4000ff3e0ff */
[----:B------:R-:W-:Y:S01]  /*327e0*/  LOP3.LUT R18, R18, 0x60, RZ, 0x3c, !PT ;  /* 0x0000006012127812 */ /* 0x000fe200078e3cff */
[----:B-1----:R-:W-:Y:S02]  /*327f0*/  IMAD.MOV.U32 R5, RZ, RZ, R8 ;  /* 0x000000ffff057224 */ /* 0x002fe400078e0008 */
[----:B------:R-:W-:Y:S01]  /*32800*/  IMAD.MOV.U32 R4, RZ, RZ, R7 ;  /* 0x000000ffff047224 */ /* 0x000fe200078e0007 */
[----:B------:R-:W3:Y:S04]  /*32810*/  LDL.LU R8, [R1+0x9f0] ;  /* 0x0009f00001087983 */ /* 0x000ee80000300800 */
[----:B------:R-:W3:Y:S01]  /*32820*/  LDL.LU R7, [R1+0x9f4] ;  /* 0x0009f40001077983 */ /* 0x000ee20000300800 */
[----:B------:R-:W-:-:S03]  /*32830*/  IADD3 R11, P2, R11, UR14, RZ ;  /* 0x0000000e0b0b7c10 */ /* 0x000fc6000ff5e0ff */
[----:B------:R1:W-:Y:S04]  /*32840*/  LDGSTS.E [R2+0xfe00], [R4.64], P0 ;  /* 0x0fe0000004027fae */ /* 0x0003e8000812184c */
[----:B------:R-:W-:Y:S01]  /*32850*/  STL [R1+0x954], R9 ;  /* 0x0009540901007387 */ /* 0x000fe20000100800 */
[----:B-1----:R-:W-:-:S03]  /*32860*/  IMAD.U32 R2, RZ, RZ, UR6 ;  /* 0x00000006ff027e24 */ /* 0x002fc6000f8e00ff */
[----:B------:R-:W-:Y:S01]  /*32870*/  STL [R1+0x974], R11 ;  /* 0x0009740b01007387 */ /* 0x000fe20000100800 */
[----:B------:R-:W-:Y:S02]  /*32880*/  IMAD.MOV.U32 R4, RZ, RZ, R9 ;  /* 0x000000ffff047224 */ /* 0x000fe400078e0009 */
[----:B------:R-:W-:Y:S01]  /*32890*/  IMAD R2, R2, 0x10000, R18 ;  /* 0x0001000002027824 */ /* 0x000fe200078e0212 */
[----:B----4-:R-:W-:Y:S02]  /*328a0*/  IADD3.X R12, R12, UR7, RZ, P1, !PT ;  /* 0x000000070c0c7c10 */ /* 0x010fe40008ffe4ff */
[----:B------:R-:W-:-:S03]  /*328b0*/  IADD3.X R17, R17, UR7, RZ, P2, !PT ;  /* 0x0000000711117c10 */ /* 0x000fc600097fe4ff */
[----:B------:R-:W-:Y:S01]  /*328c0*/  IMAD.MOV.U32 R5, RZ, RZ, R12 ;  /* 0x000000ffff057224 */ /* 0x000fe200078e000c */
[----:B------:R1:W-:Y:S04]  /*328d0*/  STL [R1+0x950], R12 ;  /* 0x0009500c01007387 */ /* 0x0003e80000100800 */
[----:B------:R4:W-:Y:S04]  /*328e0*/  LDGSTS.E [R2+0x300], [R4.64], P0 ;  /* 0x0030000004027fae */ /* 0x0009e8000812184c */
[----:B-1----:R-:W2:Y:S04]  /*328f0*/  LDL.LU R12, [R1+0xa14] ;  /* 0x000a1400010c7983 */ /* 0x002ea80000300800 */
[----:B------:R-:W2:Y:S01]  /*32900*/  LDL.LU R9, [R1+0xa34] ;  /* 0x000a340001097983 */ /* 0x000ea20000300800 */
[----:B----4-:R-:W-:-:S03]  /*32910*/  IMAD.MOV.U32 R5, RZ, RZ, R17 ;  /* 0x000000ffff057224 */ /* 0x010fc600078e0011 */
[----:B------:R1:W-:Y:S01]  /*32920*/  STL [R1+0x970], R17 ;  /* 0x0009701101007387 */ /* 0x0003e20000100800 */
[----:B------:R-:W-:-:S05]  /*32930*/  IMAD.MOV.U32 R4, RZ, RZ, R11 ;  /* 0x000000ffff047224 */ /* 0x000fca00078e000b */
[----:B------:R4:W-:Y:S04]  /*32940*/  LDGSTS.E [R2+0x700], [R4.64], P0 ;  /* 0x0070000004027fae */ /* 0x0009e8000812184c */
[----:B-1----:R-:W2:Y:S04]  /*32950*/  LDL.LU R17, [R1+0xa10] ;  /* 0x000a100001117983 */ /* 0x002ea80000300800 */
[----:B------:R-:W2:Y:S01]  /*32960*/  LDL.LU R11, [R1+0xa30] ;  /* 0x000a3000010b7983 */ /* 0x000ea20000300800 */
[----:B---3--:R-:W-:Y:S02]  /*32970*/  IADD3 R14, P1, R14, UR14, RZ ;  /* 0x0000000e0e0e7c10 */ /* 0x008fe4000ff3e0ff */
[----:B------:R-:W-:-:S03]  /*32980*/  IADD3 R6, P2, R6, UR14, RZ ;  /* 0x0000000e06067c10 */ /* 0x000fc6000ff5e0ff */
[----:B------:R1:W-:Y:S01]  /*32990*/  STL [R1+0x994], R14 ;  /* 0x0009940e01007387 */ /* 0x0003e20000100800 */
[----:B------:R-:W-:Y:S01]  /*329a0*/  IADD3.X R15, R15, UR7, RZ, P1, !PT ;  /* 0x000000070f0f7c10 */ /* 0x000fe20008ffe4ff */
[----:B----4-:R-:W-:Y:S01]  /*329b0*/  IMAD.MOV.U32 R4, RZ, RZ, R14 ;  /* 0x000000ffff047224 */ /* 0x010fe200078e000e */
[----:B------:R-:W-:-:S03]  /*329c0*/  IADD3.X R13, R13, UR7, RZ, P2, !PT ;  /* 0x000000070d0d7c10 */ /* 0x000fc600097fe4ff */
[----:B------:R3:W-:Y:S04]  /*329d0*/  STL [R1+0x990], R15 ;  /* 0x0009900f01007387 */ /* 0x0007e80000100800 */
[----:B------:R4:W-:Y:S01]  /*329e0*/  STL [R1+0x9b4], R6 ;  /* 0x0009b40601007387 */ /* 0x0009e20000100800 */
[----:B------:R-:W-:-:S03]  /*329f0*/  IMAD.MOV.U32 R5, RZ, RZ, R15 ;  /* 0x000000ffff057224 */ /* 0x000fc600078e000f */
[----:B-1----:R-:W2:Y:S04]  /*32a00*/  LDL.LU R14, [R1+0xa54] ;  /* 0x000a5400010e7983 */ /* 0x002ea80000300800 */
[----:B------:R1:W-:Y:S04]  /*32a10*/  STL [R1+0x9b0], R13 ;  /* 0x0009b00d01007387 */ /* 0x0003e80000100800 */
[----:B------:R-:W2:Y:S04]  /*32a20*/  LDL.LU R18, [R1+0xa74] ;  /* 0x000a740001127983 */ /* 0x000ea80000300800 */
[----:B---3--:R-:W3:Y:S04]  /*32a30*/  LDL.LU R15, [R1+0xa50] ;  /* 0x000a5000010f7983 */ /* 0x008ee80000300800 */
[----:B------:R1:W-:Y:S04]  /*32a40*/  LDGSTS.E [R2+0xb00], [R4.64], P0 ;  /* 0x00b0000004027fae */ /* 0x0003e8000812184c */
[----:B------:R-:W3:Y:S01]  /*32a50*/  LDL.LU R19, [R1+0xa70] ;  /* 0x000a700001137983 */ /* 0x000ee20000300800 */
[----:B-1----:R-:W-:-:S02]  /*32a60*/  IMAD.MOV.U32 R4, RZ, RZ, R6 ;  /* 0x000000ffff047224 */ /* 0x002fc400078e0006 */
[----:B------:R-:W-:Y:S01]  /*32a70*/  IMAD.MOV.U32 R5, RZ, RZ, R13 ;  /* 0x000000ffff057224 */ /* 0x000fe200078e000d */
[----:B----4-:R-:W4:Y:S04]  /*32a80*/  LDL.LU R6, [R1+0xa94] ;  /* 0x000a940001067983 */ /* 0x010f280000300800 */
[----:B------:R-:W4:Y:S04]  /*32a90*/  LDL.LU R13, [R1+0xab4] ;  /* 0x000ab400010d7983 */ /* 0x000f280000300800 */
[----:B------:R1:W-:Y:S01]  /*32aa0*/  LDGSTS.E [R2+0xf00], [R4.64], P0 ;  /* 0x00f0000004027fae */ /* 0x0003e2000812184c */
[----:B------:R-:W-:-:S04]  /*32ab0*/  IADD3 R10, P1, R10, UR14, RZ ;  /* 0x0000000e0a0a7c10 */ /* 0x000fc8000ff3e0ff */
[----:B------:R-:W-:Y:S01]  /*32ac0*/  IADD3.X R16, R16, UR7, RZ, P1, !PT ;  /* 0x0000000710107c10 */ /* 0x000fe20008ffe4ff */
[----:B------:R1:W-:Y:S02]  /*32ad0*/  STL [R1+0x9d4], R10 ;  /* 0x0009d40a01007387 */ /* 0x0003e40000100800 */
[----:B-1----:R-:W-:Y:S02]  /*32ae0*/  IMAD.MOV.U32 R4, RZ, RZ, R10 ;  /* 0x000000ffff047224 */ /* 0x002fe400078e000a */
[----:B------:R1:W-:Y:S01]  /*32af0*/  STL [R1+0x9d0], R16 ;  /* 0x0009d01001007387 */ /* 0x0003e20000100800 */
[----:B------:R-:W-:-:S05]  /*32b00*/  IMAD.MOV.U32 R5, RZ, RZ, R16 ;  /* 0x000000ffff057224 */ /* 0x000fca00078e0010 */
[----:B------:R1:W-:Y:S01]  /*32b10*/  LDGSTS.E [R2+0x1300], [R4.64], P0 ;  /* 0x0130000004027fae */ /* 0x0003e2000812184c */
[----:B------:R-:W-:-:S04]  /*32b20*/  IADD3 R7, P2, R7, UR14, RZ ;  /* 0x0000000e07077c10 */ /* 0x000fc8000ff5e0ff */
[----:B------:R-:W-:Y:S01]  /*32b30*/  IADD3.X R8, R8, UR7, RZ, P2, !PT ;  /* 0x0000000708087c10 */ /* 0x000fe200097fe4ff */
[----:B------:R1:W-:Y:S04]  /*32b40*/  STL [R1+0x9f4], R7 ;  /* 0x0009f40701007387 */ /* 0x0003e80000100800 */
[----:B------:R-:W4:Y:S04]  /*32b50*/  LDL.LU R10, [R1+0xa90] ;  /* 0x000a9000010a7983 */ /* 0x000f280000300800 */
[----:B------:R1:W-:Y:S04]  /*32b60*/  STL [R1+0x9f0], R8 ;  /* 0x0009f00801007387 */ /* 0x0003e80000100800 */
[----:B-1----:R-:W4:Y:S01]  /*32b70*/  LDL.LU R16, [R1+0xab0] ;  /* 0x000ab00001107983 */ /* 0x002f220000300800 */
[----:B------:R-:W-:-:S02]  /*32b80*/  IMAD.MOV.U32 R4, RZ, RZ, R7 ;  /* 0x000000ffff047224 */ /* 0x000fc400078e0007 */
[----:B------:R-:W-:Y:S01]  /*32b90*/  IMAD.MOV.U32 R5, RZ, RZ, R8 ;  /* 0x000000ffff057224 */ /* 0x000fe200078e0008 */
[----:B------:R-:W4:Y:S04]  /*32ba0*/  LDL.LU R7, [R1+0xad4] ;  /* 0x000ad40001077983 */ /* 0x000f280000300800 */
[----:B------:R-:W4:Y:S04]  /*32bb0*/  LDL.LU R8, [R1+0xaf4] ;  /* 0x000af40001087983 */ /* 0x000f280000300800 */
[----:B------:R1:W-:Y:S01]  /*32bc0*/  LDGSTS.E [R2+0x1700], [R4.64], P0 ;  /* 0x0170000004027fae */ /* 0x0003e2000812184c */
[----:B--2---:R-:W-:-:S02]  /*32bd0*/  IADD3 R12, P1, R12, UR14, RZ ;  /* 0x0000000e0c0c7c10 */ /* 0x004fc4000ff3e0ff */
[----:B------:R-:W-:-:S03]  /*32be0*/  IADD3 R9, P2, R9, UR14, RZ ;  /* 0x0000000e09097c10 */ /* 0x000fc6000ff5e0ff */
[----:B------:R2:W-:Y:S01]  /*32bf0*/  STL [R1+0xa14], R12 ;  /* 0x000a140c01007387 */ /* 0x0005e20000100800 */
[----:B-1----:R-:W-:Y:S01]  /*32c00*/  IMAD.MOV.U32 R4, RZ, RZ, R12 ;  /* 0x000000ffff047224 */ /* 0x002fe200078e000c */
[----:B------:R-:W-:Y:S02]  /*32c10*/  IADD3.X R17, R17, UR7, RZ, P1, !PT ;  /* 0x0000000711117c10 */ /* 0x000fe40008ffe4ff */
[----:B------:R-:W-:-:S03]  /*32c20*/  IADD3.X R11, R11, UR7, RZ, P2, !PT ;  /* 0x000000070b0b7c10 */ /* 0x000fc600097fe4ff */
[----:B------:R1:W-:Y:S04]  /*32c30*/  STL [R1+0xa10], R17 ;  /* 0x000a101101007387 */ /* 0x0003e80000100800 */
[----:B------:R-:W-:Y:S04]  /*32c40*/  STL [R1+0xa34], R9 ;  /* 0x000a340901007387 */ /* 0x000fe80000100800 */
[----:B--2---:R-:W2:Y:S01]  /*32c50*/  LDL.LU R12, [R1+0xad0] ;  /* 0x000ad000010c7983 */ /* 0x004ea20000300800 */
        /* <DEDUP_REMOVED lines=9> */
[----:B------:R-:W-:-:S05]  /*32cf0*/  IADD3 R14, P1, R14, UR14, RZ ;  /* 0x0000000e0e0e7c10 */ /* 0x000fca000ff3e0ff */
[----:B------:R-:W-:Y:S01]  /*32d00*/  STL [R1+0xa54], R14 ;  /* 0x000a540e01007387 */ /* 0x000fe20000100800 */
[----:B------:R-:W-:Y:S02]  /*32d10*/  IADD3 R18, P2, R18, UR14, RZ ;  /* 0x0000000e12127c10 */ /* 0x000fe4000ff5e0ff */
[----:B---3--:R-:W-:Y:S01]  /*32d20*/  IADD3.X R15, R15, UR7, RZ, P1, !PT ;  /* 0x000000070f0f7c10 */ /* 0x008fe20008ffe4ff */
[----:B-1----:R-:W-:-:S04]  /*32d30*/  IMAD.MOV.U32 R4, RZ, RZ, R14 ;  /* 0x000000ffff047224 */ /* 0x002fc800078e000e */
[----:B------:R-:W-:Y:S01]  /*32d40*/  IMAD.MOV.U32 R5, RZ, RZ, R15 ;  /* 0x000000ffff057224 */ /* 0x000fe200078e000f */
[----:B------:R1:W-:Y:S01]  /*32d50*/  STL [R1+0xa50], R15 ;  /* 0x000a500f01007387 */ /* 0x0003e20000100800 */
[----:B------:R-:W-:-:S03]  /*32d60*/  IADD3.X R19, R19, UR7, RZ, P2, !PT ;  /* 0x0000000713137c10 */ /* 0x000fc600097fe4ff */
[----:B------:R-:W-:Y:S04]  /*32d70*/  STL [R1+0xa74], R18 ;  /* 0x000a741201007387 */ /* 0x000fe80000100800 */
[----:B------:R3:W-:Y:S04]  /*32d80*/  LDGSTS.E [R2+0x2300], [R4.64], P0 ;  /* 0x0230000004027fae */ /* 0x0007e8000812184c */
[----:B-1----:R-:W2:Y:S01]  /*32d90*/  LDL.LU R15, [R1+0xb10] ;  /* 0x000b1000010f7983 */ /* 0x002ea20000300800 */
[----:B----4-:R-:W-:-:S03]  /*32da0*/  IADD3 R6, P1, R6, UR14, RZ ;  /* 0x0000000e06067c10 */ /* 0x010fc6000ff3e0ff */
[----:B------:R-:W-:Y:S01]  /*32db0*/  STL [R1+0xa70], R19 ;  /* 0x000a701301007387 */ /* 0x000fe20000100800 */
[----:B------:R-:W-:Y:S01]  /*32dc0*/  IADD3 R13, P2, R13, UR14, RZ ;  /* 0x0000000e0d0d7c10 */ /* 0x000fe2000ff5e0ff */
[----:B---3--:R-:W-:Y:S02]  /*32dd0*/  IMAD.MOV.U32 R4, RZ, RZ, R18 ;  /* 0x000000ffff047224 */ /* 0x008fe400078e0012 */
[----:B------:R-:W3:Y:S01]  /*32de0*/  LDL.LU R14, [R1+0xb30] ;  /* 0x000b3000010e7983 */ /* 0x000ee20000300800 */
        /* <DEDUP_REMOVED lines=14> */
[----:B------:R-:W-:-:S02]  /*32ed0*/  IADD3 R7, P1, R7, UR14, RZ ;  /* 0x0000000e07077c10 */ /* 0x000fc4000ff3e0ff */
[----:B-1----:R-:W3:Y:S01]  /*32ee0*/  LDL.LU R16, [R1+0xb50] ;  /* 0x000b500001107983 */ /* 0x002ee20000300800 */
[----:B------:R-:W-:Y:S01]  /*32ef0*/  IMAD.MOV.U32 R4, RZ, RZ, R13 ;  /* 0x000000ffff047224 */ /* 0x000fe200078e000d */
[----:B------:R-:W-:Y:S02]  /*32f00*/  IADD3 R8, P2, R8, UR14, RZ ;  /* 0x0000000e08087c10 */ /* 0x000fe4000ff5e0ff */
        /* <DEDUP_REMOVED lines=17> */
[----:B------:R-:W-:Y:S02]  /*33020*/  IADD3 R11, P1, R11, UR14, RZ ;  /* 0x0000000e0b0b7c10 */ /* 0x000fe4000ff3e0ff */
[----:B------:R-:W-:Y:S01]  /*33030*/  IADD3 R9, P2, R9, UR14, RZ ;  /* 0x0000000e09097c10 */ /* 0x000fe2000ff5e0ff */
[----:B------:R1:W-:Y:S04]  /*33040*/  LDGSTS.E [R2+0x3700], [R4.64], P0 ;  /* 0x0370000004027fae */ /* 0x0003e8000812184c */
[----:B------:R3:W-:Y:S01]  /*33050*/  STL [R1+0xb14], R11 ;  /* 0x000b140b01007387 */ /* 0x0007e20000100800 */
[----:B-1----:R-:W-:Y:S01]  /*33060*/  IMAD.MOV.U32 R4, RZ, RZ, R11 ;  /* 0x000000ffff047224 */ /* 0x002fe200078e000b */
[----:B------:R-:W-:-:S05]  /*33070*/  IADD3.X R15, R15, UR7, RZ, P1, !PT ;  /* 0x000000070f0f7c10 */ /* 0x000fca0008ffe4ff */
[----:B------:R1:W-:Y:S01]  /*33080*/  STL [R1+0xb10], R15 ;  /* 0x000b100f01007387 */ /* 0x0003e20000100800 */
[----:B---3--:R-:W-:-:S03]  /*33090*/  IADD3.X R14, R14, UR7, RZ, P2, !PT ;  /* 0x000000070e0e7c10 */ /* 0x008fc600097fe4ff */
        /* <DEDUP_REMOVED lines=46> */
[----:B----4-:R-:W4:Y:S04]  /*33380*/  LDL.LU R8, [R1+0xc94] ;  /* 0x000c940001087983 */ /* 0x010f280000300800 */
[----:B------:R-:W4:Y:S04]  /*33390*/  LDL.LU R7, [R1+0xcb4] ;  /* 0x000cb40001077983 */ /* 0x000f280000300800 */
[----:B------:R1:W-:Y:S01]  /*333a0*/  LDGSTS.E [R2+0x4f00], [R4.64], P0 ;  /* 0x04f0000004027fae */ /* 0x0003e2000812184c */
[----:B------:R-:W-:-:S05]  /*333b0*/  IADD3 R11, P1, R11, UR14, RZ ;  /* 0x0000000e0b0b7c10 */ /* 0x000fca000ff3e0ff */
[----:B------:R-:W-:Y:S01]  /*333c0*/  STL [R1+0xbd4], R11 ;  /* 0x000bd40b01007387 */ /* 0x000fe20000100800 */
[----:B------:R-:W-:Y:S02]  /*333d0*/  IADD3 R18, P2, R18, UR14, RZ ;  /* 0x0000000e12127c10 */ /* 0x000fe4000ff5e0ff */
[----:B------:R-:W-:Y:S01]  /*333e0*/  IADD3.X R15, R15, UR7, RZ, P1, !PT ;  /* 0x000000070f0f7c10 */ /* 0x000fe20008ffe4ff */
[----:B-1----:R-:W-:-:S04]  /*333f0*/  IMAD.MOV.U32 R4, RZ, RZ, R11 ;  /* 0x000000ffff047224 */ /* 0x002fc800078e000b */
[----:B------:R-:W-:Y:S01]  /*33400*/  IMAD.MOV.U32 R5, RZ, RZ, R15 ;  /* 0x000000ffff057224 */ /* 0x000fe200078e000f */
[----:B------:R1:W-:Y:S01]  /*33410*/  STL [R1+0xbd0], R15 ;  /* 0x000bd00f01007387 */ /* 0x0003e20000100800 */
[----:B------:R-:W-:-:S03]  /*33420*/  IADD3.X R19, R19, UR7, RZ, P2, !PT ;  /* 0x0000000713137c10 */ /* 0x000fc600097fe4ff */
        /* <DEDUP_REMOVED lines=24> */
[----:B------:R-:W-:Y:S01]  /*335b0*/  IMAD.MOV.U32 R4, RZ, RZ, R14 ;  /* 0x000000ffff047224 */ /* 0x000fe200078e000e */
[----:B------:R-:W-:Y:S02]  /*335c0*/  IADD3 R13, P2, R13, UR14, RZ ;  /* 0x0000000e0d0d7c10 */ /* 0x000fe4000ff5e0ff */
[----:B------:R-:W4:Y:S04]  /*335d0*/  LDL.LU R14, [R1+0xcf0] ;  /* 0x000cf000010e7983 */ /* 0x000f280000300800 */
        /* <DEDUP_REMOVED lines=70> */
[----:B---3--:R-:W3:Y:S04]  /*33a40*/  LDL.LU R13, [R1+0xe14] ;  /* 0x000e1400010d7983 */ /* 0x008ee80000300800 */
[----:B------:R-:W3:Y:S04]  /*33a50*/  LDL.LU R6, [R1+0xe34] ;  /* 0x000e340001067983 */ /* 0x000ee80000300800 */
[----:B------:R1:W-:Y:S01]  /*33a60*/  LDGSTS.E [R2+0x7f00], [R4.64], P0 ;  /* 0x07f0000004027fae */ /* 0x0003e2000812184c */
[----:B----4-:R-:W-:-:S05]  /*33a70*/  IADD3 R8, P1, R8, UR14, RZ ;  /* 0x0000000e08087c10 */ /* 0x010fca000ff3e0ff */
[----:B------:R-:W-:Y:S01]  /*33a80*/  STL [R1+0xd54], R8 ;  /* 0x000d540801007387 */ /* 0x000fe20000100800 */
[----:B------:R-:W-:Y:S02]  /*33a90*/  IADD3 R18, P2, R18, UR14, RZ ;  /* 0x0000000e12127c10 */ /* 0x000fe4000ff5e0ff */
[----:B------:R-:W-:Y:S01]  /*33aa0*/  IADD3.X R15, R15, UR7, RZ, P1, !PT ;  /* 0x000000070f0f7c10 */ /* 0x000fe20008ffe4ff */
[----:B-1----:R-:W-:-:S04]  /*33ab0*/  IMAD.MOV.U32 R4, RZ, RZ, R8 ;  /* 0x000000ffff047224 */ /* 0x002fc800078e0008 */
[----:B------:R1:W-:Y:S01]  /*33ac0*/  STL [R1+0xd50], R15 ;  /* 0x000d500f01007387 */ /* 0x0003e20000100800 */
[----:B------:R-:W-:Y:S01]  /*33ad0*/  IMAD.MOV.U32 R5, RZ, RZ, R15 ;  /* 0x000000ffff057224 */ /* 0x000fe200078e000f */
[----:B------:R-:W-:Y:S02]  /*33ae0*/  IADD3.X R19, R19, UR7, RZ, P2, !PT ;  /* 0x0000000713137c10 */ /* 0x000fe400097fe4ff */
[----:B------:R-:W-:Y:S04]  /*33af0*/  STL [R1+0xd74], R18 ;  /* 0x000d741201007387 */ /* 0x000fe80000100800 */
[----:B------:R4:W-:Y:S04]  /*33b00*/  LDGSTS.E [R2+0x8300], [R4.64], P0 ;  /* 0x0830000004027fae */ /* 0x0009e8000812184c */
[----:B-1----:R-:W3:Y:S01]  /*33b10*/  LDL.LU R15, [R1+0xe10] ;  /* 0x000e1000010f7983 */ /* 0x002ee20000300800 */
[----:B------:R-:W-:-:S03]  /*33b20*/  IADD3 R7, P1, R7, UR14, RZ ;  /* 0x0000000e07077c10 */ /* 0x000fc6000ff3e0ff */
[----:B------:R-:W-:Y:S01]  /*33b30*/  STL [R1+0xd70], R19 ;  /* 0x000d701301007387 */ /* 0x000fe20000100800 */
[----:B------:R-:W-:-:S03]  /*33b40*/  IADD3 R11, P2, R11, UR14, RZ ;  /* 0x0000000e0b0b7c10 */ /* 0x000fc6000ff5e0ff */
[----:B------:R-:W3:Y:S01]  /*33b50*/  LDL.LU R8, [R1+0xe30] ;  /* 0x000e300001087983 */ /* 0x000ee20000300800 */
[----:B----4-:R-:W-:Y:S02]  /*33b60*/  IMAD.MOV.U32 R4, RZ, RZ, R18 ;  /* 0x000000ffff047224 */ /* 0x010fe400078e0012 */
        /* <DEDUP_REMOVED lines=8> */
[----:B------:R4:W-:Y:S04]  /*33bf0*/  STL [R1+0xdb4], R11 ;  /* 0x000db40b01007387 */ /* 0x0009e80000100800 */
[----:B------:R4:W-:Y:S04]  /*33c00*/  LDGSTS.E [R2+0x8b00], [R4.64], P0 ;  /* 0x08b0000004027fae */ /* 0x0009e8000812184c */
[----:B-1----:R-:W3:Y:S04]  /*33c10*/  LDL.LU R10, [R1+0xe54] ;  /* 0x000e5400010a7983 */ /* 0x002ee80000300800 */
[----:B------:R1:W-:Y:S04]  /*33c20*/  STL [R1+0xdb0], R16 ;  /* 0x000db01001007387 */ /* 0x0003e80000100800 */
[----:B------:R-:W3:Y:S01]  /*33c30*/  LDL.LU R7, [R1+0xe74] ;  /* 0x000e740001077983 */ /* 0x000ee20000300800 */
[----:B----4-:R-:W-:-:S03]  /*33c40*/  IMAD.MOV.U32 R4, RZ, RZ, R11 ;  /* 0x000000ffff047224 */ /* 0x010fc600078e000b */
[----:B------:R-:W4:Y:S01]  /*33c50*/  LDL.LU R11, [R1+0xe50] ;  /* 0x000e5000010b7983 */ /* 0x000f220000300800 */
[----:B------:R-:W-:Y:S01]  /*33c60*/  IADD3 R9, P1, R9, UR14, RZ ;  /* 0x0000000e09097c10 */ /* 0x000fe2000ff3e0ff */
[----:B------:R-:W-:Y:S02]  /*33c70*/  IMAD.MOV.U32 R5, RZ, RZ, R16 ;  /* 0x000000ffff057224 */ /* 0x000fe400078e0010 */
[----:B-1----:R-:W4:Y:S01]  /*33c80*/  LDL.LU R16, [R1+0xe70] ;  /* 0x000e700001107983 */ /* 0x002f220000300800 */
[----:B------:R-:W-:-:S03]  /*33c90*/  IADD3 R14, P2, R14, UR14, RZ ;  /* 0x0000000e0e0e7c10 */ /* 0x000fc6000ff5e0ff */
[----:B------:R1:W-:Y:S04]  /*33ca0*/  LDGSTS.E [R2+0x8f00], [R4.64], P0 ;  /* 0x08f0000004027fae */ /* 0x0003e8000812184c */
[----:B------:R2:W-:Y:S01]  /*33cb0*/  STL [R1+0xdd4], R9 ;  /* 0x000dd40901007387 */ /* 0x0005e20000100800 */
[----:B-1----:R-:W-:Y:S01]  /*33cc0*/  IMAD.MOV.U32 R4, RZ, RZ, R9 ;  /* 0x000000ffff047224 */ /* 0x002fe200078e0009 */
[----:B--2---:R-:W-:-:S05]  /*33cd0*/  IADD3.X R12, R12, UR7, RZ, P1, !PT ;  /* 0x000000070c0c7c10 */ /* 0x004fca0008ffe4ff */
        /* <DEDUP_REMOVED lines=8> */
[----:B------:R-:W-:-:S03]  /*33d60*/  IMAD.MOV.U32 R5, RZ, RZ, R17 ;  /* 0x000000ffff057224 */ /* 0x000fc600078e0011 */
[----:B------:R-:W2:Y:S01]  /*33d70*/  LDL.LU R17, [R1+0xe90] ;  /* 0x000e900001117983 */ /* 0x000ea20000300800 */
        /* <DEDUP_REMOVED lines=26> */
[----:B----4-:R-:W-:Y:S01]  /*33f20*/  IADD3.X R11, R11, UR7, RZ, P1, !PT ;  /* 0x000000070b0b7c10 */ /* 0x010fe20008ffe4ff */
[----:B-1----:R-:W-:Y:S01]  /*33f30*/  IMAD.MOV.U32 R4, RZ, RZ, R10 ;  /* 0x000000ffff047224 */ /* 0x002fe200078e000a */
[----:B------:R-:W-:-:S03]  /*33f40*/  IADD3.X R16, R16, UR7, RZ, P2, !PT ;  /* 0x0000000710107c10 */ /* 0x000fc600097fe4ff */
[----:B------:R1:W-:Y:S04]  /*33f50*/  STL [R1+0xe50], R11 ;  /* 0x000e500b01007387 */ /* 0x0003e80000100800 */
[----:B------:R-:W-:Y:S04]  /*33f60*/  STL [R1+0xe74], R7 ;  /* 0x000e740701007387 */ /* 0x000fe80000100800 */
[----:B------:R-:W4:Y:S01]  /*33f70*/  LDL.LU R10, [R1+0xf10] ;  /* 0x000f1000010a7983 */ /* 0x000f220000300800 */
[----:B------:R-:W-:-:S03]  /*33f80*/  IMAD.MOV.U32 R5, RZ, RZ, R11 ;  /* 0x000000ffff057224 */ /* 0x000fc600078e000b */
[----:B------:R1:W-:Y:S04]  /*33f90*/  STL [R1+0xe70], R16 ;  /* 0x000e701001007387 */ /* 0x0003e80000100800 */
[----:B-1----:R-:W4:Y:S04]  /*33fa0*/  LDL.LU R11, [R1+0xf30] ;  /* 0x000f3000010b7983 */ /* 0x002f280000300800 */
[----:B------:R1:W-:Y:S02]  /*33fb0*/  LDGSTS.E [R2+0xa300], [R4.64], P0 ;  /* 0x0a30000004027fae */ /* 0x0003e4000812184c */
[----:B-1----:R-:W-:-:S02]  /*33fc0*/  IMAD.MOV.U32 R4, RZ, RZ, R7 ;  /* 0x000000ffff047224 */ /* 0x002fc400078e0007 */
[----:B------:R-:W-:Y:S02]  /*33fd0*/  IMAD.MOV.U32 R5, RZ, RZ, R16 ;  /* 0x000000ffff057224 */ /* 0x000fe400078e0010 */
[----:B------:R-:W4:Y:S04]  /*33fe0*/  LDL.LU R16, [R1+0xf54] ;  /* 0x000f540001107983 */ /* 0x000f280000300800 */
[----:B------:R-:W4:Y:S04]  /*33ff0*/  LDL.LU R7, [R1+0xf74] ;  /* 0x000f740001077983 */ /* 0x000f280000300800 */
[----:B------:R1:W-:Y:S01]  /*34000*/  LDGSTS.E [R2+0xa700], [R4.64], P0 ;  /* 0x0a70000004027fae */ /* 0x0003e2000812184c */
[----:B--2---:R-:W-:-:S05]  /*34010*/  IADD3 R9, P1, R9, UR14, RZ ;  /* 0x0000000e09097c10 */ /* 0x004fca000ff3e0ff */
[----:B------:R-:W-:Y:S01]  /*34020*/  STL [R1+0xe94], R9 ;  /* 0x000e940901007387 */ /* 0x000fe20000100800 */
[----:B------:R-:W-:Y:S02]  /*34030*/  IADD3 R12, P2, R12, UR14, RZ ;  /* 0x0000000e0c0c7c10 */ /* 0x000fe4000ff5e0ff */
[----:B------:R-:W-:-:S05]  /*34040*/  IADD3.X R17, R17, UR7, RZ, P1, !PT ;  /* 0x0000000711117c10 */ /* 0x000fca0008ffe4ff */
[----:B------:R2:W-:Y:S01]  /*34050*/  STL [R1+0xe90], R17 ;  /* 0x000e901101007387 */ /* 0x0005e20000100800 */
[----:B-1----:R-:W-:Y:S01]  /*34060*/  IMAD.MOV.U32 R5, RZ, RZ, R17 ;  /* 0x000000ffff057224 */ /* 0x002fe200078e0011 */
[----:B------:R-:W-:Y:S02]  /*34070*/  IADD3.X R14, R14, UR7, RZ, P2, !PT ;  /* 0x000000070e0e7c10 */ /* 0x000fe400097fe4ff */
[----:B------:R-:W-:Y:S01]  /*34080*/  STL [R1+0xeb4], R12 ;  /* 0x000eb40c01007387 */ /* 0x000fe20000100800 */
[----:B------:R-:W-:-:S03]  /*34090*/  IMAD.MOV.U32 R4, RZ, RZ, R9 ;  /* 0x000000ffff047224 */ /* 0x000fc600078e0009 */
[----:B--2---:R-:W2:Y:S04]  /*340a0*/  LDL.LU R17, [R1+0xf50] ;  /* 0x000f500001117983 */ /* 0x004ea80000300800 */
[----:B------:R1:W-:Y:S04]  /*340b0*/  STL [R1+0xeb0], R14 ;  /* 0x000eb00e01007387 */ /* 0x0003e80000100800 */
[----:B------:R-:W2:Y:S04]  /*340c0*/  LDL.LU R9, [R1+0xf70] ;  /* 0x000f700001097983 */ /* 0x000ea80000300800 */
[----:B------:R1:W-:Y:S02]  /*340d0*/  LDGSTS.E [R2+0xab00], [R4.64], P0 ;  /* 0x0ab0000004027fae */ /* 0x0003e4000812184c */
[----:B-1----:R-:W-:-:S02]  /*340e0*/  IMAD.MOV.U32 R4, RZ, RZ, R12 ;  /* 0x000000ffff047224 */ /* 0x002fc400078e000c */
[----:B------:R-:W-:Y:S02]  /*340f0*/  IMAD.MOV.U32 R5, RZ, RZ, R14 ;  /* 0x000000ffff057224 */ /* 0x000fe400078e000e */
[----:B------:R-:W2:Y:S04]  /*34100*/  LDL.LU R14, [R1+0xf94] ;  /* 0x000f9400010e7983 */ /* 0x000ea80000300800 */
[----:B------:R-:W2:Y:S04]  /*34110*/  LDL.LU R12, [R1+0xfb4] ;  /* 0x000fb400010c7983 */ /* 0x000ea80000300800 */
[----:B------:R1:W-:Y:S01]  /*34120*/  LDGSTS.E [R2+0xaf00], [R4.64], P0 ;  /* 0x0af0000004027fae */ /* 0x0003e2000812184c */
[----:B---3--:R-:W-:-:S02]  /*34130*/  IADD3 R13, P1, R13, UR14, RZ ;  /* 0x0000000e0d0d7c10 */ /* 0x008fc4000ff3e0ff */
[----:B------:R-:W-:Y:S02]  /*34140*/  IADD3 R18, P2, R18, UR14, RZ ;  /* 0x0000000e12127c10 */ /* 0x000fe4000ff5e0ff */
[----:B------:R-:W-:Y:S01]  /*34150*/  IADD3.X R15, R15, UR7, RZ, P1, !PT ;  /* 0x000000070f0f7c10 */ /* 0x000fe20008ffe4ff */
[----:B------:R-:W-:Y:S01]  /*34160*/  STL [R1+0xed4], R13 ;  /* 0x000ed40d01007387 */ /* 0x000fe20000100800 */
[----:B------:R-:W-:-:S03]  /*34170*/  IADD3.X R19, R19, UR7, RZ, P2, !PT ;  /* 0x0000000713137c10 */ /* 0x000fc600097fe4ff */
[----:B------:R3:W-:Y:S01]  /*34180*/  STL [R1+0xed0], R15 ;  /* 0x000ed00f01007387 */ /* 0x0007e20000100800 */
[----:B-1----:R-:W-:Y:S02]  /*34190*/  IMAD.MOV.U32 R4, RZ, RZ, R13 ;  /* 0x000000ffff047224 */ /* 0x002fe400078e000d */
[----:B------:R-:W-:Y:S01]  /*341a0*/  IMAD.MOV.U32 R5, RZ, RZ, R15 ;  /* 0x000000ffff057224 */ /* 0x000fe200078e000f */
[----:B------:R-:W-:Y:S04]  /*341b0*/  STL [R1+0xef4], R18 ;  /* 0x000ef41201007387 */ /* 0x000fe80000100800 */
[----:B------:R1:W-:Y:S04]  /*341c0*/  LDGSTS.E [R2+0xb300], [R4.64], P0 ;  /* 0x0b30000004027fae */ /* 0x0003e8000812184c */
[----:B---3--:R-:W3:Y:S04]  /*341d0*/  LDL.LU R15, [R1+0xf90] ;  /* 0x000f9000010f7983 */ /* 0x008ee80000300800 */
[----:B------:R-:W-:Y:S01]  /*341e0*/  STL [R1+0xef0], R19 ;  /* 0x000ef01301007387 */ /* 0x000fe20000100800 */
[----:B------:R-:W-:-:S03]  /*341f0*/  IADD3 R6, P1, R6, UR14, RZ ;  /* 0x0000000e06067c10 */ /* 0x000fc6000ff3e0ff */
[----:B------:R-:W3:Y:S01]  /*34200*/  LDL.LU R13, [R1+0xfb0] ;  /* 0x000fb000010d7983 */ /* 0x000ee20000300800 */
[----:B-1----:R-:W-:Y:S02]  /*34210*/  IMAD.MOV.U32 R4, RZ, RZ, R18 ;  /* 0x000000ffff047224 */ /* 0x002fe400078e0012 */
[----:B------:R-:W-:Y:S01]  /*34220*/  IMAD.MOV.U32 R5, RZ, RZ, R19 ;  /* 0x000000ffff057224 */ /* 0x000fe200078e0013 */
[----:B------:R-:W-:Y:S01]  /*34230*/  IADD3 R8, P2, R8, UR14, RZ ;  /* 0x0000000e08087c10 */ /* 0x000fe2000ff5e0ff */
[----:B------:R-:W-:Y:S04]  /*34240*/  STL [R1+0xf14], R6 ;  /* 0x000f140601007387 */ /* 0x000fe80000100800 */
        /* <DEDUP_REMOVED lines=22> */
[----:B------:R-:W-:Y:S01]  /*343b0*/  IADD3.X R9, R9, UR7, RZ, P2, !PT ;  /* 0x0000000709097c10 */ /* 0x000fe200097fe4ff */
[----:B------:R-:W-:Y:S04]  /*343c0*/  STL [R1+0xf50], R17 ;  /* 0x000f501101007387 */ /* 0x000fe80000100800 */
[----:B------:R-:W-:Y:S04]  /*343d0*/  STL [R1+0xf74], R7 ;  /* 0x000f740701007387 */ /* 0x000fe80000100800 */
[----:B------:R1:W-:Y:S04]  /*343e0*/  LDGSTS.E [R2+0xc300], [R4.64], P0 ;  /* 0x0c30000004027fae */ /* 0x0003e8000812184c */
[----:B------:R2:W-:Y:S01]  /*343f0*/  STL [R1+0xf70], R9 ;  /* 0x000f700901007387 */ /* 0x0005e20000100800 */
[----:B-1----:R-:W-:-:S02]  /*34400*/  IMAD.MOV.U32 R5, RZ, RZ, R9 ;  /* 0x000000ffff057224 */ /* 0x002fc400078e0009 */
[----:B------:R-:W-:Y:S01]  /*34410*/  IMAD.MOV.U32 R4, RZ, RZ, R7 ;  /* 0x000000ffff047224 */ /* 0x000fe200078e0007 */
[----:B--2---:R-:W2:Y:S04]  /*34420*/  LDL.LU R9, [R1+0x1010] ;  /* 0x0010100001097983 */ /* 0x004ea80000300800 */
[----:B------:R-:W2:Y:S04]  /*34430*/  LDL.LU R7, [R1+0x1014] ;  /* 0x0010140001077983 */ /* 0x000ea80000300800 */
[----:B------:R-:W2:Y:S04]  /*34440*/  LDL.LU R23, [R1+0x1030] ;  /* 0x0010300001177983 */ /* 0x000ea80000300800 */
[----:B------:R-:W2:Y:S01]  /*34450*/  LDL.LU R22, [R1+0x1034] ;  /* 0x0010340001167983 */ /* 0x000ea20000300800 */
[----:B------:R-:W-:-:S02]  /*34460*/  IADD3 R14, P1, R14, UR14, RZ ;  /* 0x0000000e0e0e7c10 */ /* 0x000fc4000ff3e0ff */
[----:B------:R-:W-:Y:S01]  /*34470*/  IADD3 R12, P2, R12, UR14, RZ ;  /* 0x0000000e0c0c7c10 */ /* 0x000fe2000ff5e0ff */
[----:B------:R1:W-:Y:S04]  /*34480*/  LDGSTS.E [R2+0xc700], [R4.64], P0 ;  /* 0x0c70000004027fae */ /* 0x0003e8000812184c */
[----:B------:R1:W-:Y:S01]  /*34490*/  STL [R1+0xf94], R14 ;  /* 0x000f940e01007387 */ /* 0x0003e20000100800 */
[----:B---3--:R-:W-:-:S05]  /*344a0*/  IADD3.X R15, R15, UR7, RZ, P1, !PT ;  /* 0x000000070f0f7c10 */ /* 0x008fca0008ffe4ff */
[----:B------:R3:W-:Y:S01]  /*344b0*/  STL [R1+0xf90], R15 ;  /* 0x000f900f01007387 */ /* 0x0007e20000100800 */
[----:B------:R-:W-:-:S03]  /*344c0*/  IADD3.X R13, R13, UR7, RZ, P2, !PT ;  /* 0x000000070d0d7c10 */ /* 0x000fc600097fe4ff */
[----:B------:R-:W-:Y:S04]  /*344d0*/  STL [R1+0xfb4], R12 ;  /* 0x000fb40c01007387 */ /* 0x000fe80000100800 */
[----:B------:R1:W-:Y:S04]  /*344e0*/  STL [R1+0xfb0], R13 ;  /* 0x000fb00d01007387 */ /* 0x0003e80000100800 */
[----:B------:R-:W2:Y:S04]  /*344f0*/  LDL.LU R21, [R1+0x1050] ;  /* 0x0010500001157983 */ /* 0x000ea80000300800 */
[----:B------:R-:W2:Y:S04]  /*34500*/  LDL.LU R20, [R1+0x1054] ;  /* 0x0010540001147983 */ /* 0x000ea80000300800 */
[----:B------:R-:W2:Y:S04]  /*34510*/  LDL.LU R19, [R1+0x1070] ;  /* 0x0010700001137983 */ /* 0x000ea80000300800 */
[----:B------:R-:W2:Y:S01]  /*34520*/  LDL.LU R18, [R1+0x1074] ;  /* 0x0010740001127983 */ /* 0x000ea20000300800 */
[----:B-1----:R-:W-:-:S03]  /*34530*/  IMAD.MOV.U32 R4, RZ, RZ, R14 ;  /* 0x000000ffff047224 */ /* 0x002fc600078e000e */
[----:B------:R-:W2:Y:S01]  /*34540*/  LDL.LU R16, [R1+0x1094] ;  /* 0x0010940001107983 */ /* 0x000ea20000300800 */
[----:B------:R-:W-:-:S03]  /*34550*/  IMAD.MOV.U32 R5, RZ, RZ, R15 ;  /* 0x000000ffff057224 */ /* 0x000fc600078e000f */
[----:B------:R-:W2:Y:S04]  /*34560*/  LDL.LU R14, [R1+0x10b4] ;  /* 0x0010b400010e7983 */ /* 0x000ea80000300800 */
[----:B------:R1:W-:Y:S01]  /*34570*/  LDGSTS.E [R2+0xcb00], [R4.64], P0 ;  /* 0x0cb0000004027fae */ /* 0x0003e2000812184c */
[----:B------:R-:W-:-:S05]  /*34580*/  IADD3 R10, P1, R10, UR14, RZ ;  /* 0x0000000e0a0a7c10 */ /* 0x000fca000ff3e0ff */
[----:B------:R-:W-:Y:S01]  /*34590*/  STL [R1+0xfd4], R10 ;  /* 0x000fd40a01007387 */ /* 0x000fe20000100800 */
[----:B------:R-:W-:Y:S02]  /*345a0*/  IADD3 R6, P2, R6, UR14, RZ ;  /* 0x0000000e06067c10 */ /* 0x000fe4000ff5e0ff */
[----:B----4-:R-:W-:-:S05]  /*345b0*/  IADD3.X R11, R11, UR7, RZ, P1, !PT ;  /* 0x000000070b0b7c10 */ /* 0x010fca0008ffe4ff */
[----:B------:R4:W-:Y:S01]  /*345c0*/  STL [R1+0xfd0], R11 ;  /* 0x000fd00b01007387 */ /* 0x0009e20000100800 */
[----:B------:R-:W-:-:S03]  /*345d0*/  IADD3.X R8, R8, UR7, RZ, P2, !PT ;  /* 0x0000000708087c10 */ /* 0x000fc600097fe4ff */
[----:B------:R-:W-:Y:S04]  /*345e0*/  STL [R1+0xff4], R6 ;  /* 0x000ff40601007387 */ /* 0x000fe80000100800 */
[----:B------:R-:W2:Y:S01]  /*345f0*/  LDL.LU R17, [R1+0x1090] ;  /* 0x0010900001117983 */ /* 0x000ea20000300800 */
[----:B-1----:R-:W-:Y:S02]  /*34600*/  IMAD.MOV.U32 R4, RZ, RZ, R12 ;  /* 0x000000ffff047224 */ /* 0x002fe400078e000c */
[----:B------:R-:W-:Y:S01]  /*34610*/  IMAD.MOV.U32 R5, RZ, RZ, R13 ;  /* 0x000000ffff057224 */ /* 0x000fe200078e000d */
[----:B------:R1:W-:Y:S04]  /*34620*/  STL [R1+0xff0], R8 ;  /* 0x000ff00801007387 */ /* 0x0003e80000100800 */
[----:B---3--:R-:W3:Y:S04]  /*34630*/  LDL.LU R15, [R1+0x10b0] ;  /* 0x0010b000010f7983 */ /* 0x008ee80000300800 */
[----:B------:R-:W3:Y:S04]  /*34640*/  LDL.LU R13, [R1+0x10d0] ;  /* 0x0010d000010d7983 */ /* 0x000ee80000300800 */
[----:B------:R-:W3:Y:S04]  /*34650*/  LDL.LU R12, [R1+0x10d4] ;  /* 0x0010d400010c7983 */ /* 0x000ee80000300800 */
[----:B------:R1:W-:Y:S02]  /*34660*/  LDGSTS.E [R2+0xcf00], [R4.64], P0 ;  /* 0x0cf0000004027fae */ /* 0x0003e4000812184c */
[----:B-1----:R-:W-:-:S02]  /*34670*/  IMAD.MOV.U32 R4, RZ, RZ, R10 ;  /* 0x000000ffff047224 */ /* 0x002fc400078e000a */
[----:B------:R-:W-:Y:S02]  /*34680*/  IMAD.MOV.U32 R5, RZ, RZ, R11 ;  /* 0x000000ffff057224 */ /* 0x000fe400078e000b */
[----:B----4-:R-:W4:Y:S04]  /*34690*/  LDL.LU R11, [R1+0x10f0] ;  /* 0x0010f000010b7983 */ /* 0x010f280000300800 */
[----:B------:R-:W4:Y:S04]  /*346a0*/  LDL.LU R10, [R1+0x10f4] ;  /* 0x0010f400010a7983 */ /* 0x000f280000300800 */
[----:B------:R1:W-:Y:S02]  /*346b0*/  LDGSTS.E [R2+0xd300], [R4.64], P0 ;  /* 0x0d30000004027fae */ /* 0x0003e4000812184c */
[----:B-1----:R-:W-:-:S02]  /*346c0*/  IMAD.MOV.U32 R4, RZ, RZ, R6 ;  /* 0x000000ffff047224 */ /* 0x002fc400078e0006 */
[----:B------:R-:W-:Y:S02]  /*346d0*/  IMAD.MOV.U32 R5, RZ, RZ, R8 ;  /* 0x000000ffff057224 */ /* 0x000fe400078e0008 */
[----:B------:R-:W4:Y:S04]  /*346e0*/  LDL.LU R8, [R1+0x1114] ;  /* 0x0011140001087983 */ /* 0x000f280000300800 */
[----:B------:R-:W4:Y:S04]  /*346f0*/  LDL.LU R6, [R1+0x1134] ;  /* 0x0011340001067983 */ /* 0x000f280000300800 */
[----:B------:R1:W-:Y:S01]  /*34700*/  LDGSTS.E [R2+0xd700], [R4.64], P0 ;  /* 0x0d70000004027fae */ /* 0x0003e2000812184c */
[----:B--2---:R-:W-:-:S04]  /*34710*/  IADD3 R7, P1, R7, UR14, RZ ;  /* 0x0000000e07077c10 */ /* 0x004fc8000ff3e0ff */
[----:B------:R-:W-:Y:S01]  /*34720*/  IADD3.X R9, R9, UR7, RZ, P1, !PT ;  /* 0x0000000709097c10 */ /* 0x000fe20008ffe4ff */
[----:B------:R-:W-:Y:S01]  /*34730*/  STL [R1+0x1014], R7 ;  /* 0x0010140701007387 */ /* 0x000fe20000100800 */
[----:B------:R-:W-:-:S03]  /*34740*/  IADD3 R22, P2, R22, UR14, RZ ;  /* 0x0000000e16167c10 */ /* 0x000fc6000ff5e0ff */
[----:B------:R2:W-:Y:S01]  /*34750*/  STL [R1+0x1010], R9 ;  /* 0x0010100901007387 */ /* 0x0005e20000100800 */
[----:B-1----:R-:W-:Y:S01]  /*34760*/  IMAD.MOV.U32 R5, RZ, RZ, R9 ;  /* 0x000000ffff057224 */ /* 0x002fe200078e0009 */
[----:B------:R-:W-:Y:S02]  /*34770*/  IADD3.X R23, R23, UR7, RZ, P2, !PT ;  /* 0x0000000717177c10 */ /* 0x000fe400097fe4ff */
[----:B------:R1:W-:Y:S01]  /*34780*/  STL [R1+0x1034], R22 ;  /* 0x0010341601007387 */ /* 0x0003e20000100800 */
[----:B------:R-:W-:-:S03]  /*34790*/  IMAD.MOV.U32 R4, RZ, RZ, R7 ;  /* 0x000000ffff047224 */ /* 0x000fc600078e0007 */
[----:B--2---:R-:W2:Y:S04]  /*347a0*/  LDL.LU R9, [R1+0x1110] ;  /* 0x0011100001097983 */ /* 0x004ea80000300800 */
[----:B------:R1:W-:Y:S04]  /*347b0*/  STL [R1+0x1030], R23 ;  /* 0x0010301701007387 */ /* 0x0003e80000100800 */
[----:B------:R-:W2:Y:S04]  /*347c0*/  LDL.LU R7, [R1+0x1130] ;  /* 0x0011300001077983 */ /* 0x000ea80000300800 */
[----:B------:R1:W-:Y:S02]  /*347d0*/  LDGSTS.E [R2+0xdb00], [R4.64], P0 ;  /* 0x0db0000004027fae */ /* 0x0003e4000812184c */
[----:B-1----:R-:W-:-:S02]  /*347e0*/  IMAD.MOV.U32 R4, RZ, RZ, R22 ;  /* 0x000000ffff047224 */ /* 0x002fc400078e0016 */
[----:B------:R-:W-:-:S05]  /*347f0*/  IMAD.MOV.U32 R5, RZ, RZ, R23 ;  /* 0x000000ffff057224 */ /* 0x000fca00078e0017 */
[----:B------:R1:W-:Y:S01]  /*34800*/  LDGSTS.E [R2+0xdf00], [R4.64], P0 ;  /* 0x0df0000004027fae */ /* 0x0003e2000812184c */
[----:B------:R-:W-:-:S04]  /*34810*/  IADD3 R20, P1, R20, UR14, RZ ;  /* 0x0000000e14147c10 */ /* 0x000fc8000ff3e0ff */
[----:B------:R-:W-:Y:S02]  /*34820*/  IADD3.X R21, R21, UR7, RZ, P1, !PT ;  /* 0x0000000715157c10 */ /* 0x000fe40008ffe4ff */
[----:B------:R-:W-:Y:S01]  /*34830*/  IADD3 R18, P2, R18, UR14, RZ ;  /* 0x0000000e12127c10 */ /* 0x000fe2000ff5e0ff */
[----:B-1----:R-:W-:Y:S02]  /*34840*/  IMAD.MOV.U32 R4, RZ, RZ, R20 ;  /* 0x000000ffff047224 */ /* 0x002fe400078e0014 */
[----:B------:R-:W-:Y:S01]  /*34850*/  IMAD.MOV.U32 R5, RZ, RZ, R21 ;  /* 0x000000ffff057224 */ /* 0x000fe200078e0015 */
[----:B------:R-:W-:Y:S02]  /*34860*/  IADD3.X R19, R19, UR7, RZ, P2, !PT ;  /* 0x0000000713137c10 */ /* 0x000fe400097fe4ff */
[----:B------:R-:W-:Y:S02]  /*34870*/  IADD3 R16, P1, R16, UR14, RZ ;  /* 0x0000000e10107c10 */ /* 0x000fe4000ff3e0ff */
[----:B------:R1:W-:Y:S01]  /*34880*/  LDGSTS.E [R2+0xe300], [R4.64], P0 ;  /* 0x0e30000004027fae */ /* 0x0003e2000812184c */
[----:B------:R-:W-:Y:S01]  /*34890*/  IADD3 R14, P2, R14, UR14, RZ ;  /* 0x0000000e0e0e7c10 */ /* 0x000fe2000ff5e0ff */
[----:B-1----:R-:W-:-:S02]  /*348a0*/  IMAD.MOV.U32 R4, RZ, RZ, R18 ;  /* 0x000000ffff047224 */ /* 0x002fc400078e0012 */
[----:B------:R-:W-:-:S05]  /*348b0*/  IMAD.MOV.U32 R5, RZ, RZ, R19 ;  /* 0x000000ffff057224 */ /* 0x000fca00078e0013 */
[----:B------:R1:W-:Y:S02]  /*348c0*/  LDGSTS.E [R2+0xe700], [R4.64], P0 ;  /* 0x0e70000004027fae */ /* 0x0003e4000812184c */
[----:B-1----:R-:W-:Y:S02]  /*348d0*/  IMAD.MOV.U32 R4, RZ, RZ, R16 ;  /* 0x000000ffff047224 */ /* 0x002fe400078e0010 */
[----:B------:R1:W-:Y:S04]  /*348e0*/  STL [R1+0x1054], R20 ;  /* 0x0010541401007387 */ /* 0x0003e80000100800 */
[----:B------:R1:W-:Y:S01]  /*348f0*/  STL [R1+0x1050], R21 ;  /* 0x0010501501007387 */ /* 0x0003e20000100800 */
[----:B------:R-:W-:-:S05]  /*34900*/  IADD3.X R17, R17, UR7, RZ, P1, !PT ;  /* 0x0000000711117c10 */ /* 0x000fca0008ffe4ff */
[----:B------:R-:W-:Y:S01]  /*34910*/  IMAD.MOV.U32 R5, RZ, RZ, R17 ;  /* 0x000000ffff057224 */ /* 0x000fe200078e0011 */
[----:B---3--:R-:W-:-:S04]  /*34920*/  IADD3.X R15, R15, UR7, RZ, P2, !PT ;  /* 0x000000070f0f7c10 */ /* 0x008fc800097fe4ff */
[----:B------:R3:W-:Y:S01]  /*34930*/  LDGSTS.E [R2+0xeb00], [R4.64], P0 ;  /* 0x0eb0000004027fae */ /* 0x0007e2000812184c */
[----:B------:R-:W-:-:S04]  /*34940*/  IADD3 R12, P1, R12, UR14, RZ ;  /* 0x0000000e0c0c7c10 */ /* 0x000fc8000ff3e0ff */
[----:B------:R-:W-:Y:S01]  /*34950*/  IADD3.X R13, R13, UR7, RZ, P1, !PT ;  /* 0x000000070d0d7c10 */ /* 0x000fe20008ffe4ff */
[----:B---3--:R-:W-:Y:S02]  /*34960*/  IMAD.MOV.U32 R4, RZ, RZ, R14 ;  /* 0x000000ffff047224 */ /* 0x008fe400078e000e */
[----:B------:R-:W-:-:S05]  /*34970*/  IMAD.MOV.U32 R5, RZ, RZ, R15 ;  /* 0x000000ffff057224 */ /* 0x000fca00078e000f */
[----:B------:R3:W-:Y:S01]  /*34980*/  LDGSTS.E [R2+0xef00], [R4.64], P0 ;  /* 0x0ef0000004027fae */ /* 0x0007e2000812184c */
[----:B----4-:R-:W-:Y:S01]  /*34990*/  IADD3 R10, P2, R10, UR14, RZ ;  /* 0x0000000e0a0a7c10 */ /* 0x010fe2000ff5e0ff */
[----:B---3--:R-:W-:Y:S02]  /*349a0*/  IMAD.MOV.U32 R4, RZ, RZ, R12 ;  /* 0x000000ffff047224 */ /* 0x008fe400078e000c */
[----:B------:R-:W-:Y:S01]  /*349b0*/  IMAD.MOV.U32 R5, RZ, RZ, R13 ;  /* 0x000000ffff057224 */ /* 0x000fe200078e000d */
[----:B------:R-:W-:Y:S01]  /*349c0*/  IADD3.X R11, R11, UR7, RZ, P2, !PT ;  /* 0x000000070b0b7c10 */ /* 0x000fe200097fe4ff */
[----:B------:R1:W-:Y:S04]  /*349d0*/  STL [R1+0x1074], R18 ;  /* 0x0010741201007387 */ /* 0x0003e80000100800 */
[----:B------:R3:W-:Y:S04]  /*349e0*/  LDGSTS.E [R2+0xf300], [R4.64], P0 ;  /* 0x0f30000004027fae */ /* 0x0007e8000812184c */
[----:B------:R1:W-:Y:S01]  /*349f0*/  STL [R1+0x1070], R19 ;  /* 0x0010701301007387 */ /* 0x0003e20000100800 */
[----:B------:R-:W-:Y:S01]  /*34a00*/  IADD3 R8, P1, R8, UR14, RZ ;  /* 0x0000000e08087c10 */ /* 0x000fe2000ff3e0ff */
[----:B---3--:R-:W-:-:S02]  /*34a10*/  IMAD.MOV.U32 R4, RZ, RZ, R10 ;  /* 0x000000ffff047224 */ /* 0x008fc400078e000a */
[----:B------:R-:W-:Y:S01]  /*34a20*/  IMAD.MOV.U32 R5, RZ, RZ, R11 ;  /* 0x000000ffff057224 */ /* 0x000fe200078e000b */
[----:B------:R1:W-:Y:S01]  /*34a30*/  STL [R1+0x1094], R16 ;  /* 0x0010941001007387 */ /* 0x0003e20000100800 */
[----:B------:R-:W-:-:S03]  /*34a40*/  IADD3 R6, P2, R6, UR14, RZ ;  /* 0x0000000e06067c10 */ /* 0x000fc6000ff5e0ff */
[----:B------:R1:W-:Y:S04]  /*34a50*/  STL [R1+0x1090], R17 ;  /* 0x0010901101007387 */ /* 0x0003e80000100800 */
[----:B------:R1:W-:Y:S01]  /*34a60*/  STL [R1+0x10b4], R14 ;  /* 0x0010b40e01007387 */ /* 0x0003e20000100800 */
[----:B------:R-:W-:-:S03]  /*34a70*/  UIADD3 UR4, UR4, 0x1, URZ ;  /* 0x0000000104047890 */ /* 0x000fc6000fffe03f */
[----:B------:R1:W-:Y:S04]  /*34a80*/  STL [R1+0x10b0], R15 ;  /* 0x0010b00f01007387 */ /* 0x0003e80000100800 */
[----:B------:R3:W-:Y:S04]  /*34a90*/  LDGSTS.E [R2+0xf700], [R4.64], P0 ;  /* 0x0f70000004027fae */ /* 0x0007e8000812184c */
[----:B------:R1:W-:Y:S04]  /*34aa0*/  STL [R1+0x10d4], R12 ;  /* 0x0010d40c01007387 */ /* 0x0003e80000100800 */
[----:B------:R1:W-:Y:S01]  /*34ab0*/  STL [R1+0x10d0], R13 ;  /* 0x0010d00d01007387 */ /* 0x0003e20000100800 */
[----:B---3--:R-:W-:-:S03]  /*34ac0*/  IMAD.MOV.U32 R4, RZ, RZ, R8 ;  /* 0x000000ffff047224 */ /* 0x008fc600078e0008 */
[----:B------:R1:W-:Y:S01]  /*34ad0*/  STL [R1+0x10f4], R10 ;  /* 0x0010f40a01007387 */ /* 0x0003e20000100800 */
[----:B------:R-:W-:-:S03]  /*34ae0*/  UISETP.NE.U32.AND UP0, UPT, UR4, UR5, UPT ;  /* 0x000000050400728c */ /* 0x000fc6000bf05070 */
[----:B------:R1:W-:Y:S04]  /*34af0*/  STL [R1+0x10f0], R11 ;  /* 0x0010f00b01007387 */ /* 0x0003e80000100800 */
[----:B------:R1:W-:Y:S01]  /*34b00*/  STL [R1+0x1114], R8 ;  /* 0x0011140801007387 */ /* 0x0003e20000100800 */
[C---:B------:R-:W-:Y:S08]  /*34b10*/  HMMA.1688.F32.TF32 R68, R228.reuse, R66, R68 ;  /* 0x00000042e444723c */ /* 0x040ff00000081044 */
[----:B------:R-:W-:Y:S08]  /*34b20*/  HMMA.1688.F32.TF32 R240, R228, R30, R92 ;  /* 0x0000001ee4f0723c */ /* 0x000ff0000008105c */
[C---:B------:R-:W-:Y:S08]  /*34b30*/  HMMA.1688.F32.TF32 R76, R232.reuse, R66, R76 ;  /* 0x00000042e84c723c */ /* 0x040ff0000008104c */
[C---:B------:R-:W-:Y:S08]  /*34b40*/  HMMA.1688.F32.TF32 R88, R232.reuse, R30, R88 ;  /* 0x0000001ee858723c */ /* 0x040ff00000081058 */
[C---:B------:R-:W-:Y:S08]  /*34b50*/  HMMA.1688.F32.TF32 R104, R232.reuse, R34, R104 ;  /* 0x00000022e868723c */ /* 0x040ff00000081068 */
[----:B------:R-:W-:Y:S08]  /*34b60*/  HMMA.1688.F32.TF32 R120, R232, R38, R120 ;  /* 0x00000026e878723c */ /* 0x000ff00000081078 */
[C---:B------:R-:W-:Y:S08]  /*34b70*/  HMMA.1688.F32.TF32 R72, R236.reuse, R66, R72 ;  /* 0x00000042ec48723c */ /* 0x040ff00000081048 */
[----:B------:R-:W-:Y:S01]  /*34b80*/  HMMA.1688.F32.TF32 R96, R236, R30, R96 ;  /* 0x0000001eec60723c */ /* 0x000fe20000081060 */
[----:B--2---:R-:W-:-:S05]  /*34b90*/  IADD3.X R9, R9, UR7, RZ, P1, !PT ;  /* 0x0000000709097c10 */ /* 0x004fca0008ffe4ff */
[----:B------:R-:W-:Y:S01]  /*34ba0*/  IMAD.MOV.U32 R5, RZ, RZ, R9 ;  /* 0x000000ffff057224 */ /* 0x000fe200078e0009 */
[----:B------:R-:W-:Y:S01]  /*34bb0*/  IADD3.X R7, R7, UR7, RZ, P2, !PT ;  /* 0x0000000707077c10 */ /* 0x000fe200097fe4ff */
[----:B------:R1:W-:Y:S04]  /*34bc0*/  STL [R1+0x1110], R9 ;  /* 0x0011100901007387 */ /* 0x0003e80000100800 */
[----:B------:R2:W-:Y:S04]  /*34bd0*/  LDGSTS.E [R2+0xfb00], [R4.64], P0 ;  /* 0x0fb0000004027fae */ /* 0x0005e8000812184c */
[----:B------:R1:W-:Y:S04]  /*34be0*/  STL [R1+0x1134], R6 ;  /* 0x0011340601007387 */ /* 0x0003e80000100800 */
[----:B------:R1:W-:Y:S01]  /*34bf0*/  STL [R1+0x1130], R7 ;  /* 0x0011300701007387 */ /* 0x0003e20000100800 */
[----:B--2---:R-:W-:-:S02]  /*34c00*/  IMAD.MOV.U32 R4, RZ, RZ, R6 ;  /* 0x000000ffff047224 */ /* 0x004fc400078e0006 */
[----:B------:R-:W-:-:S05]  /*34c10*/  IMAD.MOV.U32 R5, RZ, RZ, R7 ;  /* 0x000000ffff057224 */ /* 0x000fca00078e0007 */
[----:B------:R1:W-:Y:S01]  /*34c20*/  LDGSTS.E [R2+0xff00], [R4.64], P0 ;  /* 0x0ff0000004027fae */ /* 0x0003e2000812184c */
[----:B------:R-:W-:Y:S01]  /*34c30*/  PLOP3.LUT P0, PT, PT, PT, UP0, 0x80, 0x0 ;  /* 0x000000000000781c */ /* 0x000fe20003f0f008 */
[C---:B------:R-:W-:Y:S02]  /*34c40*/  HMMA.1688.F32.TF32 R112, R236.reuse, R34, R112 ;  /* 0x00000022ec70723c */ /* 0x040fe40000081070 */
[----:B------:R-:W0:Y:S06]  /*34c50*/  LDGDEPBAR ;  /* 0x00000000000079af */ /* 0x000e2c0000000000 */
[C---:B------:R-:W-:Y:S08]  /*34c60*/  HMMA.1688.F32.TF32 R128, R236.reuse, R38, R128 ;  /* 0x00000026ec80723c */ /* 0x040ff00000081080 */
[C---:B------:R-:W-:Y:S08]  /*34c70*/  HMMA.1688.F32.TF32 R144, R236.reuse, R42, R144 ;  /* 0x0000002aec90723c */ /* 0x040ff00000081090 */
[----:B------:R-:W-:Y:S01]  /*34c80*/  HMMA.1688.F32.TF32 R160, R236, R46, R160 ;  /* 0x0000002eeca0723c */ /* 0x000fe200000810a0 */
[----:B-1----:R-:W-:Y:S01]  /*34c90*/  @!P0 CALL.REL.NOINC `(.L_x_0) ;  /* 0x0000001000008944 */ /* 0x002fe20003c00000 */
[----:B------:R-:W-:Y:S06]  /*34ca0*/  BRA `(.L_x_1) ;  /* 0xfffebb0000007947 */ /* 0x000fec000383ffff */
.L_x_0:
[----:B------:R-:W2:Y:S01]  /*34cb0*/  LDL R5, [R1+0x115c] ;  /* 0x00115c0001057983 */ /* 0x000ea20000100800 */
[----:B------:R-:W-:-:S04]  /*34cc0*/  DEPBAR.LE SB0, 0x0 ;  /* 0x000080000000791a */ /* 0x000fc80000000000 */
[----:B------:R-:W1:Y:S04]  /*34cd0*/  S2R R6, SR_TID.X ;  /* 0x0000000000067919 */ /* 0x000e680000002100 */
[----:B------:R-:W3:Y:S04]  /*34ce0*/  S2R R4, SR_TID.X ;  /* 0x0000000000047919 */ /* 0x000ee80000002100 */
[----:B------:R-:W4:Y:S04]  /*34cf0*/  LDL.LU R12, [R1+0x820] ;  /* 0x00082000010c7983 */ /* 0x000f280000300800 */
[----:B------:R-:W4:Y:S04]  /*34d00*/  LDL.LU R13, [R1+0x824] ;  /* 0x00082400010d7983 */ /* 0x000f280000300800 */
[----:B------:R-:W4:Y:S04]  /*34d10*/  LDL.LU R14, [R1+0x780] ;  /* 0x00078000010e7983 */ /* 0x000f280000300800 */
[----:B------:R-:W4:Y:S01]  /*34d20*/  LDL.LU R15, [R1+0x784] ;  /* 0x00078400010f7983 */ /* 0x000f220000300800 */
[----:B-1----:R-:W-:-:S03]  /*34d30*/  IMAD.SHL.U32 R2, R6, 0x400, RZ ;  /* 0x0000040006027824 */ /* 0x002fc600078e00ff */
[----:B------:R-:W4:Y:S01]  /*34d40*/  LDL.LU R8, [R1+0x828] ;  /* 0x0008280001087983 */ /* 0x000f220000300800 */
[----:B------:R-:W-:Y:S01]  /*34d50*/  IMAD.SHL.U32 R3, R6, 0x100, RZ ;  /* 0x0000010006037824 */ /* 0x000fe200078e00ff */
[----:B---3--:R-:W-:Y:S01]  /*34d60*/  LOP3.LUT R7, R4, 0x3f, RZ, 0xc0, !PT ;  /* 0x0000003f04077812 */ /* 0x008fe200078ec0ff */
[----:B------:R-:W-:Y:S01]  /*34d70*/  IMAD.SHL.U32 R4, R6, 0x20, RZ ;  /* 0x0000002006047824 */ /* 0x000fe200078e00ff */
[----:B------:R-:W-:Y:S01]  /*34d80*/  LOP3.LUT R2, R2, 0x1800, RZ, 0xc0, !PT ;  /* 0x0000180002027812 */ /* 0x000fe200078ec0ff */
[----:B------:R-:W3:Y:S01]  /*34d90*/  LDL.LU R9, [R1+0x82c] ;  /* 0x00082c0001097983 */ /* 0x000ee20000300800 */
[----:B------:R-:W-:-:S03]  /*34da0*/  LOP3.LUT R3, R3, 0x1800, RZ, 0xc0, !PT ;  /* 0x0000180003037812 */ /* 0x000fc600078ec0ff */
[----:B------:R-:W-:Y:S01]  /*34db0*/  IMAD R2, R7, 0x10, R2 ;  /* 0x0000001007027824 */ /* 0x000fe200078e0202 */
[----:B------:R-:W-:Y:S01]  /*34dc0*/  LOP3.LUT R3, R3, 0x460, R4, 0xf8, !PT ;  /* 0x0000046003037812 */ /* 0x000fe200078ef804 */
[----:B------:R-:W-:Y:S01]  /*34dd0*/  IMAD.SHL.U32 R7, R6, 0x4, RZ ;  /* 0x0000000406077824 */ /* 0x000fe200078e00ff */
[C---:B-----5:R-:W-:Y:S01]  /*34de0*/  IADD3 R4, R0.reuse, 0x1, RZ ;  /* 0x0000000100047810 */ /* 0x060fe20007ffe0ff */
[----:B------:R-:W3:Y:S01]  /*34df0*/  LDL.LU R10, [R1+0x788] ;  /* 0x00078800010a7983 */ /* 0x000ee20000300800 */
[----:B------:R-:W-:-:S03]  /*34e00*/  IADD3 R6, R0, 0x3, RZ ;  /* 0x0000000300067810 */ /* 0x000fc60007ffe0ff */
[----:B------:R-:W3:Y:S01]  /*34e10*/  LDL.LU R11, [R1+0x78c] ;  /* 0x00078c00010b7983 */ /* 0x000ee20000300800 */
[----:B------:R-:W-:-:S03]  /*34e20*/  LOP3.LUT R3, R3, 0x70, R7, 0x78, !PT ;  /* 0x0000007003037812 */ /* 0x000fc600078e7807 */
[----:B------:R-:W-:Y:S01]  /*34e30*/  BAR.SYNC.DEFER_BLOCKING 0x0 ;  /* 0x0000000000007b1d */ /* 0x000fe20000010000 */
[----:B--2---:R-:W-:Y:S02]  /*34e40*/  ISETP.GE.AND P0, PT, R5, c[0x0][0x178], PT ;  /* 0x00005e0005007a0c */ /* 0x004fe40003f06270 */
[----:B------:R-:W-:Y:S02]  /*34e50*/  IADD3 R5, R0, 0x2, RZ ;  /* 0x0000000200057810 */ /* 0x000fe40007ffe0ff */
[----:B------:R-:W-:Y:S02]  /*34e60*/  ISETP.LT.AND P5, PT, R4, c[0x0][0x17c], !P0 ;  /* 0x00005f0004007a0c */ /* 0x000fe400047a1270 */
[----:B------:R-:W-:Y:S01]  /*34e70*/  ISETP.LT.AND P1, PT, R5, c[0x0][0x17c], !P0 ;  /* 0x00005f0005007a0c */ /* 0x000fe20004721270 */
[----:B------:R-:W2:Y:S01]  /*34e80*/  LDL.LU R4, [R1+0x810] ;  /* 0x0008100001047983 */ /* 0x000ea20000300800 */
[----:B------:R-:W-:-:S03]  /*34e90*/  ISETP.LT.AND P2, PT, R6, c[0x0][0x17c], !P0 ;  /* 0x00005f0006007a0c */ /* 0x000fc60004741270 */
        /* <DEDUP_REMOVED lines=10> */
[----:B----4-:R1:W-:Y:S04]  /*34f40*/  STS.128 [R3], R12 ;  /* 0x0000000c03007388 */ /* 0x0103e80000000c00 */
[----:B------:R-:W4:Y:S04]  /*34f50*/  LDL.LU R19, [R1+0x754] ;  /* 0x0007540001137983 */ /* 0x000f280000300800 */
[----:B---3--:R3:W-:Y:S04]  /*34f60*/  STS.128 [R3+0x80], R8 ;  /* 0x0000800803007388 */ /* 0x0087e80000000c00 */
[----:B-1----:R-:W4:Y:S04]  /*34f70*/  LDL.LU R12, [R1+0x808] ;  /* 0x00080800010c7983 */ /* 0x002f280000300800 */
[----:B------:R-:W4:Y:S04]  /*34f80*/  LDL.LU R13, [R1+0x80c] ;  /* 0x00080c00010d7983 */ /* 0x000f280000300800 */
[----:B------:R-:W4:Y:S04]  /*34f90*/  LDL.LU R14, [R1+0x758] ;  /* 0x00075800010e7983 */ /* 0x000f280000300800 */
[----:B------:R-:W4:Y:S04]  /*34fa0*/  LDL.LU R15, [R1+0x75c] ;  /* 0x00075c00010f7983 */ /* 0x000f280000300800 */
[----:B---3--:R-:W3:Y:S04]  /*34fb0*/  LDL.LU R8, [R1+0x7f0] ;  /* 0x0007f00001087983 */ /* 0x008ee80000300800 */
[----:B------:R-:W3:Y:S04]  /*34fc0*/  LDL.LU R9, [R1+0x7f4] ;  /* 0x0007f40001097983 */ /* 0x000ee80000300800 */
[----:B------:R-:W3:Y:S04]  /*34fd0*/  LDL.LU R10, [R1+0x740] ;  /* 0x00074000010a7983 */ /* 0x000ee80000300800 */
[----:B------:R-:W3:Y:S04]  /*34fe0*/  LDL.LU R11, [R1+0x744] ;  /* 0x00074400010b7983 */ /* 0x000ee80000300800 */
[----:B--2---:R1:W-:Y:S04]  /*34ff0*/  STS.128 [R3+0x100], R4 ;  /* 0x0001000403007388 */ /* 0x0043e80000000c00 */
[----:B-1----:R-:W2:Y:S04]  /*35000*/  LDL.LU R4, [R1+0x7f8] ;  /* 0x0007f80001047983 */ /* 0x002ea80000300800 */
[----:B------:R-:W2:Y:S04]  /*35010*/  LDL.LU R5, [R1+0x7fc] ;  /* 0x0007fc0001057983 */ /* 0x000ea80000300800 */
[----:B------:R-:W2:Y:S04]  /*35020*/  LDL.LU R6, [R1+0x748] ;  /* 0x0007480001067983 */ /* 0x000ea80000300800 */
[----:B------:R-:W2:Y:S04]  /*35030*/  LDL.LU R7, [R1+0x74c] ;  /* 0x00074c0001077983 */ /* 0x000ea80000300800 */
[----:B----4-:R1:W-:Y:S04]  /*35040*/  STS.128 [R3+0x280], R12 ;  /* 0x0002800c03007388 */ /* 0x0103e80000000c00 */
[----:B-1----:R-:W4:Y:S04]  /*35050*/  LDL.LU R12, [R1+0x710] ;  /* 0x00071000010c7983 */ /* 0x002f280000300800 */
[----:B------:R-:W4:Y:S04]  /*35060*/  LDL.LU R13, [R1+0x714] ;  /* 0x00071400010d7983 */ /* 0x000f280000300800 */
[----:B------:R-:W4:Y:S04]  /*35070*/  LDL.LU R14, [R1+0x6c0] ;  /* 0x0006c000010e7983 */ /* 0x000f280000300800 */
[----:B---3--:R1:W-:Y:S04]  /*35080*/  STS.128 [R3+0x300], R8 ;  /* 0x0003000803007388 */ /* 0x0083e80000000c00 */
[----:B------:R-:W4:Y:S04]  /*35090*/  LDL.LU R15, [R1+0x6c4] ;  /* 0x0006c400010f7983 */ /* 0x000f280000300800 */
[----:B-1----:R-:W3:Y:S04]  /*350a0*/  LDL.LU R8, [R1+0x718] ;  /* 0x0007180001087983 */ /* 0x002ee80000300800 */
[----:B------:R-:W3:Y:S04]  /*350b0*/  LDL.LU R9, [R1+0x71c] ;  /* 0x00071c0001097983 */ /* 0x000ee80000300800 */
[----:B------:R-:W3:Y:S04]  /*350c0*/  LDL.LU R10, [R1+0x6c8] ;  /* 0x0006c800010a7983 */ /* 0x000ee80000300800 */
[----:B------:R-:W3:Y:S04]  /*350d0*/  LDL.LU R11, [R1+0x6cc] ;  /* 0x0006cc00010b7983 */ /* 0x000ee80000300800 */
[----:B------:R-:W-:Y:S04]  /*350e0*/  STS.128 [R3+0x180], R20 ;  /* 0x0001801403007388 */ /* 0x000fe80000000c00 */
[----:B------:R-:W-:Y:S01]  /*350f0*/  STS.128 [R3+0x200], R16 ;  /* 0x0002001003007388 */ /* 0x000fe20000000c00 */
[----:B------:R-:W-:-:S02]  /*35100*/  LOP3.LUT R33, R2, 0x20, RZ, 0x3c, !PT ;  /* 0x0000002002217812 */ /* 0x000fc400078e3cff */
[C---:B------:R-:W-:Y:S01]  /*35110*/  LOP3.LUT R32, R2.reuse, 0x40, RZ, 0x3c, !PT ;  /* 0x0000004002207812 */ /* 0x040fe200078e3cff */
[----:B--2---:R1:W-:Y:S04]  /*35120*/  STS.128 [R3+0x380], R4 ;  /* 0x0003800403007388 */ /* 0x0043e80000000c00 */
[----:B------:R-:W-:Y:S06]  /*35130*/  BAR.SYNC.DEFER_BLOCKING 0x0 ;  /* 0x0000000000007b1d */ /* 0x000fec0000010000 */
[----:B-1----:R-:W4:Y:S04]  /*35140*/  LDL.LU R4, [R1+0x700] ;  /* 0x0007000001047983 */ /* 0x002f280000300800 */
[----:B------:R-:W4:Y:S04]  /*35150*/  LDL.LU R5, [R1+0x704] ;  /* 0x0007040001057983 */ /* 0x000f280000300800 */
[----:B------:R-:W4:Y:S04]  /*35160*/  LDL.LU R6, [R1+0x6b0] ;  /* 0x0006b00001067983 */ /* 0x000f280000300800 */
[----:B------:R-:W4:Y:S04]  /*35170*/  LDL.LU R7, [R1+0x6b4] ;  /* 0x0006b40001077983 */ /* 0x000f280000300800 */
[----:B------:R-:W1:Y:S04]  /*35180*/  LDS.128 R20, [R2] ;  /* 0x0000000002147984 */ /* 0x000e680000000c00 */
[----:B------:R-:W4:Y:S04]  /*35190*/  LDS.128 R16, [R2+0x400] ;  /* 0x0004000002107984 */ /* 0x000f280000000c00 */
[----:B------:R-:W3:Y:S04]  /*351a0*/  LDS.128 R24, [R33] ;  /* 0x0000000021187984 */ /* 0x000ee80000000c00 */
[----:B-1----:R-:W-:Y:S04]  /*351b0*/  STL.64 [R1+0x640], R20 ;  /* 0x0006401401007387 */ /* 0x002fe80000100a00 */
[----:B------:R-:W-:Y:S04]  /*351c0*/  STL.64 [R1+0x648], R22 ;  /* 0x0006481601007387 */ /* 0x000fe80000100a00 */
[----:B------:R-:W1:Y:S04]  /*351d0*/  LDS.128 R20, [R33+0x400] ;  /* 0x0004000021147984 */ /* 0x000e680000000c00 */
[----:B----4-:R-:W-:Y:S04]  /*351e0*/  STL.64 [R1+0x710], R16 ;  /* 0x0007101001007387 */ /* 0x010fe80000100a00 */
[----:B------:R-:W-:Y:S04]  /*351f0*/  STL.64 [R1+0x718], R18 ;  /* 0x0007181201007387 */ /* 0x000fe80000100a00 */
[----:B------:R-:W4:Y:S01]  /*35200*/  LDS.128 R16, [R32] ;  /* 0x0000000020107984 */ /* 0x000f220000000c00 */
[----:B------:R-:W-:-:S03]  /*35210*/  LOP3.LUT R52, R2, 0x60, RZ, 0x3c, !PT ;  /* 0x0000006002347812 */ /* 0x000fc600078e3cff */
[----:B---3--:R-:W-:Y:S04]  /*35220*/  STL.64 [R1+0x690], R24 ;  /* 0x0006901801007387 */ /* 0x008fe80000100a00 */
[----:B------:R-:W-:Y:S04]  /*35230*/  STL.64 [R1+0x698], R26 ;  /* 0x0006981a01007387 */ /* 0x000fe80000100a00 */
[----:B------:R-:W3:Y:S04]  /*35240*/  LDS.128 R24, [R32+0x400] ;  /* 0x0004000020187984 */ /* 0x000ee80000000c00 */
[----:B-1----:R-:W-:Y:S04]  /*35250*/  STL.64 [R1+0x6d0], R20 ;  /* 0x0006d01401007387 */ /* 0x002fe80000100a00 */
[----:B------:R-:W-:Y:S04]  /*35260*/  STL.64 [R1+0x6d8], R22 ;  /* 0x0006d81601007387 */ /* 0x000fe80000100a00 */
[----:B------:R-:W1:Y:S04]  /*35270*/  LDS.128 R20, [R52] ;  /* 0x0000000034147984 */ /* 0x000e680000000c00 */
[----:B----4-:R-:W-:Y:S04]  /*35280*/  STL.64 [R1+0x6c0], R16 ;  /* 0x0006c01001007387 */ /* 0x010fe80000100a00 */
[----:B------:R-:W-:Y:S04]  /*35290*/  STL.64 [R1+0x6c8], R18 ;  /* 0x0006c81201007387 */ /* 0x000fe80000100a00 */
[----:B------:R-:W4:Y:S04]  /*352a0*/  LDS.128 R16, [R52+0x400] ;  /* 0x0004000034107984 */ /* 0x000f280000000c00 */
[----:B------:R-:W-:Y:S06]  /*352b0*/  BAR.SYNC.DEFER_BLOCKING 0x0 ;  /* 0x0000000000007b1d */ /* 0x000fec0000010000 */
[----:B---3--:R-:W-:Y:S04]  /*352c0*/  STL.64 [R1+0x720], R24 ;  /* 0x0007201801007387 */ /* 0x008fe80000100a00 */
[----:B------:R-:W-:Y:S04]  /*352d0*/  STL.64 [R1+0x728], R26 ;  /* 0x0007281a01007387 */ /* 0x000fe80000100a00 */
[----:B-1----:R1:W-:Y:S04]  /*352e0*/  STL.64 [R1+0x5c0], R20 ;  /* 0x0005c01401007387 */ /* 0x0023e80000100a00 */
[----:B------:R3:W-:Y:S04]  /*352f0*/  STL.64 [R1+0x5c8], R22 ;  /* 0x0005c81601007387 */ /* 0x0007e80000100a00 */
[----:B----4-:R4:W-:Y:S04]  /*35300*/  STL.64 [R1+0x730], R16 ;  /* 0x0007301001007387 */ /* 0x0109e80000100a00 */
[----:B------:R3:W-:Y:S04]  /*35310*/  STL.64 [R1+0x738], R18 ;  /* 0x0007381201007387 */ /* 0x0007e80000100a00 */
[----:B-1----:R-:W2:Y:S04]  /*35320*/  LDL.LU R20, [R1+0x708] ;  /* 0x0007080001147983 */ /* 0x002ea80000300800 */
[----:B------:R-:W2:Y:S04]  /*35330*/  LDL.LU R21, [R1+0x70c] ;  /* 0x00070c0001157983 */ /* 0x000ea80000300800 */
[----:B---3--:R-:W2:Y:S04]  /*35340*/  LDL.LU R22, [R1+0x6b8] ;  /* 0x0006b80001167983 */ /* 0x008ea80000300800 */
[----:B------:R-:W2:Y:S04]  /*35350*/  LDL.LU R23, [R1+0x6bc] ;  /* 0x0006bc0001177983 */ /* 0x000ea80000300800 */
[----:B----4-:R-:W3:Y:S04]  /*35360*/  LDL.LU R16, [R1+0x6f0] ;  /* 0x0006f00001107983 */ /* 0x010ee80000300800 */
[----:B------:R-:W3:Y:S04]  /*35370*/  LDL.LU R17, [R1+0x6f4] ;  /* 0x0006f40001117983 */ /* 0x000ee80000300800 */
[----:B------:R-:W3:Y:S04]  /*35380*/  LDL.LU R18, [R1+0x6a0] ;  /* 0x0006a00001127983 */ /* 0x000ee80000300800 */
[----:B------:R1:W-:Y:S04]  /*35390*/  STS.128 [R3], R12 ;  /* 0x0000000c03007388 */ /* 0x0003e80000000c00 */
[----:B------:R-:W3:Y:S04]  /*353a0*/  LDL.LU R19, [R1+0x6a4] ;  /* 0x0006a40001137983 */ /* 0x000ee80000300800 */
[----:B------:R4:W-:Y:S04]  /*353b0*/  STS.128 [R3+0x80], R8 ;  /* 0x0000800803007388 */ /* 0x0009e80000000c00 */
[----:B-1----:R-:W2:Y:S04]  /*353c0*/  LDL.LU R12, [R1+0x6f8] ;  /* 0x0006f800010c7983 */ /* 0x002ea80000300800 */
[----:B------:R-:W2:Y:S04]  /*353d0*/  LDL.LU R13, [R1+0x6fc] ;  /* 0x0006fc00010d7983 */ /* 0x000ea80000300800 */
[----:B------:R-:W2:Y:S04]  /*353e0*/  LDL.LU R14, [R1+0x6a8] ;  /* 0x0006a800010e7983 */ /* 0x000ea80000300800 */
[----:B------:R-:W2:Y:S04]  /*353f0*/  LDL.LU R15, [R1+0x6ac] ;  /* 0x0006ac00010f7983 */ /* 0x000ea80000300800 */
[----:B----4-:R-:W4:Y:S04]  /*35400*/  LDL.LU R8, [R1+0x6e0] ;  /* 0x0006e00001087983 */ /* 0x010f280000300800 */
[----:B------:R-:W4:Y:S04]  /*35410*/  LDL.LU R9, [R1+0x6e4] ;  /* 0x0006e40001097983 */ /* 0x000f280000300800 */
[----:B------:R-:W4:Y:S04]  /*35420*/  LDL.LU R10, [R1+0x680] ;  /* 0x00068000010a7983 */ /* 0x000f280000300800 */
[----:B------:R-:W4:Y:S04]  /*35430*/  LDL.LU R11, [R1+0x684] ;  /* 0x00068400010b7983 */ /* 0x000f280000300800 */
[----:B------:R1:W-:Y:S04]  /*35440*/  STS.128 [R3+0x100], R4 ;  /* 0x0001000403007388 */ /* 0x0003e80000000c00 */
[----:B-1----:R-:W3:Y:S04]  /*35450*/  LDL.LU R4, [R1+0x6e8] ;  /* 0x0006e80001047983 */ /* 0x002ee80000300800 */
[----:B------:R-:W3:Y:S04]  /*35460*/  LDL.LU R5, [R1+0x6ec] ;  /* 0x0006ec0001057983 */ /* 0x000ee80000300800 */
[----:B------:R-:W3:Y:S04]  /*35470*/  LDL.LU R6, [R1+0x688] ;  /* 0x0006880001067983 */ /* 0x000ee80000300800 */
[----:B------:R-:W3:Y:S04]  /*35480*/  LDL.LU R7, [R1+0x68c] ;  /* 0x00068c0001077983 */ /* 0x000ee80000300800 */
[----:B--2---:R1:W-:Y:S04]  /*35490*/  STS.128 [R3+0x280], R12 ;  /* 0x0002800c03007388 */ /* 0x0043e80000000c00 */
[----:B-1----:R-:W2:Y:S04]  /*354a0*/  LDL.LU R12, [R1+0x670] ;  /* 0x00067000010c7983 */ /* 0x002ea80000300800 */
[----:B------:R-:W2:Y:S04]  /*354b0*/  LDL.LU R13, [R1+0x674] ;  /* 0x00067400010d7983 */ /* 0x000ea80000300800 */
[----:B------:R-:W2:Y:S04]  /*354c0*/  LDL.LU R14, [R1+0x620] ;  /* 0x00062000010e7983 */ /* 0x000ea80000300800 */
[----:B----4-:R1:W-:Y:S04]  /*354d0*/  STS.128 [R3+0x300], R8 ;  /* 0x0003000803007388 */ /* 0x0103e80000000c00 */
[----:B------:R-:W2:Y:S04]  /*354e0*/  LDL.LU R15, [R1+0x624] ;  /* 0x00062400010f7983 */ /* 0x000ea80000300800 */
[----:B-1----:R-:W4:Y:S04]  /*354f0*/  LDL.LU R8, [R1+0x678] ;  /* 0x0006780001087983 */ /* 0x002f280000300800 */
[----:B------:R-:W4:Y:S04]  /*35500*/  LDL.LU R9, [R1+0x67c] ;  /* 0x00067c0001097983 */ /* 0x000f280000300800 */
[----:B------:R-:W4:Y:S04]  /*35510*/  LDL.LU R10, [R1+0x628] ;  /* 0x00062800010a7983 */ /* 0x000f280000300800 */
[----:B------:R-:W4:Y:S04]  /*35520*/  LDL.LU R11, [R1+0x62c] ;  /* 0x00062c00010b7983 */ /* 0x000f280000300800 */
[----:B---3--:R1:W-:Y:S04]  /*35530*/  STS.128 [R3+0x380], R4 ;  /* 0x0003800403007388 */ /* 0x0083e80000000c00 */
[----:B-1----:R-:W4:Y:S04]  /*35540*/  LDL.LU R4, [R1+0x660] ;  /* 0x0006600001047983 */ /* 0x002f280000300800 */
[----:B------:R-:W4:Y:S04]  /*35550*/  LDL.LU R5, [R1+0x664] ;  /* 0x0006640001057983 */ /* 0x000f280000300800 */
[----:B------:R-:W4:Y:S04]  /*35560*/  LDL.LU R6, [R1+0x610] ;  /* 0x0006100001067983 */ /* 0x000f280000300800 */
[----:B------:R-:W4:Y:S04]  /*35570*/  LDL.LU R7, [R1+0x614] ;  /* 0x0006140001077983 */ /* 0x000f280000300800 */
[----:B------:R-:W-:Y:S04]  /*35580*/  STS.128 [R3+0x180], R20 ;  /* 0x0001801403007388 */ /* 0x000fe80000000c00 */
[----:B------:R-:W-:Y:S04]  /*35590*/  STS.128 [R3+0x200], R16 ;  /* 0x0002001003007388 */ /* 0x000fe80000000c00 */
[----:B------:R-:W-:Y:S06]  /*355a0*/  BAR.SYNC.DEFER_BLOCKING 0x0 ;  /* 0x0000000000007b1d */ /* 0x000fec0000010000 */
[----:B------:R-:W1:Y:S04]  /*355b0*/  LDS.128 R20, [R2] ;  /* 0x0000000002147984 */ /* 0x000e680000000c00 */
[----:B------:R-:W1:Y:S04]  /*355c0*/  LDS.128 R16, [R2+0x400] ;  /* 0x0004000002107984 */ /* 0x000e680000000c00 */
[----:B------:R-:W1:Y:S04]  /*355d0*/  LDS.128 R24, [R33] ;  /* 0x0000000021187984 */ /* 0x000e680000000c00 */
[----:B-1----:R-:W-:Y:S04]  /*355e0*/  STL.64 [R1+0x670], R20 ;  /* 0x0006701401007387 */ /* 0x002fe80000100a00 */
[----:B------:R-:W-:Y:S04]  /*355f0*/  STL.64 [R1+0x678], R22 ;  /* 0x0006781601007387 */ /* 0x000fe80000100a00 */
[----:B------:R-:W1:Y:S04]  /*35600*/  LDS.128 R20, [R33+0x400] ;  /* 0x0004000021147984 */ /* 0x000e680000000c00 */
[----:B------:R-:W-:Y:S04]  /*35610*/  STL.64 [R1+0x6e0], R16 ;  /* 0x0006e01001007387 */ /* 0x000fe80000100a00 */
[----:B------:R-:W-:Y:S04]  /*35620*/  STL.64 [R1+0x6e8], R18 ;  /* 0x0006e81201007387 */ /* 0x000fe80000100a00 */
[----:B------:R-:W1:Y:S04]  /*35630*/  LDS.128 R16, [R32] ;  /* 0x0000000020107984 */ /* 0x000e680000000c00 */
[----:B------:R-:W-:Y:S04]  /*35640*/  STL.64 [R1+0x680], R24 ;  /* 0x0006801801007387 */ /* 0x000fe80000100a00 */
[----:B------:R-:W-:Y:S04]  /*35650*/  STL.64 [R1+0x688], R26 ;  /* 0x0006881a01007387 */ /* 0x000fe80000100a00 */
[----:B------:R-:W1:Y:S04]  /*35660*/  LDS.128 R24, [R32+0x400] ;  /* 0x0004000020187984 */ /* 0x000e680000000c00 */
[----:B-1----:R-:W-:Y:S04]  /*35670*/  STL.64 [R1+0x6b0], R20 ;  /* 0x0006b01401007387 */ /* 0x002fe80000100a00 */
[----:B------:R-:W-:Y:S04]  /*35680*/  STL.64 [R1+0x6b8], R22 ;  /* 0x0006b81601007387 */ /* 0x000fe80000100a00 */
[----:B------:R-:W1:Y:S04]  /*35690*/  LDS.128 R20, [R52] ;  /* 0x0000000034147984 */ /* 0x000e680000000c00 */
[----:B------:R-:W-:Y:S04]  /*356a0*/  STL.64 [R1+0x6a0], R16 ;  /* 0x0006a01001007387 */ /* 0x000fe80000100a00 */
[----:B------:R-:W-:Y:S04]  /*356b0*/  STL.64 [R1+0x6a8], R18 ;  /* 0x0006a81201007387 */ /* 0x000fe80000100a00 */
[----:B------:R-:W2:Y:S04]  /*356c0*/  LDS.128 R16, [R52+0x400] ;  /* 0x0004000034107984 */ /* 0x000ea80000000c00 */
[----:B------:R-:W-:Y:S06]  /*356d0*/  BAR.SYNC.DEFER_BLOCKING 0x0 ;  /* 0x0000000000007b1d */ /* 0x000fec0000010000 */
[----:B------:R-:W-:Y:S04]  /*356e0*/  STL.64 [R1+0x6f0], R24 ;  /* 0x0006f01801007387 */ /* 0x000fe80000100a00 */
[----:B------:R-:W-:Y:S04]  /*356f0*/  STL.64 [R1+0x6f8], R26 ;  /* 0x0006f81a01007387 */ /* 0x000fe80000100a00 */
[----:B-1----:R1:W-:Y:S04]  /*35700*/  STL.64 [R1+0x620], R20 ;  /* 0x0006201401007387 */ /* 0x0023e80000100a00 */
[----:B------:R1:W-:Y:S04]  /*35710*/  STL.64 [R1+0x628], R22 ;  /* 0x0006281601007387 */ /* 0x0003e80000100a00 */
[----:B--2---:R2:W-:Y:S04]  /*35720*/  STL.64 [R1+0x700], R16 ;  /* 0x0007001001007387 */ /* 0x0045e80000100a00 */
[----:B------:R2:W-:Y:S04]  /*35730*/  STL.64 [R1+0x708], R18 ;  /* 0x0007081201007387 */ /* 0x0005e80000100a00 */
[----:B-1----:R-:W3:Y:S04]  /*35740*/  LDL.LU R20, [R1+0x668] ;  /* 0x0006680001147983 */ /* 0x002ee80000300800 */
[----:B------:R-:W3:Y:S04]  /*35750*/  LDL.LU R21, [R1+0x66c] ;  /* 0x00066c0001157983 */ /* 0x000ee80000300800 */
[----:B------:R-:W3:Y:S04]  /*35760*/  LDL.LU R22, [R1+0x618] ;  /* 0x0006180001167983 */ /* 0x000ee80000300800 */
[----:B------:R-:W3:Y:S04]  /*35770*/  LDL.LU R23, [R1+0x61c] ;  /* 0x00061c0001177983 */ /* 0x000ee80000300800 */
[----:B--2---:R-:W2:Y:S04]  /*35780*/  LDL.LU R16, [R1+0x650] ;  /* 0x0006500001107983 */ /* 0x004ea80000300800 */
[----:B------:R-:W2:Y:S04]  /*35790*/  LDL.LU R17, [R1+0x654] ;  /* 0x0006540001117983 */ /* 0x000ea80000300800 */
[----:B------:R-:W2:Y:S04]  /*357a0*/  LDL.LU R18, [R1+0x600] ;  /* 0x0006000001127983 */ /* 0x000ea80000300800 */
[----:B------:R1:W-:Y:S04]  /*357b0*/  STS.128 [R3], R12 ;  /* 0x0000000c03007388 */ /* 0x0003e80000000c00 */
[----:B------:R-:W2:Y:S04]  /*357c0*/  LDL.LU R19, [R1+0x604] ;  /* 0x0006040001137983 */ /* 0x000ea80000300800 */
[----:B----4-:R4:W-:Y:S04]  /*357d0*/  STS.128 [R3+0x80], R8 ;  /* 0x0000800803007388 */ /* 0x0109e80000000c00 */
        /* <DEDUP_REMOVED lines=48> */
[----:B------:R-:W1:Y:S04]  /*35ae0*/  LDS.128 R16, [R52+0x400] ;  /* 0x0004000034107984 */ /* 0x000e680000000c00 */
[----:B------:R-:W-:Y:S06]  /*35af0*/  BAR.SYNC.DEFER_BLOCKING 0x0 ;  /* 0x0000000000007b1d */ /* 0x000fec0000010000 */
[----:B------:R-:W-:Y:S04]  /*35b00*/  STL.64 [R1+0x650], R24 ;  /* 0x0006501801007387 */ /* 0x000fe80000100a00 */
[----:B------:R-:W-:Y:S04]  /*35b10*/  STL.64 [R1+0x658], R26 ;  /* 0x0006581a01007387 */ /* 0x000fe80000100a00 */
[----:B-1----:R1:W-:Y:S04]  /*35b20*/  STL.64 [R1+0x5d0], R20 ;  /* 0x0005d01401007387 */ /* 0x0023e80000100a00 */
[----:B------:R1:W-:Y:S04]  /*35b30*/  STL.64 [R1+0x5d8], R22 ;  /* 0x0005d81601007387 */ /* 0x0003e80000100a00 */
[----:B------:R1:W-:Y:S04]  /*35b40*/  STL.64 [R1+0x660], R16 ;  /* 0x0006601001007387 */ /* 0x0003e80000100a00 */
[----:B------:R1:W-:Y:S04]  /*35b50*/  STL.64 [R1+0x668], R18 ;  /* 0x0006681201007387 */ /* 0x0003e80000100a00 */
        /* <DEDUP_REMOVED lines=8> */
[----:B--2---:R1:W-:Y:S04]  /*35be0*/  STS.128 [R3], R12 ;  /* 0x0000000c03007388 */ /* 0x0043e80000000c00 */
        /* <DEDUP_REMOVED lines=112> */
[----:B------:R-:W-:Y:S04]  /*362f0*/  LDS.128 R20, [R52] ;  /* 0x0000000034147984 */ /* 0x000fe80000000c00 */
[----:B------:R-:W-:Y:S04]  /*36300*/  STL.64 [R1+0x240], R16 ;  /* 0x0002401001007387 */ /* 0x000fe80000100a00 */
[----:B------:R-:W-:Y:S04]  /*36310*/  STL.64 [R1+0x248], R18 ;  /* 0x0002481201007387 */ /* 0x000fe80000100a00 */
[----:B------:R-:W1:Y:S04]  /*36320*/  LDS.128 R16, [R52+0x400] ;  /* 0x0004000034107984 */ /* 0x000e680000000c00 */
[----:B------:R-:W-:Y:S06]  /*36330*/  BAR.SYNC.DEFER_BLOCKING 0x0 ;  /* 0x0000000000007b1d */ /* 0x000fec0000010000 */
[----:B------:R-:W-:Y:S04]  /*36340*/  STL.64 [R1+0x230], R24 ;  /* 0x0002301801007387 */ /* 0x000fe80000100a00 */
[----:B------:R-:W-:Y:S04]  /*36350*/  STL.64 [R1+0x238], R26 ;  /* 0x0002381a01007387 */ /* 0x000fe80000100a00 */
[----:B-1----:R-:W-:Y:S04]  /*36360*/  STL.64 [R1+0x210], R16 ;  /* 0x0002101001007387 */ /* 0x002fe80000100a00 */
[----:B------:R1:W-:Y:S04]  /*36370*/  STL.64 [R1+0x220], R20 ;  /* 0x0002201401007387 */ /* 0x0003e80000100a00 */
[----:B------:R1:W-:Y:S04]  /*36380*/  STL.64 [R1+0x228], R22 ;  /* 0x0002281601007387 */ /* 0x0003e80000100a00 */
[----:B------:R1:W-:Y:S04]  /*36390*/  STL [R1+0x218], R18 ;  /* 0x0002181201007387 */ /* 0x0003e80000100800 */
[----:B-1----:R-:W3:Y:S04]  /*363a0*/  LDL.LU R20, [R1+0x3a8] ;  /* 0x0003a80001147983 */ /* 0x002ee80000300800 */
[----:B------:R-:W3:Y:S04]  /*363b0*/  LDL.LU R21, [R1+0x3ac] ;  /* 0x0003ac0001157983 */ /* 0x000ee80000300800 */
[----:B------:R-:W3:Y:S01]  /*363c0*/  LDL.LU R22, [R1+0x2b8] ;  /* 0x0002b80001167983 */ /* 0x000ee20000300800 */
[----:B------:R-:W-:-:S03]  /*363d0*/  IMAD.MOV.U32 R252, RZ, RZ, R19 ;  /* 0x000000fffffc7224 */ /* 0x000fc600078e0013 */
        /* <DEDUP_REMOVED lines=35> */
[----:B------:R1:W-:Y:S04]  /*36610*/  STS.128 [R3+0x180], R20 ;  /* 0x0001801403007388 */ /* 0x0003e80000000c00 */
[----:B------:R1:W-:Y:S04]  /*36620*/  STS.128 [R3+0x200], R16 ;  /* 0x0002001003007388 */ /* 0x0003e80000000c00 */
[----:B------:R-:W-:Y:S06]  /*36630*/  BAR.SYNC.DEFER_BLOCKING 0x0 ;  /* 0x0000000000007b1d */ /* 0x000fec0000010000 */
[----:B-1----:R-:W3:Y:S04]  /*36640*/  LDL.LU R20, [R1+0x2a8] ;  /* 0x0002a80001147983 */ /* 0x002ee80000300800 */
[----:B------:R-:W3:Y:S04]  /*36650*/  LDL.LU R21, [R1+0x2ac] ;  /* 0x0002ac0001157983 */ /* 0x000ee80000300800 */
[----:B------:R-:W3:Y:S04]  /*36660*/  LDL.LU R22, [R1+0x1f8] ;  /* 0x0001f80001167983 */ /* 0x000ee80000300800 */
[----:B------:R-:W3:Y:S04]  /*36670*/  LDL.LU R23, [R1+0x1fc] ;  /* 0x0001fc0001177983 */ /* 0x000ee80000300800 */
[----:B------:R-:W-:Y:S04]  /*36680*/  LDS.128 R236, [R2] ;  /* 0x0000000002ec7984 */ /* 0x000fe80000000c00 */
[----:B------:R-:W-:Y:S04]  /*36690*/  LDS.128 R232, [R2+0x400] ;  /* 0x0004000002e87984 */ /* 0x000fe80000000c00 */
[----:B------:R-:W-:Y:S04]  /*366a0*/  LDS.128 R228, [R33] ;  /* 0x0000000021e47984 */ /* 0x000fe80000000c00 */
[----:B------:R-:W-:Y:S04]  /*366b0*/  LDS.128 R224, [R33+0x400] ;  /* 0x0004000021e07984 */ /* 0x000fe80000000c00 */
[----:B------:R-:W-:Y:S04]  /*366c0*/  LDS.128 R220, [R32] ;  /* 0x0000000020dc7984 */ /* 0x000fe80000000c00 */
[----:B------:R-:W-:Y:S04]  /*366d0*/  LDS.128 R216, [R32+0x400] ;  /* 0x0004000020d87984 */ /* 0x000fe80000000c00 */
[----:B------:R-:W-:Y:S04]  /*366e0*/  LDS.128 R212, [R52] ;  /* 0x0000000034d47984 */ /* 0x000fe80000000c00 */
[----:B------:R-:W-:Y:S04]  /*366f0*/  LDS.128 R208, [R52+0x400] ;  /* 0x0004000034d07984 */ /* 0x000fe80000000c00 */
[----:B------:R-:W-:Y:S06]  /*36700*/  BAR.SYNC.DEFER_BLOCKING 0x0 ;  /* 0x0000000000007b1d */ /* 0x000fec0000010000 */
        /* <DEDUP_REMOVED lines=87> */
[----:B-1----:R-:W2:Y:S04]  /*36c80*/  LDL.LU R20, [R1+0x128] ;  /* 0x0001280001147983 */ /* 0x002ea80000300800 */
[----:B------:R-:W2:Y:S04]  /*36c90*/  LDL.LU R21, [R1+0x12c] ;  /* 0x00012c0001157983 */ /* 0x000ea80000300800 */
[----:B------:R-:W2:Y:S04]  /*36ca0*/  LDL.LU R22, [R1+0xc8] ;  /* 0x0000c80001167983 */ /* 0x000ea80000300800 */
[----:B------:R-:W2:Y:S04]  /*36cb0*/  LDL.LU R23, [R1+0xcc] ;  /* 0x0000cc0001177983 */ /* 0x000ea80000300800 */
        /* <DEDUP_REMOVED lines=9> */
[----:B------:R-:W2:Y:S04]  /*36d50*/  LDL.LU R16, [R1+0x110] ;  /* 0x0001100001107983 */ /* 0x000ea80000300800 */
        /* <DEDUP_REMOVED lines=13> */
[----:B--2---:R1:W-:Y:S04]  /*36e30*/  STS.128 [R3], R12 ;  /* 0x0000000c03007388 */ /* 0x0043e80000000c00 */
[----:B-1----:R-:W2:Y:S04]  /*36e40*/  LDL.LU R12, [R1+0x88] ;  /* 0x00008800010c7983 */ /* 0x002ea80000300800 */
[----:B------:R-:W2:Y:S04]  /*36e50*/  LDL.LU R13, [R1+0x8c] ;  /* 0x00008c00010d7983 */ /* 0x000ea80000300800 */
[----:B------:R-:W2:Y:S04]  /*36e60*/  LDL.LU R14, [R1+0x78] ;  /* 0x00007800010e7983 */ /* 0x000ea80000300800 */
[----:B------:R-:W2:Y:S04]  /*36e70*/  LDL.LU R15, [R1+0x7c] ;  /* 0x00007c00010f7983 */ /* 0x000ea80000300800 */
[----:B------:R-:W-:Y:S04]  /*36e80*/  STS.128 [R3+0x180], R20 ;  /* 0x0001801403007388 */ /* 0x000fe80000000c00 */
[----:B---3--:R1:W-:Y:S04]  /*36e90*/  STS.128 [R3+0x300], R4 ;  /* 0x0003000403007388 */ /* 0x0083e80000000c00 */
[----:B-1----:R-:W3:Y:S04]  /*36ea0*/  LDL.LU R4, [R1+0x100] ;  /* 0x0001000001047983 */ /* 0x002ee80000300800 */
[----:B------:R-:W3:Y:S04]  /*36eb0*/  LDL.LU R5, [R1+0x104] ;  /* 0x0001040001057983 */ /* 0x000ee80000300800 */
[----:B------:R-:W3:Y:S04]  /*36ec0*/  LDL.LU R6, [R1+0xd0] ;  /* 0x0000d00001067983 */ /* 0x000ee80000300800 */
[----:B------:R-:W3:Y:S04]  /*36ed0*/  LDL.LU R7, [R1+0xd4] ;  /* 0x0000d40001077983 */ /* 0x000ee80000300800 */
[----:B------:R1:W-:Y:S04]  /*36ee0*/  STS.128 [R3+0x200], R16 ;  /* 0x0002001003007388 */ /* 0x0003e80000000c00 */
[----:B----4-:R-:W-:Y:S04]  /*36ef0*/  STS.128 [R3+0x280], R8 ;  /* 0x0002800803007388 */ /* 0x010fe80000000c00 */
[----:B--2---:R-:W-:Y:S04]  /*36f00*/  STS.128 [R3+0x380], R12 ;  /* 0x0003800c03007388 */ /* 0x004fe80000000c00 */
[----:B------:R-:W-:Y:S06]  /*36f10*/  BAR.SYNC.DEFER_BLOCKING 0x0 ;  /* 0x0000000000007b1d */ /* 0x000fec0000010000 */
[----:B-1----:R-:W2:Y:S04]  /*36f20*/  LDL.LU R16, [R1+0x108] ;  /* 0x0001080001107983 */ /* 0x002ea80000300800 */
[----:B------:R-:W2:Y:S04]  /*36f30*/  LDL.LU R17, [R1+0x10c] ;  /* 0x00010c0001117983 */ /* 0x000ea80000300800 */
[----:B------:R-:W2:Y:S04]  /*36f40*/  LDL.LU R18, [R1+0xd8] ;  /* 0x0000d80001127983 */ /* 0x000ea80000300800 */
[----:B------:R-:W2:Y:S04]  /*36f50*/  LDL.LU R19, [R1+0xdc] ;  /* 0x0000dc0001137983 */ /* 0x000ea80000300800 */
[----:B------:R-:W4:Y:S04]  /*36f60*/  LDL.LU R20, [R1+0xb0] ;  /* 0x0000b00001147983 */ /* 0x000f280000300800 */
[----:B------:R-:W4:Y:S04]  /*36f70*/  LDL.LU R21, [R1+0xb4] ;  /* 0x0000b40001157983 */ /* 0x000f280000300800 */
[----:B------:R-:W4:Y:S04]  /*36f80*/  LDL.LU R22, [R1+0x40] ;  /* 0x0000400001167983 */ /* 0x000f280000300800 */
[----:B------:R-:W4:Y:S04]  /*36f90*/  LDL.LU R23, [R1+0x44] ;  /* 0x0000440001177983 */ /* 0x000f280000300800 */
        /* <DEDUP_REMOVED lines=17> */
[----:B---3--:R1:W-:Y:S04]  /*370b0*/  STS.128 [R3], R4 ;  /* 0x0000000403007388 */ /* 0x0083e80000000c00 */
        /* <DEDUP_REMOVED lines=15> */
[----:B-1----:R-:W3:Y:S04]  /*371b0*/  LDL.LU R4, [R1+0x50] ;  /* 0x0000500001047983 */ /* 0x002ee80000300800 */
[----:B------:R-:W3:Y:S04]  /*371c0*/  LDL.LU R5, [R1+0x54] ;  /* 0x0000540001057983 */ /* 0x000ee80000300800 */
[----:B------:R-:W-:Y:S04]  /*371d0*/  STS.128 [R3+0x180], R28 ;  /* 0x0001801c03007388 */ /* 0x000fe80000000c00 */
[----:B------:R-:W-:Y:S04]  /*371e0*/  STS.128 [R3+0x200], R24 ;  /* 0x0002001803007388 */ /* 0x000fe80000000c00 */
[----:B--2---:R-:W-:Y:S04]  /*371f0*/  STS.128 [R3+0x300], R16 ;  /* 0x0003001003007388 */ /* 0x004fe80000000c00 */
[----:B----4-:R-:W-:Y:S04]  /*37200*/  STS.128 [R3+0x380], R20 ;  /* 0x0003801403007388 */ /* 0x010fe80000000c00 */
[----:B------:R-:W-:Y:S01]  /*37210*/  BAR.SYNC.DEFER_BLOCKING 0x0 ;  /* 0x0000000000007b1d */ /* 0x000fe20000010000 */
[----:B------:R-:W-:-:S02]  /*37220*/  IMAD.MOV.U32 R6, RZ, RZ, R244 ;  /* 0x000000ffff067224 */ /* 0x000fc400078e00f4 */
[----:B------:R-:W-:-:S03]  /*37230*/  IMAD.MOV.U32 R7, RZ, RZ, R245 ;  /* 0x000000ffff077224 */ /* 0x000fc600078e00f5 */
[----:B------:R-:W2:Y:S01]  /*37240*/  LDL.LU R244, [R1+0x58] ;  /* 0x0000580001f47983 */ /* 0x000ea20000300800 */
[----:B------:R-:W-:-:S03]  /*37250*/  IMAD.MOV.U32 R50, RZ, RZ, R76 ;  /* 0x000000ffff327224 */ /* 0x000fc600078e004c */
[----:B------:R-:W2:Y:S01]  /*37260*/  LDL.LU R245, [R1+0x5c] ;  /* 0x00005c0001f57983 */ /* 0x000ea20000300800 */
[----:B------:R-:W-:-:S03]  /*37270*/  IMAD.MOV.U32 R51, RZ, RZ, R77 ;  /* 0x000000ffff337224 */ /* 0x000fc600078e004d */
[----:B------:R-:W4:Y:S04]  /*37280*/  LDL.LU R48, [R1+0x10] ;  /* 0x0000100001307983 */ /* 0x000f280000300800 */
[----:B------:R-:W4:Y:S04]  /*37290*/  LDL.LU R49, [R1+0x14] ;  /* 0x0000140001317983 */ /* 0x000f280000300800 */
        /* <DEDUP_REMOVED lines=11> */
[----:B---3--:R1:W-:Y:S04]  /*37350*/  STS.128 [R3], R4 ;  /* 0x0000000403007388 */ /* 0x0083e80000000c00 */
[----:B-1----:R-:W3:Y:S04]  /*37360*/  LDL.LU R4, [R1] ;  /* 0x0000000001047983 */ /* 0x002ee80000300800 */
[----:B------:R-:W3:Y:S01]  /*37370*/  LDL.LU R5, [R1+0x4] ;  /* 0x0000040001057983 */ /* 0x000ee20000300800 */
[----:B------:R-:W-:-:S02]  /*37380*/  IMAD.MOV.U32 R6, RZ, RZ, R72 ;  /* 0x000000ffff067224 */ /* 0x000fc400078e0048 */
[----:B------:R-:W-:Y:S01]  /*37390*/  IMAD.MOV.U32 R7, RZ, RZ, R73 ;  /* 0x000000ffff077224 */ /* 0x000fe200078e0049 */
[----:B------:R-:W2:Y:S04]  /*373a0*/  LDL.LU R72, [R1+0x8] ;  /* 0x0000080001487983 */ /* 0x000ea80000300800 */
[----:B------:R-:W2:Y:S04]  /*373b0*/  LDL.LU R73, [R1+0xc] ;  /* 0x00000c0001497983 */ /* 0x000ea80000300800 */
[----:B----4-:R-:W-:Y:S01]  /*373c0*/  STS.128 [R3+0x100], R48 ;  /* 0x0001003003007388 */ /* 0x010fe20000000c00 */
[----:B------:R-:W-:-:S02]  /*373d0*/  IMAD.MOV.U32 R54, RZ, RZ, R68 ;  /* 0x000000ffff367224 */ /* 0x000fc400078e0044 */
[----:B------:R-:W-:Y:S02]  /*373e0*/  IMAD.MOV.U32 R55, RZ, RZ, R69 ;  /* 0x000000ffff377224 */ /* 0x000fe400078e0045 */
[----:B------:R-:W-:Y:S02]  /*373f0*/  IMAD.MOV.U32 R52, RZ, RZ, R248 ;  /* 0x000000ffff347224 */ /* 0x000fe400078e00f8 */
[----:B------:R-:W-:Y:S01]  /*37400*/  IMAD.MOV.U32 R53, RZ, RZ, R249 ;  /* 0x000000ffff357224 */ /* 0x000fe200078e00f9 */
[----:B---3--:R1:W-:Y:S04]  /*37410*/  STS.128 [R3+0x300], R4 ;  /* 0x0003000403007388 */ /* 0x0083e80000000c00 */
[----:B-1----:R-:W3:Y:S04]  /*37420*/  LDL.LU R4, [R1+0x180] ;  /* 0x0001800001047983 */ /* 0x002ee80000300800 */
[----:B------:R-:W3:Y:S04]  /*37430*/  LDL.LU R5, [R1+0x184] ;  /* 0x0001840001057983 */ /* 0x000ee80000300800 */
[----:B------:R-:W3:Y:S04]  /*37440*/  LDL.LU R6, [R1+0x190] ;  /* 0x0001900001067983 */ /* 0x000ee80000300800 */
[----:B------:R-:W3:Y:S04]  /*37450*/  LDL.LU R7, [R1+0x194] ;  /* 0x0001940001077983 */ /* 0x000ee80000300800 */
[----:B------:R-:W4:Y:S04]  /*37460*/  LDL.LU R48, [R1+0x188] ;  /* 0x0001880001307983 */ /* 0x000f280000300800 */
[----:B------:R-:W4:Y:S04]  /*37470*/  LDL.LU R49, [R1+0x18c] ;  /* 0x00018c0001317983 */ /* 0x000f280000300800 */
[----:B------:R-:W4:Y:S04]  /*37480*/  LDL.LU R50, [R1+0x198] ;  /* 0x0001980001327983 */ /* 0x000f280000300800 */
[----:B------:R-:W4:Y:S01]  /*37490*/  LDL.LU R51, [R1+0x19c] ;  /* 0x00019c0001337983 */ /* 0x000f220000300800 */
[----:B------:R-:W-:-:S02]  /*374a0*/  IMAD.MOV.U32 R68, RZ, RZ, R250 ;  /* 0x000000ffff447224 */ /* 0x000fc400078e00fa */
[----:B------:R-:W-:Y:S01]  /*374b0*/  IMAD.MOV.U32 R69, RZ, RZ, R251 ;  /* 0x000000ffff457224 */ /* 0x000fe200078e00fb */
[----:B--2---:R1:W-:Y:S04]  /*374c0*/  STS.128 [R3+0x80], R244 ;  /* 0x000080f403007388 */ /* 0x0043e80000000c00 */
[----:B------:R-:W-:Y:S04]  /*374d0*/  STS.128 [R3+0x180], R76 ;  /* 0x0001804c03007388 */ /* 0x000fe80000000c00 */
[----:B------:R-:W-:Y:S04]  /*374e0*/  STS.128 [R3+0x200], R52 ;  /* 0x0002003403007388 */ /* 0x000fe80000000c00 */
[----:B------:R-:W-:Y:S04]  /*374f0*/  STS.128 [R3+0x280], R68 ;  /* 0x0002804403007388 */ /* 0x000fe80000000c00 */
[----:B------:R-:W-:Y:S04]  /*37500*/  STS.128 [R3+0x380], R72 ;  /* 0x0003804803007388 */ /* 0x000fe80000000c00 */
[----:B------:R-:W-:Y:S01]  /*37510*/  BAR.SYNC.DEFER_BLOCKING 0x0 ;  /* 0x0000000000007b1d */ /* 0x000fe20000010000 */
[----:B-1----:R-:W-:-:S02]  /*37520*/  LOP3.LUT R244, R2, 0x20, RZ, 0x3c, !PT ;  /* 0x0000002002f47812 */ /* 0x002fc400078e3cff */
[C---:B------:R-:W-:Y:S02]  /*37530*/  LOP3.LUT R245, R2.reuse, 0x40, RZ, 0x3c, !PT ;  /* 0x0000004002f57812 */ /* 0x040fe400078e3cff */
[----:B------:R-:W-:Y:S01]  /*37540*/  LOP3.LUT R246, R2, 0x60, RZ, 0x3c, !PT ;  /* 0x0000006002f67812 */ /* 0x000fe200078e3cff */
        /* <DEDUP_REMOVED lines=9> */
[----:B---3--:R1:W-:Y:S04]  /*375e0*/  STS.128 [R3], R4 ;  /* 0x0000000403007388 */ /* 0x0083e80000000c00 */
[----:B-1----:R-:W2:Y:S04]  /*375f0*/  LDL.LU R6, [R1+0xf0] ;  /* 0x0000f00001067983 */ /* 0x002ea80000300800 */
[----:B------:R-:W2:Y:S04]  /*37600*/  LDL.LU R7, [R1+0xf4] ;  /* 0x0000f40001077983 */ /* 0x000ea80000300800 */
[----:B----4-:R1:W-:Y:S04]  /*37610*/  STS.128 [R3+0x80], R48 ;  /* 0x0000803003007388 */ /* 0x0103e80000000c00 */
[----:B-1----:R-:W3:Y:S04]  /*37620*/  LDL.LU R50, [R1+0xf8] ;  /* 0x0000f80001327983 */ /* 0x002ee80000300800 */
[----:B------:R-:W3:Y:S01]  /*37630*/  LDL.LU R51, [R1+0xfc] ;  /* 0x0000fc0001337983 */ /* 0x000ee20000300800 */
        /* <DEDUP_REMOVED lines=8> */
[----:B------:R-:W-:-:S03]  /*376c0*/  IMAD.MOV.U32 R104, RZ, RZ, R90 ;  /* 0x000000ffff687224 */ /* 0x000fc600078e005a */
[----:B------:R1:W-:Y:S01]  /*376d0*/  STS.128 [R3+0x100], R52 ;  /* 0x0001003403007388 */ /* 0x0003e20000000c00 */
[----:B------:R-:W-:-:S05]  /*376e0*/  IMAD.MOV.U32 R105, RZ, RZ, R91 ;  /* 0x000000ffff697224 */ /* 0x000fca00078e005b */
[----:B------:R-:W-:Y:S01]  /*376f0*/  STS.128 [R3+0x180], R104 ;  /* 0x0001806803007388 */ /* 0x000fe20000000c00 */
[----:B-1----:R-:W-:Y:S02]  /*37700*/  IMAD.MOV.U32 R54, RZ, RZ, R112 ;  /* 0x000000ffff367224 */ /* 0x002fe400078e0070 */
[----:B------:R-:W-:Y:S02]  /*37710*/  IMAD.MOV.U32 R55, RZ, RZ, R113 ;  /* 0x000000ffff377224 */ /* 0x000fe400078e0071 */
[----:B------:R-:W-:Y:S02]  /*37720*/  IMAD.MOV.U32 R52, RZ, RZ, R96 ;  /* 0x000000ffff347224 */ /* 0x000fe400078e0060 */
[----:B------:R-:W-:Y:S02]  /*37730*/  IMAD.MOV.U32 R53, RZ, RZ, R97 ;  /* 0x000000ffff357224 */ /* 0x000fe400078e0061 */
[----:B------:R-:W-:Y:S02]  /*37740*/  IMAD.MOV.U32 R112, RZ, RZ, R98 ;  /* 0x000000ffff707224 */ /* 0x000fe400078e0062 */
[----:B------:R-:W-:Y:S01]  /*37750*/  IMAD.MOV.U32 R113, RZ, RZ, R99 ;  /* 0x000000ffff717224 */ /* 0x000fe200078e0063 */
[----:B------:R-:W-:Y:S04]  /*37760*/  STS.128 [R3+0x300], R52 ;  /* 0x0003003403007388 */ /* 0x000fe80000000c00 */
[----:B------:R-:W-:Y:S04]  /*37770*/  STS.128 [R3+0x380], R112 ;  /* 0x0003807003007388 */ /* 0x000fe80000000c00 */
[----:B--2---:R1:W-:Y:S04]  /*37780*/  STS.128 [R3+0x200], R4 ;  /* 0x0002000403007388 */ /* 0x0043e80000000c00 */
[----:B-1----:R-:W2:Y:S04]  /*37790*/  LDL.LU R4, [R1+0x330] ;  /* 0x0003300001047983 */ /* 0x002ea80000300800 */
[----:B------:R-:W2:Y:S04]  /*377a0*/  LDL.LU R5, [R1+0x334] ;  /* 0x0003340001057983 */ /* 0x000ea80000300800 */
[----:B------:R-:W2:Y:S04]  /*377b0*/  LDL.LU R6, [R1+0x490] ;  /* 0x0004900001067983 */ /* 0x000ea80000300800 */
[----:B---3--:R1:W-:Y:S04]  /*377c0*/  STS.128 [R3+0x280], R48 ;  /* 0x0002803003007388 */ /* 0x0083e80000000c00 */
[----:B------:R-:W2:Y:S04]  /*377d0*/  LDL.LU R7, [R1+0x494] ;  /* 0x0004940001077983 */ /* 0x000ea80000300800 */
[----:B------:R-:W-:Y:S06]  /*377e0*/  BAR.SYNC.DEFER_BLOCKING 0x0 ;  /* 0x0000000000007b1d */ /* 0x000fec0000010000 */
[----:B-1----:R-:W3:Y:S04]  /*377f0*/  LDL.LU R48, [R1+0x338] ;  /* 0x0003380001307983 */ /* 0x002ee80000300800 */
[----:B------:R-:W3:Y:S04]  /*37800*/  LDL.LU R49, [R1+0x33c] ;  /* 0x00033c0001317983 */ /* 0x000ee80000300800 */
[----:B------:R-:W3:Y:S04]  /*37810*/  LDL.LU R50, [R1+0x498] ;  /* 0x0004980001327983 */ /* 0x000ee80000300800 */
[----:B------:R-:W3:Y:S04]  /*37820*/  LDL.LU R51, [R1+0x49c] ;  /* 0x00049c0001337983 */ /* 0x000ee80000300800 */
[----:B------:R-:W1:Y:S04]  /*37830*/  LDS.128 R88, [R2] ;  /* 0x0000000002587984 */ /* 0x000e680000000c00 */
[----:B------:R-:W4:Y:S04]  /*37840*/  LDL.LU R54, [R1+0x2d0] ;  /* 0x0002d00001367983 */ /* 0x000f280000300800 */
[----:B------:R-:W1:Y:S04]  /*37850*/  LDS.128 R96, [R2+0x400] ;  /* 0x0004000002607984 */ /* 0x000e680000000c00 */
[----:B------:R-:W4:Y:S01]  /*37860*/  LDL.LU R55, [R1+0x2d4] ;  /* 0x0002d40001377983 */ /* 0x000f220000300800 */
[----:B-1----:R-:W-:-:S03]  /*37870*/  IMAD.MOV.U32 R114, RZ, RZ, R88 ;  /* 0x000000ffff727224 */ /* 0x002fc600078e0058 */
[----:B------:R-:W-:Y:S01]  /*37880*/  STL.64 [R1+0xf8], R90 ;  /* 0x0000f85a01007387 */ /* 0x000fe20000100a00 */
[----:B------:R-:W-:-:S03]  /*37890*/  IMAD.MOV.U32 R113, RZ, RZ, R89 ;  /* 0x000000ffff717224 */ /* 0x000fc600078e0059 */
[----:B------:R-:W1:Y:S04]  /*378a0*/  LDS.128 R88, [R244] ;  /* 0x00000000f4587984 */ /* 0x000e680000000c00 */
[----:B------:R-:W-:Y:S04]  /*378b0*/  STL.64 [R1+0x1e0], R96 ;  /* 0x0001e06001007387 */ /* 0x000fe80000100a00 */
[----:B------:R-:W-:Y:S04]  /*378c0*/  STL.64 [R1+0x1e8], R98 ;  /* 0x0001e86201007387 */ /* 0x000fe80000100a00 */
[----:B------:R-:W1:Y:S02]  /*378d0*/  LDS.128 R96, [R244+0x400] ;  /* 0x00040000f4607984 */ /* 0x000e640000000c00 */
[----:B-1----:R-:W-:-:S02]  /*378e0*/  IMAD.MOV.U32 R112, RZ, RZ, R88 ;  /* 0x000000ffff707224 */ /* 0x002fc400078e0058 */
[----:B------:R-:W-:Y:S01]  /*378f0*/  STL.64 [R1+0x188], R90 ;  /* 0x0001885a01007387 */ /* 0x000fe20000100a00 */
[----:B------:R-:W-:-:S03]  /*37900*/  IMAD.MOV.U32 R107, RZ, RZ, R89 ;  /* 0x000000ffff6b7224 */ /* 0x000fc600078e0059 */
[----:B------:R-:W1:Y:S04]  /*37910*/  LDS.128 R88, [R245] ;  /* 0x00000000f5587984 */ /* 0x000e680000000c00 */
[----:B------:R-:W-:Y:S04]  /*37920*/  STL.64 [R1+0x200], R96 ;  /* 0x0002006001007387 */ /* 0x000fe80000100a00 */
[----:B------:R-:W-:Y:S04]  /*37930*/  STL.64 [R1+0x208], R98 ;  /* 0x0002086201007387 */ /* 0x000fe80000100a00 */
[----:B------:R-:W-:Y:S01]  /*37940*/  LDS.128 R96, [R245+0x400] ;  /* 0x00040000f5607984 */ /* 0x000fe20000000c00 */
[----:B-1----:R-:W-:-:S03]  /*37950*/  IMAD.MOV.U32 R106, RZ, RZ, R88 ;  /* 0x000000ffff6a7224 */ /* 0x002fc600078e0058 */
[----:B------:R-:W-:Y:S01]  /*37960*/  STL.64 [R1+0x1a8], R90 ;  /* 0x0001a85a01007387 */ /* 0x000fe20000100a00 */
[----:B------:R-:W-:-:S03]  /*37970*/  IMAD.MOV.U32 R105, RZ, RZ, R89 ;  /* 0x000000ffff697224 */ /* 0x000fc600078e0059 */
[----:B------:R-:W1:Y:S04]  /*37980*/  LDS.128 R88, [R246] ;  /* 0x00000000f6587984 */ /* 0x000e680000000c00 */
[----:B-1----:R-:W-:Y:S01]  /*37990*/  STL [R1+0x1c4], R89 ;  /* 0x0001c45901007387 */ /* 0x002fe20000100800 */
[----:B------:R-:W-:-:S03]  /*379a0*/  IMAD.MOV.U32 R104, RZ, RZ, R88 ;  /* 0x000000ffff687224 */ /* 0x000fc600078e0058 */
[----:B------:R-:W-:Y:S04]  /*379b0*/  STL.64 [R1+0x260], R96 ;  /* 0x0002606001007387 */ /* 0x000fe80000100a00 */
[----:B------:R-:W-:Y:S04]  /*379c0*/  STL.64 [R1+0x268], R98 ;  /* 0x0002686201007387 */ /* 0x000fe80000100a00 */
[----:B------:R-:W-:Y:S04]  /*379d0*/  STL.64 [R1+0x1c8], R90 ;  /* 0x0001c85a01007387 */ /* 0x000fe80000100a00 */
[----:B------:R-:W1:Y:S04]  /*379e0*/  LDS.128 R88, [R246+0x400] ;  /* 0x00040000f6587984 */ /* 0x000e680000000c00 */
[----:B------:R-:W-:Y:S06]  /*379f0*/  BAR.SYNC.DEFER_BLOCKING 0x0 ;  /* 0x0000000000007b1d */ /* 0x000fec0000010000 */
[----:B-1----:R-:W-:Y:S04]  /*37a00*/  STL.64 [R1+0x280], R88 ;  /* 0x0002805801007387 */ /* 0x002fe80000100a00 */
[----:B------:R-:W-:Y:S04]  /*37a10*/  STL.64 [R1+0x288], R90 ;  /* 0x0002885a01007387 */ /* 0x000fe80000100a00 */
[----:B--2---:R-:W-:Y:S04]  /*37a20*/  STS.128 [R3], R4 ;  /* 0x0000000403007388 */ /* 0x004fe80000000c00 */
[----:B---3--:R1:W-:Y:S04]  /*37a30*/  STS.128 [R3+0x80], R48 ;  /* 0x0000803003007388 */ /* 0x0083e80000000c00 */
[----:B-1----:R-:W2:Y:S04]  /*37a40*/  LDL.LU R50, [R1+0x2d8] ;  /* 0x0002d80001327983 */ /* 0x002ea80000300800 */
[----:B------:R-:W2:Y:S04]  /*37a50*/  LDL.LU R51, [R1+0x2dc] ;  /* 0x0002dc0001337983 */ /* 0x000ea80000300800 */
[----:B------:R-:W3:Y:S04]  /*37a60*/  LDL.LU R4, [R1+0x2f0] ;  /* 0x0002f00001047983 */ /* 0x000ee80000300800 */
[----:B------:R-:W3:Y:S04]  /*37a70*/  LDL.LU R5, [R1+0x2f4] ;  /* 0x0002f40001057983 */ /* 0x000ee80000300800 */
[----:B------:R-:W3:Y:S04]  /*37a80*/  LDL.LU R6, [R1+0x320] ;  /* 0x0003200001067983 */ /* 0x000ee80000300800 */
[----:B------:R-:W3:Y:S01]  /*37a90*/  LDL.LU R7, [R1+0x324] ;  /* 0x0003240001077983 */ /* 0x000ee20000300800 */
[----:B------:R-:W-:-:S02]  /*37aa0*/  IMAD.MOV.U32 R52, RZ, RZ, R120 ;  /* 0x000000ffff347224 */ /* 0x000fc400078e0078 */
[----:B------:R-:W-:-:S05]  /*37ab0*/  IMAD.MOV.U32 R53, RZ, RZ, R121 ;  /* 0x000000ffff357224 */ /* 0x000fca00078e0079 */
[----:B----4-:R1:W-:Y:S04]  /*37ac0*/  STS.128 [R3+0x100], R52 ;  /* 0x0001003403007388 */ /* 0x0103e80000000c00 */
[----:B-1----:R-:W4:Y:S04]  /*37ad0*/  LDL.LU R52, [R1+0x2f8] ;  /* 0x0002f80001347983 */ /* 0x002f280000300800 */
[----:B------:R-:W4:Y:S04]  /*37ae0*/  LDL.LU R53, [R1+0x2fc] ;  /* 0x0002fc0001357983 */ /* 0x000f280000300800 */
[----:B------:R-:W4:Y:S04]  /*37af0*/  LDL.LU R54, [R1+0x328] ;  /* 0x0003280001367983 */ /* 0x000f280000300800 */
[----:B------:R-:W4:Y:S01]  /*37b00*/  LDL.LU R55, [R1+0x32c] ;  /* 0x00032c0001377983 */ /* 0x000f220000300800 */
[----:B------:R-:W-:-:S02]  /*37b10*/  IMAD.MOV.U32 R48, RZ, RZ, R122 ;  /* 0x000000ffff307224 */ /* 0x000fc400078e007a */
[----:B------:R-:W-:Y:S02]  /*37b20*/  IMAD.MOV.U32 R49, RZ, RZ, R123 ;  /* 0x000000ffff317224 */ /* 0x000fe400078e007b */
[----:B------:R-:W-:Y:S02]  /*37b30*/  IMAD.MOV.U32 R90, RZ, RZ, R144 ;  /* 0x000000ffff5a7224 */ /* 0x000fe400078e0090 */
[----:B------:R-:W-:Y:S02]  /*37b40*/  IMAD.MOV.U32 R91, RZ, RZ, R145 ;  /* 0x000000ffff5b7224 */ /* 0x000fe400078e0091 */
[----:B------:R-:W-:Y:S02]  /*37b50*/  IMAD.MOV.U32 R88, RZ, RZ, R128 ;  /* 0x000000ffff587224 */ /* 0x000fe400078e0080 */
[----:B------:R-:W-:Y:S02]  /*37b60*/  IMAD.MOV.U32 R89, RZ, RZ, R129 ;  /* 0x000000ffff597224 */ /* 0x000fe400078e0081 */
[----:B------:R-:W-:-:S02]  /*37b70*/  IMAD.MOV.U32 R144, RZ, RZ, R130 ;  /* 0x000000ffff907224 */ /* 0x000fc400078e0082 */
[----:B------:R-:W-:Y:S01]  /*37b80*/  IMAD.MOV.U32 R145, RZ, RZ, R131 ;  /* 0x000000ffff917224 */ /* 0x000fe200078e0083 */
[----:B------:R-:W-:Y:S04]  /*37b90*/  STS.128 [R3+0x300], R88 ;  /* 0x0003005803007388 */ /* 0x000fe80000000c00 */
[----:B------:R-:W-:Y:S04]  /*37ba0*/  STS.128 [R3+0x380], R144 ;  /* 0x0003809003007388 */ /* 0x000fe80000000c00 */
[----:B--2---:R-:W-:Y:S04]  /*37bb0*/  STS.128 [R3+0x180], R48 ;  /* 0x0001803003007388 */ /* 0x004fe80000000c00 */
[----:B---3--:R1:W-:Y:S04]  /*37bc0*/  STS.128 [R3+0x200], R4 ;  /* 0x0002000403007388 */ /* 0x0083e80000000c00 */
[----:B-1----:R-:W2:Y:S04]  /*37bd0*/  LDL.LU R4, [R1+0x4c0] ;  /* 0x0004c00001047983 */ /* 0x002ea80000300800 */
[----:B------:R-:W2:Y:S04]  /*37be0*/  LDL.LU R5, [R1+0x4c4] ;  /* 0x0004c40001057983 */ /* 0x000ea80000300800 */
[----:B------:R-:W2:Y:S04]  /*37bf0*/  LDL.LU R6, [R1+0x4f0] ;  /* 0x0004f00001067983 */ /* 0x000ea80000300800 */
[----:B------:R-:W2:Y:S04]  /*37c00*/  LDL.LU R7, [R1+0x4f4] ;  /* 0x0004f40001077983 */ /* 0x000ea80000300800 */
[----:B------:R-:W3:Y:S04]  /*37c10*/  LDL.LU R48, [R1+0x4c8] ;  /* 0x0004c80001307983 */ /* 0x000ee80000300800 */
[----:B------:R-:W3:Y:S04]  /*37c20*/  LDL.LU R49, [R1+0x4cc] ;  /* 0x0004cc0001317983 */ /* 0x000ee80000300800 */
[----:B------:R-:W3:Y:S04]  /*37c30*/  LDL.LU R50, [R1+0x4f8] ;  /* 0x0004f80001327983 */ /* 0x000ee80000300800 */
[----:B------:R-:W3:Y:S04]  /*37c40*/  LDL.LU R51, [R1+0x4fc] ;  /* 0x0004fc0001337983 */ /* 0x000ee80000300800 */
[----:B----4-:R1:W-:Y:S04]  /*37c50*/  STS.128 [R3+0x280], R52 ;  /* 0x0002803403007388 */ /* 0x0103e80000000c00 */
[----:B------:R-:W-:Y:S06]  /*37c60*/  BAR.SYNC.DEFER_BLOCKING 0x0 ;  /* 0x0000000000007b1d */ /* 0x000fec0000010000 */
[----:B-1----:R-:W4:Y:S04]  /*37c70*/  LDL.LU R52, [R1+0x300] ;  /* 0x0003000001347983 */ /* 0x002f280000300800 */
[----:B------:R-:W4:Y:S04]  /*37c80*/  LDL.LU R53, [R1+0x304] ;  /* 0x0003040001357983 */ /* 0x000f280000300800 */
[----:B------:R-:W4:Y:S04]  /*37c90*/  LDL.LU R54, [R1+0x340] ;  /* 0x0003400001367983 */ /* 0x000f280000300800 */
[----:B------:R-:W4:Y:S04]  /*37ca0*/  LDL.LU R55, [R1+0x344] ;  /* 0x0003440001377983 */ /* 0x000f280000300800 */
        /* <DEDUP_REMOVED lines=21> */
[----:B-1----:R-:W-:Y:S04]  /*37e00*/  STL.64 [R1+0x320], R96 ;  /* 0x0003206001007387 */ /* 0x002fe80000100a00 */
[----:B------:R-:W-:Y:S04]  /*37e10*/  STL.64 [R1+0x328], R98 ;  /* 0x0003286201007387 */ /* 0x000fe80000100a00 */
[----:B------:R-:W-:Y:S04]  /*37e20*/  STL.64 [R1+0x390], R88 ;  /* 0x0003905801007387 */ /* 0x000fe80000100a00 */
[----:B------:R-:W-:Y:S04]  /*37e30*/  STL.64 [R1+0x398], R90 ;  /* 0x0003985a01007387 */ /* 0x000fe80000100a00 */
[----:B--2---:R-:W-:Y:S04]  /*37e40*/  STS.128 [R3], R4 ;  /* 0x0000000403007388 */ /* 0x004fe80000000c00 */
        /* <DEDUP_REMOVED lines=10> */
[----:B-1----:R-:W4:Y:S04]  /*37ef0*/  LDL.LU R52, [R1+0x488] ;  /* 0x0004880001347983 */ /* 0x002f280000300800 */
        /* <DEDUP_REMOVED lines=22> */
[----:B------:R-:W-:Y:S04]  /*38060*/  STS.128 [R3+0x300], R88 ;  /* 0x0003005803007388 */ /* 0x000fe80000000c00 */
[----:B-1----:R-:W4:Y:S04]  /*38070*/  LDL.LU R52, [R1+0x4a0] ;  /* 0x0004a00001347983 */ /* 0x002f280000300800 */
[----:B------:R-:W4:Y:S04]  /*38080*/  LDL.LU R53, [R1+0x4a4] ;  /* 0x0004a40001357983 */ /* 0x000f280000300800 */
[----:B------:R-:W4:Y:S04]  /*38090*/  LDL.LU R54, [R1+0x4d0] ;  /* 0x0004d00001367983 */ /* 0x000f280000300800 */
[----:B------:R-:W4:Y:S04]  /*380a0*/  LDL.LU R55, [R1+0x4d4] ;  /* 0x0004d40001377983 */ /* 0x000f280000300800 */
        /* <DEDUP_REMOVED lines=61> */
[----:B----4-:R-:W-:Y:S04]  /*38480*/  STS.128 [R3+0x280], R52 ;  /* 0x0002803403007388 */ /* 0x010fe80000000c00 */
[----:B------:R-:W-:Y:S04]  /*38490*/  STS.128 [R3+0x300], R88 ;  /* 0x0003005803007388 */ /* 0x000fe80000000c00 */
[----:B------:R-:W-:Y:S04]  /*384a0*/  STS.128 [R3+0x380], R96 ;  /* 0x0003806003007388 */ /* 0x000fe80000000c00 */
[----:B------:R-:W-:Y:S06]  /*384b0*/  BAR.SYNC.DEFER_BLOCKING 0x0 ;  /* 0x0000000000007b1d */ /* 0x000fec0000010000 */
[----:B------:R-:W1:Y:S04]  /*384c0*/  LDS.128 R88, [R2] ;  /* 0x0000000002587984 */ /* 0x000e680000000c00 */
[----:B------:R-:W4:Y:S04]  /*384d0*/  LDS.128 R52, [R2+0x400] ;  /* 0x0004000002347984 */ /* 0x000f280000000c00 */
[----:B------:R-:W-:Y:S04]  /*384e0*/  STL [R1+0x1170], R2 ;  /* 0x0011700201007387 */ /* 0x000fe80000100800 */
[----:B------:R-:W4:Y:S04]  /*384f0*/  LDS.128 R96, [R244] ;  /* 0x00000000f4607984 */ /* 0x000f280000000c00 */
[----:B-1----:R-:W-:Y:S04]  /*38500*/  STL.64 [R1+0x170], R88 ;  /* 0x0001705801007387 */ /* 0x002fe80000100a00 */
[----:B------:R-:W-:Y:S04]  /*38510*/  STL.64 [R1+0x178], R90 ;  /* 0x0001785a01007387 */ /* 0x000fe80000100a00 */
[----:B----4-:R-:W-:Y:S04]  /*38520*/  STL.64 [R1+0x160], R52 ;  /* 0x0001603401007387 */ /* 0x010fe80000100a00 */
[----:B------:R-:W-:Y:S04]  /*38530*/  STL.64 [R1+0x168], R54 ;  /* 0x0001683601007387 */ /* 0x000fe80000100a00 */
[----:B------:R-:W1:Y:S04]  /*38540*/  LDS.128 R52, [R245] ;  /* 0x00000000f5347984 */ /* 0x000e680000000c00 */
[----:B------:R-:W4:Y:S04]  /*38550*/  LDS.128 R88, [R244+0x400] ;  /* 0x00040000f4587984 */ /* 0x000f280000000c00 */
[----:B------:R-:W-:Y:S04]  /*38560*/  STL.64 [R1+0x150], R96 ;  /* 0x0001506001007387 */ /* 0x000fe80000100a00 */
[----:B------:R-:W-:Y:S04]  /*38570*/  STL.64 [R1+0x158], R98 ;  /* 0x0001586201007387 */ /* 0x000fe80000100a00 */
[----:B------:R-:W4:Y:S04]  /*38580*/  LDS.128 R96, [R245+0x400] ;  /* 0x00040000f5607984 */ /* 0x000f280000000c00 */
[----:B-1----:R-:W-:Y:S01]  /*38590*/  STL.64 [R1+0x130], R52 ;  /* 0x0001303401007387 */ /* 0x002fe20000100a00 */
[----:B------:R-:W-:-:S03]  /*385a0*/  IMAD.MOV.U32 R2, RZ, RZ, R54 ;  /* 0x000000ffff027224 */ /* 0x000fc600078e0036 */
[----:B----4-:R-:W-:Y:S04]  /*385b0*/  STL.64 [R1+0x140], R88 ;  /* 0x0001405801007387 */ /* 0x010fe80000100a00 */
[----:B------:R-:W-:Y:S04]  /*385c0*/  STL.64 [R1+0x148], R90 ;  /* 0x0001485a01007387 */ /* 0x000fe80000100a00 */
[----:B------:R-:W-:Y:S04]  /*385d0*/  STL [R1+0x13c], R55 ;  /* 0x00013c3701007387 */ /* 0x000fe80000100800 */
[----:B------:R-:W1:Y:S04]  /*385e0*/  LDS.128 R52, [R246+0x400] ;  /* 0x00040000f6347984 */ /* 0x000e680000000c00 */
[----:B------:R-:W4:Y:S04]  /*385f0*/  LDS.128 R88, [R246] ;  /* 0x00000000f6587984 */ /* 0x000f280000000c00 */
[----:B------:R-:W-:Y:S06]  /*38600*/  BAR.SYNC.DEFER_BLOCKING 0x0 ;  /* 0x0000000000007b1d */ /* 0x000fec0000010000 */
[----:B------:R1:W-:Y:S04]  /*38610*/  STL [R1+0x1174], R2 ;  /* 0x0011740201007387 */ /* 0x0003e80000100800 */
[----:B------:R-:W-:Y:S04]  /*38620*/  STL.64 [R1+0x120], R96 ;  /* 0x0001206001007387 */ /* 0x000fe80000100a00 */
[----:B------:R-:W-:Y:S01]  /*38630*/  STL.64 [R1+0x128], R98 ;  /* 0x0001286201007387 */ /* 0x000fe20000100a00 */
[----:B-1----:R-:W-:-:S03]  /*38640*/  IMAD.MOV.U32 R2, RZ, RZ, R53 ;  /* 0x000000ffff027224 */ /* 0x002fc600078e0035 */
[----:B------:R-:W-:Y:S04]  /*38650*/  STL [R1+0x100], R52 ;  /* 0x0001003401007387 */ /* 0x000fe80000100800 */
[----:B----4-:R-:W-:Y:S04]  /*38660*/  STL.64 [R1+0x110], R88 ;  /* 0x0001105801007387 */ /* 0x010fe80000100a00 */
[----:B------:R-:W-:Y:S04]  /*38670*/  STL.64 [R1+0x118], R90 ;  /* 0x0001185a01007387 */ /* 0x000fe80000100a00 */
[----:B------:R-:W-:Y:S04]  /*38680*/  STL.64 [R1+0x108], R54 ;  /* 0x0001083601007387 */ /* 0x000fe80000100a00 */
[----:B------:R-:W-:Y:S04]  /*38690*/  STL [R1+0x1180], R2 ;  /* 0x0011800201007387 */ /* 0x000fe80000100800 */
[----:B--2---:R1:W-:Y:S04]  /*386a0*/  STS.128 [R3], R4 ;  /* 0x0000000403007388 */ /* 0x0043e80000000c00 */
[----:B-1----:R-:W2:Y:S04]  /*386b0*/  LDL.LU R4, [R1+0x500] ;  /* 0x0005000001047983 */ /* 0x002ea80000300800 */
[----:B------:R-:W2:Y:S04]  /*386c0*/  LDL.LU R5, [R1+0x504] ;  /* 0x0005040001057983 */ /* 0x000ea80000300800 */
[----:B------:R-:W2:Y:S04]  /*386d0*/  LDL.LU R6, [R1+0x510] ;  /* 0x0005100001067983 */ /* 0x000ea80000300800 */
[----:B---3--:R1:W-:Y:S04]  /*386e0*/  STS.128 [R3+0x80], R48 ;  /* 0x0000803003007388 */ /* 0x0083e80000000c00 */
[----:B------:R-:W2:Y:S04]  /*386f0*/  LDL.LU R7, [R1+0x514] ;  /* 0x0005140001077983 */ /* 0x000ea80000300800 */
[----:B-1----:R-:W3:Y:S04]  /*38700*/  LDL.LU R48, [R1+0x508] ;  /* 0x0005080001307983 */ /* 0x002ee80000300800 */
[----:B------:R-:W3:Y:S04]  /*38710*/  LDL.LU R49, [R1+0x50c] ;  /* 0x00050c0001317983 */ /* 0x000ee80000300800 */
[----:B------:R-:W3:Y:S04]  /*38720*/  LDL.LU R50, [R1+0x518] ;  /* 0x0005180001327983 */ /* 0x000ee80000300800 */
[----:B------:R-:W3:Y:S04]  /*38730*/  LDL.LU R51, [R1+0x51c] ;  /* 0x00051c0001337983 */ /* 0x000ee80000300800 */
[----:B------:R-:W4:Y:S04]  /*38740*/  LDL.LU R249, [R1+0x640] ;  /* 0x0006400001f97983 */ /* 0x000f280000300800 */
[----:B------:R-:W4:Y:S04]  /*38750*/  LDL.LU R52, [R1+0x540] ;  /* 0x0005400001347983 */ /* 0x000f280000300800 */
[----:B------:R-:W4:Y:S04]  /*38760*/  LDL.LU R53, [R1+0x544] ;  /* 0x0005440001357983 */ /* 0x000f280000300800 */
[----:B------:R-:W4:Y:S04]  /*38770*/  LDL.LU R54, [R1+0x570] ;  /* 0x0005700001367983 */ /* 0x000f280000300800 */
[----:B------:R-:W4:Y:S01]  /*38780*/  LDL.LU R55, [R1+0x574] ;  /* 0x0005740001377983 */ /* 0x000f220000300800 */
[----:B------:R-:W-:-:S03]  /*38790*/  IMAD R88, R247, c[0x0][0x194], RZ ;  /* 0x00006500f7587a24 */ /* 0x000fc600078e02ff */
[----:B--2---:R1:W-:Y:S02]  /*387a0*/  STS.128 [R3+0x100], R4 ;  /* 0x0001000403007388 */ /* 0x0043e40000000c00 */
[C---:B-1----:R-:W-:Y:S02]  /*387b0*/  LEA R4, P4, R88.reuse, c[0x0][0x170], 0x2 ;  /* 0x00005c0058047a11 */ /* 0x042fe400078810ff */
[----:B---3--:R1:W-:Y:S02]  /*387c0*/  STS.128 [R3+0x180], R48 ;  /* 0x0001803003007388 */ /* 0x0083e40000000c00 */
[----:B------:R-:W-:Y:S02]  /*387d0*/  LEA.HI.X.SX32 R5, R88, c[0x0][0x174], 0x2, P4 ;  /* 0x00005d0058057a11 */ /* 0x000fe400020f16ff */
[----:B-1----:R-:W2:Y:S04]  /*387e0*/  LDL.LU R48, [R1+0x548] ;  /* 0x0005480001307983 */ /* 0x002ea80000300800 */
[----:B------:R-:W2:Y:S04]  /*387f0*/  LDL.LU R49, [R1+0x54c] ;  /* 0x00054c0001317983 */ /* 0x000ea80000300800 */
[----:B------:R-:W2:Y:S04]  /*38800*/  LDL.LU R50, [R1+0x578] ;  /* 0x0005780001327983 */ /* 0x000ea80000300800 */
[----:B------:R-:W2:Y:S04]  /*38810*/  LDL.LU R51, [R1+0x57c] ;  /* 0x00057c0001337983 */ /* 0x000ea80000300800 */
[----:B------:R-:W3:Y:S04]  /*38820*/  LDL.LU R247, [R1+0x644] ;  /* 0x0006440001f77983 */ /* 0x000ee80000300800 */
[----:B----4-:R1:W-:Y:S04]  /*38830*/  STS.128 [R3+0x200], R52 ;  /* 0x0002003403007388 */ /* 0x0103e80000000c00 */
[----:B------:R-:W4:Y:S04]  /*38840*/  LDL.LU R244, [R1+0x690] ;  /* 0x0006900001f47983 */ /* 0x000f280000300800 */
        /* <DEDUP_REMOVED lines=8> */
[C---:B------:R-:W-:Y:S01]  /*388d0*/  IMAD R7, R0.reuse, c[0x0][0x198], RZ ;  /* 0x0000660000077a24 */ /* 0x040fe200078e02ff */
[----:B------:R-:W-:-:S02]  /*388e0*/  ISETP.LT.AND P3, PT, R0, c[0x0][0x17c], !P0 ;  /* 0x00005f0000007a0c */ /* 0x000fc40004761270 */
[----:B------:R-:W4:Y:S02]  /*388f0*/  LDL.LU R245, [R1+0x694] ;  /* 0x0006940001f57983 */ /* 0x000f240000300800 */
[CC--:B------:R-:W-:Y:S02]  /*38900*/  LEA R6, P4, R7.reuse, R4.reuse, 0x2 ;  /* 0x0000000407067211 */ /* 0x0c0fe400078810ff */
[----:B------:R-:W4:Y:S01]  /*38910*/  LDL.LU R250, [R1+0x6c0] ;  /* 0x0006c00001fa7983 */ /* 0x000f220000300800 */
[C---:B------:R-:W-:Y:S02]  /*38920*/  IADD3 R96, R7.reuse, c[0x0][0x198], RZ ;  /* 0x0000660007607a10 */ /* 0x040fe40007ffe0ff */
[----:B------:R-:W-:Y:S01]  /*38930*/  LEA.HI.X.SX32 R7, R7, R5, 0x2, P4 ;  /* 0x0000000507077211 */ /* 0x000fe200020f16ff */
[----:B------:R-:W4:Y:S04]  /*38940*/  LDL.LU R246, [R1+0x6c4] ;  /* 0x0006c40001f67983 */ /* 0x000f280000300800 */
[----:B------:R-:W4:Y:S04]  /*38950*/  LDL.LU R248, [R1+0x5c0] ;  /* 0x0005c00001f87983 */ /* 0x000f280000300800 */
[----:B--2---:R-:W-:Y:S04]  /*38960*/  STS.128 [R3+0x280], R48 ;  /* 0x0002803003007388 */ /* 0x004fe80000000c00 */
[----:B---3--:R-:W-:Y:S04]  /*38970*/  STS.128 [R3+0x300], R52 ;  /* 0x0003003403007388 */ /* 0x008fe80000000c00 */
[----:B----4-:R-:W-:Y:S04]  /*38980*/  STS.128 [R3+0x380], R88 ;  /* 0x0003805803007388 */ /* 0x010fe80000000c00 */
[----:B------:R-:W-:Y:S06]  /*38990*/  BAR.SYNC.DEFER_BLOCKING 0x0 ;  /* 0x0000000000007b1d */ /* 0x000fec0000010000 */
[----:B------:R1:W-:Y:S02]  /*389a0*/  @P3 STG.E [R6.64], R249 ;  /* 0x000000f906003986 */ /* 0x0003e4000c10190c */
[----:B-1----:R-:W-:-:S04]  /*389b0*/  LEA R6, P3, R96, R4, 0x2 ;  /* 0x0000000460067211 */ /* 0x002fc800078610ff */
[----:B------:R-:W-:-:S05]  /*389c0*/  LEA.HI.X.SX32 R7, R96, R5, 0x2, P3 ;  /* 0x0000000560077211 */ /* 0x000fca00018f16ff */
[----:B------:R1:W-:Y:S04]  /*389d0*/  @P5 STG.E [R6.64], R247 ;  /* 0x000000f706005986 */ /* 0x0003e8000c10190c */
[----:B-1----:R-:W2:Y:S01]  /*389e0*/  LDL.LU R247, [R1+0x5c4] ;  /* 0x0005c40001f77983 */ /* 0x002ea20000300800 */
[----:B------:R-:W-:Y:S02]  /*389f0*/  IADD3 R3, R96, c[0x0][0x198], RZ ;  /* 0x0000660060037a10 */ /* 0x000fe40007ffe0ff */
[----:B------:R-:W-:Y:S01]  /*38a00*/  IADD3 R49, R0, 0x4, RZ ;  /* 0x0000000400317810 */ /* 0x000fe20007ffe0ff */
[----:B------:R-:W3:Y:S01]  /*38a10*/  LDL.LU R249, [R1+0x710] ;  /* 0x0007100001f97983 */ /* 0x000ee20000300800 */
[----:B------:R-:W-:Y:S02]  /*38a20*/  LEA R48, P6, R3, R4, 0x2 ;  /* 0x0000000403307211 */ /* 0x000fe400078c10ff */
[----:B------:R-:W-:-:S02]  /*38a30*/  ISETP.LT.AND P4, PT, R49, c[0x0][0x17c], !P0 ;  /* 0x00005f0031007a0c */ /* 0x000fc40004781270 */
[C---:B------:R-:W-:Y:S02]  /*38a40*/  LEA.HI.X.SX32 R49, R3.reuse, R5, 0x2, P6 ;  /* 0x0000000503317211 */ /* 0x040fe400030f16ff */
[----:B------:R-:W-:-:S03]  /*38a50*/  IADD3 R3, R3, c[0x0][0x198], RZ ;  /* 0x0000660003037a10 */ /* 0x000fc60007ffe0ff */
[----:B------:R1:W-:Y:S01]  /*38a60*/  @P1 STG.E [R48.64], R244 ;  /* 0x000000f430001986 */ /* 0x0003e2000c10190c */
[C---:B------:R-:W-:Y:S02]  /*38a70*/  LEA R6, P1, R3.reuse, R4, 0x2 ;  /* 0x0000000403067211 */ /* 0x040fe400078210ff */
[----:B------:R-:W-:Y:S02]  /*38a80*/  IADD3 R50, R0, 0x5, RZ ;  /* 0x0000000500327810 */ /* 0x000fe40007ffe0ff */
[C---:B------:R-:W-:Y:S02]  /*38a90*/  LEA.HI.X.SX32 R7, R3.reuse, R5, 0x2, P1 ;  /* 0x0000000503077211 */ /* 0x040fe400008f16ff */
[----:B------:R-:W-:Y:S02]  /*38aa0*/  ISETP.LT.AND P3, PT, R50, c[0x0][0x17c], !P0 ;  /* 0x00005f0032007a0c */ /* 0x000fe40004761270 */
[----:B-1----:R-:W-:Y:S02]  /*38ab0*/  IADD3 R49, R3, c[0x0][0x198], RZ ;  /* 0x0000660003317a10 */ /* 0x002fe40007ffe0ff */
[----:B------:R-:W-:-:S02]  /*38ac0*/  IADD3 R50, R0, 0x6, RZ ;  /* 0x0000000600327810 */ /* 0x000fc40007ffe0ff */
[C---:B------:R-:W-:Y:S02]  /*38ad0*/  LEA R48, P6, R49.reuse, R4, 0x2 ;  /* 0x0000000431307211 */ /* 0x040fe400078c10ff */
[C---:B------:R-:W-:Y:S01]  /*38ae0*/  IADD3 R3, R49.reuse, c[0x0][0x198], RZ ;  /* 0x0000660031037a10 */ /* 0x040fe20007ffe0ff */
[----:B------:R1:W-:Y:S01]  /*38af0*/  @P2 STG.E [R6.64], R245 ;  /* 0x000000f506002986 */ /* 0x0003e2000c10190c */
[----:B------:R-:W-:Y:S02]  /*38b00*/  LEA.HI.X.SX32 R49, R49, R5, 0x2, P6 ;  /* 0x0000000531317211 */ /* 0x000fe400030f16ff */
[----:B------:R-:W-:Y:S02]  /*38b10*/  ISETP.LT.AND P5, PT, R50, c[0x0][0x17c], !P0 ;  /* 0x00005f0032007a0c */ /* 0x000fe400047a1270 */
[----:B------:R-:W-:Y:S01]  /*38b20*/  IADD3 R50, R3, c[0x0][0x198], RZ ;  /* 0x0000660003327a10 */ /* 0x000fe20007ffe0ff */
[----:B------:R4:W-:Y:S04]  /*38b30*/  @P4 STG.E [R48.64], R250 ;  /* 0x000000fa30004986 */ /* 0x0009e8000c10190c */
[----:B-1----:R-:W3:Y:S01]  /*38b40*/  LDL.LU R245, [R1+0x714] ;  /* 0x0007140001f57983 */ /* 0x002ee20000300800 */
[----:B------:R-:W-:-:S02]  /*38b50*/  IADD3 R7, R0, 0x8, RZ ;  /* 0x0000000800077810 */ /* 0x000fc40007ffe0ff */
[-C--:B------:R-:W-:Y:S01]  /*38b60*/  LEA R6, P6, R50, R4.reuse, 0x2 ;  /* 0x0000000432067211 */ /* 0x080fe200078c10ff */
[----:B------:R-:W3:Y:S01]  /*38b70*/  LDL.LU R244, [R1+0x6d0] ;  /* 0x0006d00001f47983 */ /* 0x000ee20000300800 */
[C---:B----4-:R-:W-:Y:S02]  /*38b80*/  LEA R48, P2, R3.reuse, R4, 0x2 ;  /* 0x0000000403307211 */ /* 0x050fe400078410ff */
[----:B------:R-:W-:Y:S02]  /*38b90*/  IADD3 R51, R0, 0x7, RZ ;  /* 0x0000000700337810 */ /* 0x000fe40007ffe0ff */
[-C--:B------:R-:W-:Y:S02]  /*38ba0*/  LEA.HI.X.SX32 R49, R3, R5.reuse, 0x2, P2 ;  /* 0x0000000503317211 */ /* 0x080fe400010f16ff */
[----:B------:R-:W-:Y:S02]  /*38bb0*/  ISETP.LT.AND P4, PT, R7, c[0x0][0x17c], !P0 ;  /* 0x00005f0007007a0c */ /* 0x000fe40004781270 */
[----:B------:R-:W-:-:S02]  /*38bc0*/  LEA.HI.X.SX32 R7, R50, R5, 0x2, P6 ;  /* 0x0000000532077211 */ /* 0x000fc400030f16ff */
[----:B------:R-:W-:Y:S02]  /*38bd0*/  ISETP.LT.AND P1, PT, R51, c[0x0][0x17c], !P0 ;  /* 0x00005f0033007a0c */ /* 0x000fe40004721270 */
[----:B------:R-:W-:Y:S01]  /*38be0*/  IADD3 R3, R50, c[0x0][0x198], RZ ;  /* 0x0000660032037a10 */ /* 0x000fe20007ffe0ff */
[----:B------:R1:W-:Y:S04]  /*38bf0*/  @P3 STG.E [R48.64], R246 ;  /* 0x000000f630003986 */ /* 0x0003e8000c10190c */
[----:B------:R4:W-:Y:S04]  /*38c00*/  @P5 STG.E [R6.64], R248 ;  /* 0x000000f806005986 */ /* 0x0009e8000c10190c */
[----:B-1----:R-:W3:Y:S01]  /*38c10*/  LDL.LU R246, [R1+0x6d4] ;  /* 0x0006d40001f67983 */ /* 0x002ee20000300800 */
[----:B----4-:R-:W-:-:S03]  /*38c20*/  LEA R6, P3, R3, R4, 0x2 ;  /* 0x0000000403067211 */ /* 0x010fc600078610ff */
[----:B------:R-:W4:Y:S01]  /*38c30*/  LDL.LU R250, [R1+0x720] ;  /* 0x0007200001fa7983 */ /* 0x000f220000300800 */
[----:B------:R-:W-:-:S05]  /*38c40*/  LEA.HI.X.SX32 R7, R3, R5, 0x2, P3 ;  /* 0x0000000503077211 */ /* 0x000fca00018f16ff */
[----:B--2---:R1:W-:Y:S04]  /*38c50*/  @P1 STG.E [R6.64], R247 ;  /* 0x000000f706001986 */ /* 0x0043e8000c10190c */
[----:B-1----:R-:W2:Y:S01]  /*38c60*/  LDL.LU R247, [R1+0x724] ;  /* 0x0007240001f77983 */ /* 0x002ea20000300800 */
[----:B------:R-:W-:Y:S02]  /*38c70*/  IADD3 R51, R0, 0x9, RZ ;  /* 0x0000000900337810 */ /* 0x000fe40007ffe0ff */
[----:B------:R-:W-:Y:S01]  /*38c80*/  IADD3 R49, R3, c[0x0][0x198], RZ ;  /* 0x0000660003317a10 */ /* 0x000fe20007ffe0ff */
[----:B------:R-:W2:Y:S01]  /*38c90*/  LDL.LU R248, [R1+0x730] ;  /* 0x0007300001f87983 */ /* 0x000ea20000300800 */
[----:B------:R-:W-:Y:S02]  /*38ca0*/  ISETP.LT.AND P2, PT, R51, c[0x0][0x17c], !P0 ;  /* 0x00005f0033007a0c */ /* 0x000fe40004741270 */
[----:B------:R-:W-:-:S02]  /*38cb0*/  LEA R48, P6, R49, R4, 0x2 ;  /* 0x0000000431307211 */ /* 0x000fc400078c10ff */
[C---:B------:R-:W-:Y:S02]  /*38cc0*/  IADD3 R3, R49.reuse, c[0x0][0x198], RZ ;  /* 0x0000660031037a10 */ /* 0x040fe40007ffe0ff */
[----:B------:R-:W-:Y:S02]  /*38cd0*/  IADD3 R50, R0, 0xa, RZ ;  /* 0x0000000a00327810 */ /* 0x000fe40007ffe0ff */
[-C--:B------:R-:W-:Y:S02]  /*38ce0*/  LEA.HI.X.SX32 R49, R49, R5.reuse, 0x2, P6 ;  /* 0x0000000531317211 */ /* 0x080fe400030f16ff */
[C---:B------:R-:W-:Y:S02]  /*38cf0*/  LEA R6, P1, R3.reuse, R4, 0x2 ;  /* 0x0000000403067211 */ /* 0x040fe400078210ff */
[----:B------:R-:W-:Y:S02]  /*38d00*/  ISETP.LT.AND P5, PT, R50, c[0x0][0x17c], !P0 ;  /* 0x00005f0032007a0c */ /* 0x000fe400047a1270 */
[C---:B------:R-:W-:Y:S01]  /*38d10*/  IADD3 R50, R3.reuse, c[0x0][0x198], RZ ;  /* 0x0000660003327a10 */ /* 0x040fe20007ffe0ff */
[----:B---3--:R1:W-:Y:S01]  /*38d20*/  @P4 STG.E [R48.64], R249 ;  /* 0x000000f930004986 */ /* 0x0083e2000c10190c */
[----:B------:R-:W-:-:S02]  /*38d30*/  LEA.HI.X.SX32 R7, R3, R5, 0x2, P1 ;  /* 0x0000000503077211 */ /* 0x000fc400008f16ff */
[----:B------:R-:W-:Y:S02]  /*38d40*/  IADD3 R51, R0, 0xb, RZ ;  /* 0x0000000b00337810 */ /* 0x000fe40007ffe0ff */
[----:B------:R-:W-:Y:S02]  /*38d50*/  IADD3 R3, R50, c[0x0][0x198], RZ ;  /* 0x0000660032037a10 */ /* 0x000fe40007ffe0ff */
[----:B------:R-:W-:Y:S02]  /*38d60*/  ISETP.LT.AND P3, PT, R51, c[0x0][0x17c], !P0 ;  /* 0x00005f0033007a0c */ /* 0x000fe40004761270 */
[----:B-1----:R-:W-:Y:S02]  /*38d70*/  IADD3 R49, R0, 0xc, RZ ;  /* 0x0000000c00317810 */ /* 0x002fe40007ffe0ff */
[----:B------:R-:W-:Y:S01]  /*38d80*/  LEA R48, P6, R50, R4, 0x2 ;  /* 0x0000000432307211 */ /* 0x000fe200078c10ff */
[----:B------:R1:W-:Y:S01]  /*38d90*/  @P2 STG.E [R6.64], R245 ;  /* 0x000000f506002986 */ /* 0x0003e2000c10190c */
[----:B------:R-:W-:-:S02]  /*38da0*/  ISETP.LT.AND P4, PT, R49, c[0x0][0x17c], !P0 ;  /* 0x00005f0031007a0c */ /* 0x000fc40004781270 */
[----:B------:R-:W-:Y:S02]  /*38db0*/  LEA.HI.X.SX32 R49, R50, R5, 0x2, P6 ;  /* 0x0000000532317211 */ /* 0x000fe400030f16ff */
[----:B------:R-:W-:Y:S01]  /*38dc0*/  IADD3 R51, R0, 0xd, RZ ;  /* 0x0000000d00337810 */ /* 0x000fe20007ffe0ff */
[----:B-1----:R-:W3:Y:S01]  /*38dd0*/  LDL.LU R245, [R1+0x734] ;  /* 0x0007340001f57983 */ /* 0x002ee20000300800 */
[----:B------:R-:W-:-:S03]  /*38de0*/  LEA R6, P2, R3, R4, 0x2 ;  /* 0x0000000403067211 */ /* 0x000fc600078410ff */
[----:B------:R1:W-:Y:S01]  /*38df0*/  @P5 STG.E [R48.64], R244 ;  /* 0x000000f430005986 */ /* 0x0003e2000c10190c */
[----:B------:R-:W-:Y:S02]  /*38e00*/  LEA.HI.X.SX32 R7, R3, R5, 0x2, P2 ;  /* 0x0000000503077211 */ /* 0x000fe400010f16ff */
[----:B------:R-:W-:Y:S01]  /*38e10*/  ISETP.LT.AND P1, PT, R51, c[0x0][0x17c], !P0 ;  /* 0x00005f0033007a0c */ /* 0x000fe20004721270 */
[----:B------:R-:W3:Y:S01]  /*38e20*/  LDL.LU R249, [R1+0x648] ;  /* 0x0006480001f97983 */ /* 0x000ee20000300800 */
[----:B-1----:R-:W-:-:S03]  /*38e30*/  IADD3 R49, R3, c[0x0][0x198], RZ ;  /* 0x0000660003317a10 */ /* 0x002fc60007ffe0ff */
[----:B------:R1:W-:Y:S01]  /*38e40*/  @P3 STG.E [R6.64], R246 ;  /* 0x000000f606003986 */ /* 0x0003e2000c10190c */
[C---:B------:R-:W-:Y:S02]  /*38e50*/  IADD3 R3, R49.reuse, c[0x0][0x198], RZ ;  /* 0x0000660031037a10 */ /* 0x040fe40007ffe0ff */
[-C--:B------:R-:W-:Y:S01]  /*38e60*/  LEA R48, P6, R49, R4.reuse, 0x2 ;  /* 0x0000000431307211 */ /* 0x080fe200078c10ff */
[----:B-1----:R-:W3:Y:S01]  /*38e70*/  LDL.LU R246, [R1+0x64c] ;  /* 0x00064c0001f67983 */ /* 0x002ee20000300800 */
[----:B------:R-:W-:Y:S02]  /*38e80*/  LEA R6, P3, R3, R4, 0x2 ;  /* 0x0000000403067211 */ /* 0x000fe400078610ff */
[-C--:B------:R-:W-:Y:S01]  /*38e90*/  LEA.HI.X.SX32 R49, R49, R5.reuse, 0x2, P6 ;  /* 0x0000000531317211 */ /* 0x080fe200030f16ff */
[----:B------:R-:W3:Y:S01]  /*38ea0*/  LDL.LU R244, [R1+0x698] ;  /* 0x0006980001f47983 */ /* 0x000ee20000300800 */
[----:B------:R-:W-:-:S03]  /*38eb0*/  LEA.HI.X.SX32 R7, R3, R5, 0x2, P3 ;  /* 0x0000000503077211 */ /* 0x000fc600018f16ff */
[----:B----4-:R-:W-:Y:S04]  /*38ec0*/  @P4 STG.E [R48.64], R250 ;  /* 0x000000fa30004986 */ /* 0x010fe8000c10190c */
[----:B--2---:R1:W-:Y:S04]  /*38ed0*/  @P1 STG.E [R6.64], R247 ;  /* 0x000000f706001986 */ /* 0x0043e8000c10190c */
[----:B-1----:R-:W2:Y:S01]  /*38ee0*/  LDL.LU R247, [R1+0x69c] ;  /* 0x00069c0001f77983 */ /* 0x002ea20000300800 */
[C---:B------:R-:W-:Y:S02]  /*38ef0*/  IADD3 R50, R0.reuse, 0xe, RZ ;  /* 0x0000000e00327810 */ /* 0x040fe40007ffe0ff */
[----:B------:R-:W-:Y:S01]  /*38f00*/  IADD3 R51, R0, 0xf, RZ ;  /* 0x0000000f00337810 */ /* 0x000fe20007ffe0ff */
[----:B------:R-:W4:Y:S01]  /*38f10*/  LDL.LU R250, [R1+0x6c8] ;  /* 0x0006c80001fa7983 */ /* 0x000f220000300800 */
[----:B------:R-:W-:-:S02]  /*38f20*/  ISETP.LT.AND P5, PT, R50, c[0x0][0x17c], !P0 ;  /* 0x00005f0032007a0c */ /* 0x000fc400047a1270 */
[----:B------:R-:W-:Y:S02]  /*38f30*/  IADD3 R50, R3, c[0x0][0x198], RZ ;  /* 0x0000660003327a10 */ /* 0x000fe40007ffe0ff */
[----:B------:R-:W-:Y:S02]  /*38f40*/  IADD3 R49, R0, 0x10, RZ ;  /* 0x0000001000317810 */ /* 0x000fe40007ffe0ff */
[----:B------:R-:W-:Y:S02]  /*38f50*/  ISETP.LT.AND P2, PT, R51, c[0x0][0x17c], !P0 ;  /* 0x00005f0033007a0c */ /* 0x000fe40004741270 */
[C---:B------:R-:W-:Y:S02]  /*38f60*/  LEA R48, P6, R50.reuse, R4, 0x2 ;  /* 0x0000000432307211 */ /* 0x040fe400078c10ff */
[----:B------:R-:W-:Y:S02]  /*38f70*/  IADD3 R3, R50, c[0x0][0x198], RZ ;  /* 0x0000660032037a10 */ /* 0x000fe40007ffe0ff */
[----:B------:R-:W-:-:S02]  /*38f80*/  ISETP.LT.AND P4, PT, R49, c[0x0][0x17c], !P0 ;  /* 0x00005f0031007a0c */ /* 0x000fc40004781270 */
[-C--:B------:R-:W-:Y:S02]  /*38f90*/  LEA.HI.X.SX32 R49, R50, R5.reuse, 0x2, P6 ;  /* 0x0000000532317211 */ /* 0x080fe400030f16ff */
[C---:B------:R-:W-:Y:S02]  /*38fa0*/  LEA R6, P1, R3.reuse, R4, 0x2 ;  /* 0x0000000403067211 */ /* 0x040fe400078210ff */
[C---:B------:R-:W-:Y:S01]  /*38fb0*/  IADD3 R51, R0.reuse, 0x11, RZ ;  /* 0x0000001100337810 */ /* 0x040fe20007ffe0ff */
[----:B------:R1:W-:Y:S01]  /*38fc0*/  @P5 STG.E [R48.64], R248 ;  /* 0x000000f830005986 */ /* 0x0003e2000c10190c */
[----:B------:R-:W-:Y:S02]  /*38fd0*/  LEA.HI.X.SX32 R7, R3, R5, 0x2, P1 ;  /* 0x0000000503077211 */ /* 0x000fe400008f16ff */
[----:B------:R-:W-:Y:S02]  /*38fe0*/  ISETP.LT.AND P3, PT, R51, c[0x0][0x17c], !P0 ;  /* 0x00005f0033007a0c */ /* 0x000fe40004761270 */
[----:B------:R-:W-:-:S02]  /*38ff0*/  IADD3 R50, R0, 0x12, RZ ;  /* 0x0000001200327810 */ /* 0x000fc40007ffe0ff */
[----:B-1----:R-:W-:Y:S01]  /*39000*/  IADD3 R49, R3, c[0x0][0x198], RZ ;  /* 0x0000660003317a10 */ /* 0x002fe20007ffe0ff */
[----:B---3--:R1:W-:Y:S03]  /*39010*/  @P2 STG.E [R6.64], R245 ;  /* 0x000000f506002986 */ /* 0x0083e6000c10190c */
[C---:B------:R-:W-:Y:S02]  /*39020*/  IADD3 R3, R49.reuse, c[0x0][0x198], RZ ;  /* 0x0000660031037a10 */ /* 0x040fe40007ffe0ff */
[-C--:B------:R-:W-:Y:S01]  /*39030*/  LEA R48, P6, R49, R4.reuse, 0x2 ;  /* 0x0000000431307211 */ /* 0x080fe200078c10ff */
[----:B-1----:R-:W3:Y:S01]  /*39040*/  LDL.LU R245, [R1+0x6cc] ;  /* 0x0006cc0001f57983 */ /* 0x002ee20000300800 */
[----:B------:R-:W-:Y:S02]  /*39050*/  LEA R6, P2, R3, R4, 0x2 ;  /* 0x0000000403067211 */ /* 0x000fe400078410ff */
[----:B------:R-:W-:Y:S01]  /*39060*/  ISETP.LT.AND P5, PT, R50, c[0x0][0x17c], !P0 ;  /* 0x00005f0032007a0c */ /* 0x000fe200047a1270 */
[----:B------:R-:W3:Y:S01]  /*39070*/  LDL.LU R248, [R1+0x5c8] ;  /* 0x0005c80001f87983 */ /* 0x000ee20000300800 */
[----:B------:R-:W-:-:S02]  /*39080*/  IADD3 R51, R0, 0x13, RZ ;  /* 0x0000001300337810 */ /* 0x000fc40007ffe0ff */
[-C--:B------:R-:W-:Y:S02]  /*39090*/  LEA.HI.X.SX32 R49, R49, R5.reuse, 0x2, P6 ;  /* 0x0000000531317211 */ /* 0x080fe400030f16ff */
[C---:B------:R-:W-:Y:S02]  /*390a0*/  IADD3 R50, R3.reuse, c[0x0][0x198], RZ ;  /* 0x0000660003327a10 */ /* 0x040fe40007ffe0ff */
[----:B------:R-:W-:Y:S01]  /*390b0*/  LEA.HI.X.SX32 R7, R3, R5, 0x2, P2 ;  /* 0x0000000503077211 */ /* 0x000fe200010f16ff */
[----:B------:R1:W-:Y:S01]  /*390c0*/  @P4 STG.E [R48.64], R249 ;  /* 0x000000f930004986 */ /* 0x0003e2000c10190c */
[----:B------:R-:W-:Y:S02]  /*390d0*/  ISETP.LT.AND P1, PT, R51, c[0x0][0x17c], !P0 ;  /* 0x00005f0033007a0c */ /* 0x000fe40004721270 */
[----:B------:R-:W-:Y:S01]  /*390e0*/  IADD3 R3, R50, c[0x0][0x198], RZ ;  /* 0x0000660032037a10 */ /* 0x000fe20007ffe0ff */
[----:B------:R1:W-:Y:S02]  /*390f0*/  @P3 STG.E [R6.64], R246 ;  /* 0x000000f606003986 */ /* 0x0003e4000c10190c */
[----:B-1----:R-:W-:-:S02]  /*39100*/  IADD3 R49, R0, 0x14, RZ ;  /* 0x0000001400317810 */ /* 0x002fc40007ffe0ff */
[CC--:B------:R-:W-:Y:S01]  /*39110*/  LEA R48, P6, R50.reuse, R4.reuse, 0x2 ;  /* 0x0000000432307211 */ /* 0x0c0fe200078c10ff */
[----:B------:R-:W3:Y:S01]  /*39120*/  LDL.LU R246, [R1+0x5cc] ;  /* 0x0005cc0001f67983 */ /* 0x000ee20000300800 */
[----:B------:R-:W-:Y:S02]  /*39130*/  LEA R6, P3, R3, R4, 0x2 ;  /* 0x0000000403067211 */ /* 0x000fe400078610ff */
[----:B------:R-:W-:Y:S01]  /*39140*/  ISETP.LT.AND P4, PT, R49, c[0x0][0x17c], !P0 ;  /* 0x00005f0031007a0c */ /* 0x000fe20004781270 */
[----:B------:R-:W3:Y:S01]  /*39150*/  LDL.LU R249, [R1+0x718] ;  /* 0x0007180001f97983 */ /* 0x000ee20000300800 */
[-C--:B------:R-:W-:Y:S02]  /*39160*/  LEA.HI.X.SX32 R49, R50, R5.reuse, 0x2, P6 ;  /* 0x0000000532317211 */ /* 0x080fe400030f16ff */
[----:B------:R-:W-:-:S03]  /*39170*/  LEA.HI.X.SX32 R7, R3, R5, 0x2, P3 ;  /* 0x0000000503077211 */ /* 0x000fc600018f16ff */
[----:B------:R-:W-:Y:S04]  /*39180*/  @P5 STG.E [R48.64], R244 ;  /* 0x000000f430005986 */ /* 0x000fe8000c10190c */
[----:B--2---:R1:W-:Y:S04]  /*39190*/  @P1 STG.E [R6.64], R247 ;  /* 0x000000f706001986 */ /* 0x0043e8000c10190c */
[----:B-1----:R-:W2:Y:S01]  /*391a0*/  LDL.LU R247, [R1+0x71c] ;  /* 0x00071c0001f77983 */ /* 0x002ea20000300800 */
[----:B------:R-:W-:Y:S02]  /*391b0*/  IADD3 R51, R0, 0x15, RZ ;  /* 0x0000001500337810 */ /* 0x000fe40007ffe0ff */
[----:B------:R-:W-:Y:S01]  /*391c0*/  IADD3 R49, R3, c[0x0][0x198], RZ ;  /* 0x0000660003317a10 */ /* 0x000fe20007ffe0ff */
[----:B------:R-:W2:Y:S01]  /*391d0*/  LDL.LU R244, [R1+0x6d8] ;  /* 0x0006d80001f47983 */ /* 0x000ea20000300800 */
[----:B------:R-:W-:-:S02]  /*391e0*/  ISETP.LT.AND P2, PT, R51, c[0x0][0x17c], !P0 ;  /* 0x00005f0033007a0c */ /* 0x000fc40004741270 */
[CC--:B------:R-:W-:Y:S02]  /*391f0*/  LEA R48, P6, R49.reuse, R4.reuse, 0x2 ;  /* 0x0000000431307211 */ /* 0x0c0fe400078c10ff */
[C---:B------:R-:W-:Y:S02]  /*39200*/  IADD3 R3, R49.reuse, c[0x0][0x198], RZ ;  /* 0x0000660031037a10 */ /* 0x040fe40007ffe0ff */
[----:B------:R-:W-:Y:S02]  /*39210*/  IADD3 R50, R0, 0x16, RZ ;  /* 0x0000001600327810 */ /* 0x000fe40007ffe0ff */
[----:B------:R-:W-:Y:S02]  /*39220*/  LEA.HI.X.SX32 R49, R49, R5, 0x2, P6 ;  /* 0x0000000531317211 */ /* 0x000fe400030f16ff */
[----:B------:R-:W-:Y:S02]  /*39230*/  LEA R6, P1, R3, R4, 0x2 ;  /* 0x0000000403067211 */ /* 0x000fe400078210ff */
[----:B------:R-:W-:-:S02]  /*39240*/  ISETP.LT.AND P5, PT, R50, c[0x0][0x17c], !P0 ;  /* 0x00005f0032007a0c */ /* 0x000fc400047a1270 */
[C---:B------:R-:W-:Y:S01]  /*39250*/  IADD3 R50, R3.reuse, c[0x0][0x198], RZ ;  /* 0x0000660003327a10 */ /* 0x040fe20007ffe0ff */
[----:B----4-:R1:W-:Y:S01]  /*39260*/  @P4 STG.E [R48.64], R250 ;  /* 0x000000fa30004986 */ /* 0x0103e2000c10190c */
[----:B------:R-:W-:Y:S02]  /*39270*/  LEA.HI.X.SX32 R7, R3, R5, 0x2, P1 ;  /* 0x0000000503077211 */ /* 0x000fe400008f16ff */
[----:B------:R-:W-:Y:S02]  /*39280*/  IADD3 R51, R0, 0x17, RZ ;  /* 0x0000001700337810 */ /* 0x000fe40007ffe0ff */
[----:B------:R-:W-:Y:S02]  /*39290*/  IADD3 R3, R50, c[0x0][0x198], RZ ;  /* 0x0000660032037a10 */ /* 0x000fe40007ffe0ff */
[----:B------:R-:W-:Y:S02]  /*392a0*/  ISETP.LT.AND P3, PT, R51, c[0x0][0x17c], !P0 ;  /* 0x00005f0033007a0c */ /* 0x000fe40004761270 */
[----:B-1----:R-:W-:-:S02]  /*392b0*/  IADD3 R49, R0, 0x18, RZ ;  /* 0x0000001800317810 */ /* 0x002fc40007ffe0ff */
[C---:B------:R-:W-:Y:S02]  /*392c0*/  LEA R48, P6, R50.reuse, R4, 0x2 ;  /* 0x0000000432307211 */ /* 0x040fe400078c10ff */
[----:B------:R-:W-:Y:S01]  /*392d0*/  ISETP.LT.AND P4, PT, R49, c[0x0][0x17c], !P0 ;  /* 0x00005f0031007a0c */ /* 0x000fe20004781270 */
[----:B---3--:R1:W-:Y:S01]  /*392e0*/  @P2 STG.E [R6.64], R245 ;  /* 0x000000f506002986 */ /* 0x0083e2000c10190c */
[----:B------:R-:W-:Y:S02]  /*392f0*/  LEA.HI.X.SX32 R49, R50, R5, 0x2, P6 ;  /* 0x0000000532317211 */ /* 0x000fe400030f16ff */
[----:B------:R-:W-:-:S03]  /*39300*/  IADD3 R51, R0, 0x19, RZ ;  /* 0x0000001900337810 */ /* 0x000fc60007ffe0ff */
[----:B------:R3:W-:Y:S04]  /*39310*/  @P5 STG.E [R48.64], R248 ;  /* 0x000000f830005986 */ /* 0x0007e8000c10190c */
[----:B-1----:R-:W4:Y:S01]  /*39320*/  LDL.LU R245, [R1+0x6dc] ;  /* 0x0006dc0001f57983 */ /* 0x002f220000300800 */
[----:B------:R-:W-:-:S03]  /*39330*/  LEA R6, P2, R3, R4, 0x2 ;  /* 0x0000000403067211 */ /* 0x000fc600078410ff */
[----:B------:R-:W4:Y:S01]  /*39340*/  LDL.LU R250, [R1+0x728] ;  /* 0x0007280001fa7983 */ /* 0x000f220000300800 */
[CC--:B------:R-:W-:Y:S02]  /*39350*/  LEA.HI.X.SX32 R7, R3.reuse, R5.reuse, 0x2, P2 ;  /* 0x0000000503077211 */ /* 0x0c0fe400010f16ff */
[----:B---3--:R-:W-:Y:S02]  /*39360*/  IADD3 R49, R3, c[0x0][0x198], RZ ;  /* 0x0000660003317a10 */ /* 0x008fe40007ffe0ff */
[----:B------:R-:W-:Y:S02]  /*39370*/  ISETP.LT.AND P1, PT, R51, c[0x0][0x17c], !P0 ;  /* 0x00005f0033007a0c */ /* 0x000fe40004721270 */
[C---:B------:R-:W-:Y:S02]  /*39380*/  IADD3 R3, R49.reuse, c[0x0][0x198], RZ ;  /* 0x0000660031037a10 */ /* 0x040fe40007ffe0ff */
[CC--:B------:R-:W-:Y:S01]  /*39390*/  LEA R48, P6, R49.reuse, R4.reuse, 0x2 ;  /* 0x0000000431307211 */ /* 0x0c0fe200078c10ff */
[----:B------:R1:W-:Y:S03]  /*393a0*/  @P3 STG.E [R6.64], R246 ;  /* 0x000000f606003986 */ /* 0x0003e6000c10190c */
[----:B------:R-:W-:Y:S01]  /*393b0*/  LEA.HI.X.SX32 R49, R49, R5, 0x2, P6 ;  /* 0x0000000531317211 */ /* 0x000fe200030f16ff */
[----:B-1----:R-:W3:Y:S01]  /*393c0*/  LDL.LU R246, [R1+0x72c] ;  /* 0x00072c0001f67983 */ /* 0x002ee20000300800 */
[----:B------:R-:W-:-:S03]  /*393d0*/  LEA R6, P3, R3, R4, 0x2 ;  /* 0x0000000403067211 */ /* 0x000fc600078610ff */
[----:B------:R-:W-:Y:S01]  /*393e0*/  @P4 STG.E [R48.64], R249 ;  /* 0x000000f930004986 */ /* 0x000fe2000c10190c */
[----:B------:R-:W-:-:S03]  /*393f0*/  LEA.HI.X.SX32 R7, R3, R5, 0x2, P3 ;  /* 0x0000000503077211 */ /* 0x000fc600018f16ff */
[----:B------:R-:W3:Y:S04]  /*39400*/  LDL.LU R248, [R1+0x738] ;  /* 0x0007380001f87983 */ /* 0x000ee80000300800 */
[----:B--2---:R1:W-:Y:S04]  /*39410*/  @P1 STG.E [R6.64], R247 ;  /* 0x000000f706001986 */ /* 0x0043e8000c10190c */
[----:B-1----:R-:W2:Y:S01]  /*39420*/  LDL.LU R247, [R1+0x73c] ;  /* 0x00073c0001f77983 */ /* 0x002ea20000300800 */
[C---:B------:R-:W-:Y:S02]  /*39430*/  IADD3 R50, R0.reuse, 0x1a, RZ ;  /* 0x0000001a00327810 */ /* 0x040fe40007ffe0ff */
[----:B------:R-:W-:Y:S01]  /*39440*/  IADD3 R49, R0, 0x1c, RZ ;  /* 0x0000001c00317810 */ /* 0x000fe20007ffe0ff */
[----:B------:R-:W2:Y:S01]  /*39450*/  LDL.LU R249, [R1+0x670] ;  /* 0x0006700001f97983 */ /* 0x000ea20000300800 */
[----:B------:R-:W-:-:S02]  /*39460*/  ISETP.LT.AND P5, PT, R50, c[0x0][0x17c], !P0 ;  /* 0x00005f0032007a0c */ /* 0x000fc400047a1270 */
[----:B------:R-:W-:Y:S02]  /*39470*/  IADD3 R50, R3, c[0x0][0x198], RZ ;  /* 0x0000660003327a10 */ /* 0x000fe40007ffe0ff */
[----:B------:R-:W-:Y:S02]  /*39480*/  IADD3 R51, R0, 0x1b, RZ ;  /* 0x0000001b00337810 */ /* 0x000fe40007ffe0ff */
[C---:B------:R-:W-:Y:S02]  /*39490*/  LEA R48, P6, R50.reuse, R4, 0x2 ;  /* 0x0000000432307211 */ /* 0x040fe400078c10ff */
[----:B------:R-:W-:Y:S02]  /*394a0*/  ISETP.LT.AND P4, PT, R49, c[0x0][0x17c], !P0 ;  /* 0x00005f0031007a0c */ /* 0x000fe40004781270 */
[----:B------:R-:W-:Y:S02]  /*394b0*/  LEA.HI.X.SX32 R49, R50, R5, 0x2, P6 ;  /* 0x0000000532317211 */ /* 0x000fe400030f16ff */
[----:B------:R-:W-:-:S02]  /*394c0*/  ISETP.LT.AND P2, PT, R51, c[0x0][0x17c], !P0 ;  /* 0x00005f0033007a0c */ /* 0x000fc40004741270 */
[----:B------:R-:W-:Y:S01]  /*394d0*/  IADD3 R3, R50, c[0x0][0x198], RZ ;  /* 0x0000660032037a10 */ /* 0x000fe20007ffe0ff */
[----:B------:R1:W-:Y:S03]  /*394e0*/  @P5 STG.E [R48.64], R244 ;  /* 0x000000f430005986 */ /* 0x0003e6000c10190c */
[C---:B------:R-:W-:Y:S02]  /*394f0*/  LEA R6, P1, R3.reuse, R4, 0x2 ;  /* 0x0000000403067211 */ /* 0x040fe400078210ff */
[----:B------:R-:W-:Y:S02]  /*39500*/  IADD3 R51, R0, 0x1d, RZ ;  /* 0x0000001d00337810 */ /* 0x000fe40007ffe0ff */
[C---:B------:R-:W-:Y:S02]  /*39510*/  LEA.HI.X.SX32 R7, R3.reuse, R5, 0x2, P1 ;  /* 0x0000000503077211 */ /* 0x040fe400008f16ff */
[----:B-1----:R-:W-:-:S04]  /*39520*/  IADD3 R49, R3, c[0x0][0x198], RZ ;  /* 0x0000660003317a10 */ /* 0x002fc80007ffe0ff */
[C---:B------:R-:W-:Y:S02]  /*39530*/  LEA R48, P6, R49.reuse, R4, 0x2 ;  /* 0x0000000431307211 */ /* 0x040fe400078c10ff */
[C---:B------:R-:W-:Y:S01]  /*39540*/  IADD3 R3, R49.reuse, c[0x0][0x198], RZ ;  /* 0x0000660031037a10 */ /* 0x040fe20007ffe0ff */
[----:B----4-:R1:W-:Y:S01]  /*39550*/  @P2 STG.E [R6.64], R245 ;  /* 0x000000f506002986 */ /* 0x0103e2000c10190c */
[----:B------:R-:W-:Y:S02]  /*39560*/  LEA.HI.X.SX32 R49, R49, R5, 0x2, P6 ;  /* 0x0000000531317211 */ /* 0x000fe400030f16ff */
[----:B------:R-:W-:Y:S02]  /*39570*/  ISETP.LT.AND P3, PT, R51, c[0x0][0x17c], !P0 ;  /* 0x00005f0033007a0c */ /* 0x000fe40004761270 */
[----:B------:R-:W-:Y:S01]  /*39580*/  IADD3 R50, R0, 0x1e, RZ ;  /* 0x0000001e00327810 */ /* 0x000fe20007ffe0ff */
[----:B------:R4:W-:Y:S04]  /*39590*/  @P4 STG.E [R48.64], R250 ;  /* 0x000000fa30004986 */ /* 0x0009e8000c10190c */
[----:B-1----:R-:W2:Y:S01]  /*395a0*/  LDL.LU R245, [R1+0x674] ;  /* 0x0006740001f57983 */ /* 0x002ea20000300800 */
[----:B------:R-:W-:-:S02]  /*395b0*/  ISETP.LT.AND P5, PT, R50, c[0x0][0x17c], !P0 ;  /* 0x00005f0032007a0c */ /* 0x000fc400047a1270 */
[----:B------:R-:W-:Y:S01]  /*395c0*/  IADD3 R51, R0, 0x1f, RZ ;  /* 0x0000001f00337810 */ /* 0x000fe20007ffe0ff */
[----:B------:R-:W2:Y:S01]  /*395d0*/  LDL.LU R244, [R1+0x680] ;  /* 0x0006800001f47983 */ /* 0x000ea20000300800 */
[C---:B----4-:R-:W-:Y:S02]  /*395e0*/  LEA R48, P2, R3.reuse, R4, 0x2 ;  /* 0x0000000403307211 */ /* 0x050fe400078410ff */
[C---:B------:R-:W-:Y:S02]  /*395f0*/  IADD3 R50, R3.reuse, c[0x0][0x198], RZ ;  /* 0x0000660003327a10 */ /* 0x040fe40007ffe0ff */
[----:B------:R-:W-:Y:S02]  /*39600*/  LEA.HI.X.SX32 R49, R3, R5, 0x2, P2 ;  /* 0x0000000503317211 */ /* 0x000fe400010f16ff */
[----:B------:R-:W-:Y:S02]  /*39610*/  ISETP.LT.AND P1, PT, R51, c[0x0][0x17c], !P0 ;  /* 0x00005f0033007a0c */ /* 0x000fe40004721270 */
[----:B------:R-:W-:Y:S01]  /*39620*/  IADD3 R3, R50, c[0x0][0x198], RZ ;  /* 0x0000660032037a10 */ /* 0x000fe20007ffe0ff */
[----:B---3--:R1:W-:Y:S01]  /*39630*/  @P3 STG.E [R48.64], R246 ;  /* 0x000000f630003986 */ /* 0x0083e2000c10190c */
[----:B------:R-:W-:-:S02]  /*39640*/  IADD3 R7, R0, 0x20, RZ ;  /* 0x0000002000077810 */ /* 0x000fc40007ffe0ff */
[CC--:B------:R-:W-:Y:S02]  /*39650*/  LEA R6, P6, R50.reuse, R4.reuse, 0x2 ;  /* 0x0000000432067211 */ /* 0x0c0fe400078c10ff */
[----:B------:R-:W-:Y:S02]  /*39660*/  ISETP.LT.AND P4, PT, R7, c[0x0][0x17c], !P0 ;  /* 0x00005f0007007a0c */ /* 0x000fe40004781270 */
[----:B------:R-:W-:Y:S01]  /*39670*/  LEA.HI.X.SX32 R7, R50, R5, 0x2, P6 ;  /* 0x0000000532077211 */ /* 0x000fe200030f16ff */
[----:B-1----:R-:W3:Y:S01]  /*39680*/  LDL.LU R246, [R1+0x684] ;  /* 0x0006840001f67983 */ /* 0x002ee20000300800 */
[----:B------:R-:W-:-:S03]  /*39690*/  LEA R48, P3, R3, R4, 0x2 ;  /* 0x0000000403307211 */ /* 0x000fc600078610ff */
[----:B------:R-:W-:Y:S01]  /*396a0*/  @P5 STG.E [R6.64], R248 ;  /* 0x000000f806005986 */ /* 0x000fe2000c10190c */
[----:B------:R-:W-:-:S03]  /*396b0*/  LEA.HI.X.SX32 R49, R3, R5, 0x2, P3 ;  /* 0x0000000503317211 */ /* 0x000fc600018f16ff */
[----:B------:R-:W4:Y:S04]  /*396c0*/  LDL.LU R250, [R1+0x6a0] ;  /* 0x0006a00001fa7983 */ /* 0x000f280000300800 */
        /* <DEDUP_REMOVED lines=13> */
[----:B------:R1:W-:Y:S01]  /*397a0*/  @P4 STG.E [R6.64], R249 ;  /* 0x000000f906004986 */ /* 0x0003e2000c10190c */
[----:B------:R-:W-:Y:S02]  /*397b0*/  LEA.HI.X.SX32 R49, R3, R5, 0x2, P1 ;  /* 0x0000000503317211 */ /* 0x000fe400008f16ff */
[----:B------:R-:W-:Y:S02]  /*397c0*/  IADD3 R51, R0, 0x23, RZ ;  /* 0x0000002300337810 */ /* 0x000fe40007ffe0ff */
[----:B------:R-:W-:Y:S02]  /*397d0*/  IADD3 R3, R50, c[0x0][0x198], RZ ;  /* 0x0000660032037a10 */ /* 0x000fe40007ffe0ff */
[----:B------:R-:W-:Y:S02]  /*397e0*/  ISETP.LT.AND P3, PT, R51, c[0x0][0x17c], !P0 ;  /* 0x00005f0033007a0c */ /* 0x000fe40004761270 */
[----:B-1----:R-:W-:-:S02]  /*397f0*/  IADD3 R7, R0, 0x24, RZ ;  /* 0x0000002400077810 */ /* 0x002fc40007ffe0ff */
[C---:B------:R-:W-:Y:S02]  /*39800*/  LEA R6, P6, R50.reuse, R4, 0x2 ;  /* 0x0000000432067211 */ /* 0x040fe400078c10ff */
[----:B------:R-:W-:Y:S01]  /*39810*/  ISETP.LT.AND P4, PT, R7, c[0x0][0x17c], !P0 ;  /* 0x00005f0007007a0c */ /* 0x000fe20004781270 */
[----:B------:R1:W-:Y:S01]  /*39820*/  @P2 STG.E [R48.64], R245 ;  /* 0x000000f530002986 */ /* 0x0003e2000c10190c */
[----:B------:R-:W-:Y:S02]  /*39830*/  LEA.HI.X.SX32 R7, R50, R5, 0x2, P6 ;  /* 0x0000000532077211 */ /* 0x000fe400030f16ff */
[----:B------:R-:W-:-:S03]  /*39840*/  IADD3 R51, R0, 0x25, RZ ;  /* 0x0000002500337810 */ /* 0x000fc60007ffe0ff */
[----:B------:R1:W-:Y:S04]  /*39850*/  @P5 STG.E [R6.64], R244 ;  /* 0x000000f406005986 */ /* 0x0003e8000c10190c */
[----:B-1----:R-:W2:Y:S01]  /*39860*/  LDL.LU R245, [R1+0x624] ;  /* 0x0006240001f57983 */ /* 0x002ea20000300800 */
[----:B------:R-:W-:Y:S02]  /*39870*/  LEA R48, P2, R3, R4, 0x2 ;  /* 0x0000000403307211 */ /* 0x000fe400078410ff */
[----:B------:R-:W-:Y:S01]  /*39880*/  ISETP.LT.AND P1, PT, R51, c[0x0][0x17c], !P0 ;  /* 0x00005f0033007a0c */ /* 0x000fe20004721270 */
[----:B------:R-:W2:Y:S01]  /*39890*/  LDL.LU R249, [R1+0x6e0] ;  /* 0x0006e00001f97983 */ /* 0x000ea20000300800 */
[C---:B------:R-:W-:Y:S02]  /*398a0*/  LEA.HI.X.SX32 R49, R3.reuse, R5, 0x2, P2 ;  /* 0x0000000503317211 */ /* 0x040fe400010f16ff */
[----:B------:R-:W-:-:S04]  /*398b0*/  IADD3 R7, R3, c[0x0][0x198], RZ ;  /* 0x0000660003077a10 */ /* 0x000fc80007ffe0ff */
[C---:B------:R-:W-:Y:S02]  /*398c0*/  IADD3 R3, R7.reuse, c[0x0][0x198], RZ ;  /* 0x0000660007037a10 */ /* 0x040fe40007ffe0ff */
[CC--:B------:R-:W-:Y:S01]  /*398d0*/  LEA R6, P6, R7.reuse, R4.reuse, 0x2 ;  /* 0x0000000407067211 */ /* 0x0c0fe200078c10ff */
[----:B---3--:R1:W-:Y:S03]  /*398e0*/  @P3 STG.E [R48.64], R246 ;  /* 0x000000f630003986 */ /* 0x0083e6000c10190c */
[----:B------:R-:W-:Y:S01]  /*398f0*/  LEA.HI.X.SX32 R7, R7, R5, 0x2, P6 ;  /* 0x0000000507077211 */ /* 0x000fe200030f16ff */
[----:B-1----:R-:W3:Y:S01]  /*39900*/  LDL.LU R246, [R1+0x6e4] ;  /* 0x0006e40001f67983 */ /* 0x002ee20000300800 */
[----:B------:R-:W-:-:S03]  /*39910*/  LEA R48, P3, R3, R4, 0x2 ;  /* 0x0000000403307211 */ /* 0x000fc600078610ff */
[----:B----4-:R-:W-:Y:S01]  /*39920*/  @P4 STG.E [R6.64], R250 ;  /* 0x000000fa06004986 */ /* 0x010fe2000c10190c */
[----:B------:R-:W-:-:S03]  /*39930*/  LEA.HI.X.SX32 R49, R3, R5, 0x2, P3 ;  /* 0x0000000503317211 */ /* 0x000fc600018f16ff */
[----:B------:R-:W4:Y:S04]  /*39940*/  LDL.LU R244, [R1+0x6b0] ;  /* 0x0006b00001f47983 */ /* 0x000f280000300800 */
        /* <DEDUP_REMOVED lines=13> */
[----:B------:R1:W-:Y:S01]  /*39a20*/  @P5 STG.E [R6.64], R248 ;  /* 0x000000f806005986 */ /* 0x0003e2000c10190c */
[----:B------:R-:W-:Y:S02]  /*39a30*/  IADD3 R51, R0, 0x29, RZ ;  /* 0x0000002900337810 */ /* 0x000fe40007ffe0ff */
[C---:B------:R-:W-:Y:S02]  /*39a40*/  IADD3 R49, R3.reuse, c[0x0][0x198], RZ ;  /* 0x0000660003317a10 */ /* 0x040fe40007ffe0ff */
[----:B-1----:R-:W-:-:S04]  /*39a50*/  LEA R6, P1, R3, R4, 0x2 ;  /* 0x0000000403067211 */ /* 0x002fc800078210ff */
[----:B------:R-:W-:Y:S02]  /*39a60*/  LEA.HI.X.SX32 R7, R3, R5, 0x2, P1 ;  /* 0x0000000503077211 */ /* 0x000fe400008f16ff */
[----:B------:R-:W-:Y:S02]  /*39a70*/  ISETP.LT.AND P3, PT, R51, c[0x0][0x17c], !P0 ;  /* 0x00005f0033007a0c */ /* 0x000fe40004761270 */
[C---:B------:R-:W-:Y:S01]  /*39a80*/  IADD3 R3, R49.reuse, c[0x0][0x198], RZ ;  /* 0x0000660031037a10 */ /* 0x040fe20007ffe0ff */
[----:B------:R1:W-:Y:S01]  /*39a90*/  @P2 STG.E [R6.64], R245 ;  /* 0x000000f506002986 */ /* 0x0003e2000c10190c */
[----:B------:R-:W-:Y:S02]  /*39aa0*/  IADD3 R50, R0, 0x2a, RZ ;  /* 0x0000002a00327810 */ /* 0x000fe40007ffe0ff */
[-C--:B------:R-:W-:Y:S02]  /*39ab0*/  LEA R48, P6, R49, R4.reuse, 0x2 ;  /* 0x0000000431307211 */ /* 0x080fe400078c10ff */
[----:B------:R-:W-:Y:S01]  /*39ac0*/  ISETP.LT.AND P5, PT, R50, c[0x0][0x17c], !P0 ;  /* 0x00005f0032007a0c */ /* 0x000fe200047a1270 */
[----:B-1----:R-:W2:Y:S01]  /*39ad0*/  LDL.LU R245, [R1+0x6f4] ;  /* 0x0006f40001f57983 */ /* 0x002ea20000300800 */
[----:B------:R-:W-:-:S02]  /*39ae0*/  LEA R6, P2, R3, R4, 0x2 ;  /* 0x0000000403067211 */ /* 0x000fc400078410ff */
[----:B------:R-:W-:Y:S01]  /*39af0*/  IADD3 R51, R0, 0x2b, RZ ;  /* 0x0000002b00337810 */ /* 0x000fe20007ffe0ff */
[----:B------:R-:W2:Y:S01]  /*39b00*/  LDL.LU R248, [R1+0x700] ;  /* 0x0007000001f87983 */ /* 0x000ea20000300800 */
[-C--:B------:R-:W-:Y:S02]  /*39b10*/  LEA.HI.X.SX32 R49, R49, R5.reuse, 0x2, P6 ;  /* 0x0000000531317211 */ /* 0x080fe400030f16ff */
[C---:B------:R-:W-:Y:S02]  /*39b20*/  IADD3 R50, R3.reuse, c[0x0][0x198], RZ ;  /* 0x0000660003327a10 */ /* 0x040fe40007ffe0ff */
[----:B------:R-:W-:Y:S01]  /*39b30*/  LEA.HI.X.SX32 R7, R3, R5, 0x2, P2 ;  /* 0x0000000503077211 */ /* 0x000fe200010f16ff */
[----:B------:R1:W-:Y:S01]  /*39b40*/  @P4 STG.E [R48.64], R249 ;  /* 0x000000f930004986 */ /* 0x0003e2000c10190c */
[----:B------:R-:W-:Y:S02]  /*39b50*/  ISETP.LT.AND P1, PT, R51, c[0x0][0x17c], !P0 ;  /* 0x00005f0033007a0c */ /* 0x000fe40004721270 */
[----:B------:R-:W-:Y:S01]  /*39b60*/  IADD3 R3, R50, c[0x0][0x198], RZ ;  /* 0x0000660032037a10 */ /* 0x000fe20007ffe0ff */
[----:B---3--:R3:W-:Y:S01]  /*39b70*/  @P3 STG.E [R6.64], R246 ;  /* 0x000000f606003986 */ /* 0x0087e2000c10190c */
[----:B-1----:R-:W-:-:S02]  /*39b80*/  IADD3 R49, R0, 0x2c, RZ ;  /* 0x0000002c00317810 */ /* 0x002fc40007ffe0ff */
[CC--:B------:R-:W-:Y:S01]  /*39b90*/  LEA R48, P6, R50.reuse, R4.reuse, 0x2 ;  /* 0x0000000432307211 */ /* 0x0c0fe200078c10ff */
[----:B---3--:R-:W3:Y:S01]  /*39ba0*/  LDL.LU R246, [R1+0x704] ;  /* 0x0007040001f67983 */ /* 0x008ee20000300800 */
[----:B------:R-:W-:Y:S02]  /*39bb0*/  LEA R6, P3, R3, R4, 0x2 ;  /* 0x0000000403067211 */ /* 0x000fe400078610ff */
[----:B------:R-:W-:Y:S01]  /*39bc0*/  ISETP.LT.AND P4, PT, R49, c[0x0][0x17c], !P0 ;  /* 0x00005f0031007a0c */ /* 0x000fe20004781270 */
[----:B------:R-:W3:Y:S01]  /*39bd0*/  LDL.LU R249, [R1+0x678] ;  /* 0x0006780001f97983 */ /* 0x000ee20000300800 */
[-C--:B------:R-:W-:Y:S02]  /*39be0*/  LEA.HI.X.SX32 R49, R50, R5.reuse, 0x2, P6 ;  /* 0x0000000532317211 */ /* 0x080fe400030f16ff */
[----:B------:R-:W-:-:S03]  /*39bf0*/  LEA.HI.X.SX32 R7, R3, R5, 0x2, P3 ;  /* 0x0000000503077211 */ /* 0x000fc600018f16ff */
[----:B----4-:R-:W-:Y:S04]  /*39c00*/  @P5 STG.E [R48.64], R244 ;  /* 0x000000f430005986 */ /* 0x010fe8000c10190c */
[----:B--2---:R1:W-:Y:S04]  /*39c10*/  @P1 STG.E [R6.64], R247 ;  /* 0x000000f706001986 */ /* 0x0043e8000c10190c */
[----:B-1----:R-:W2:Y:S01]  /*39c20*/  LDL.LU R247, [R1+0x67c] ;  /* 0x00067c0001f77983 */ /* 0x002ea20000300800 */
[----:B------:R-:W-:Y:S02]  /*39c30*/  IADD3 R51, R0, 0x2d, RZ ;  /* 0x0000002d00337810 */ /* 0x000fe40007ffe0ff */
[----:B------:R-:W-:Y:S01]  /*39c40*/  IADD3 R49, R3, c[0x0][0x198], RZ ;  /* 0x0000660003317a10 */ /* 0x000fe20007ffe0ff */
[----:B------:R-:W4:Y:S01]  /*39c50*/  LDL.LU R244, [R1+0x688] ;  /* 0x0006880001f47983 */ /* 0x000f220000300800 */
        /* <DEDUP_REMOVED lines=15> */
[----:B------:R-:W-:Y:S02]  /*39d50*/  ISETP.LT.AND P4, PT, R49, c[0x0][0x17c], !P0 ;  /* 0x00005f0031007a0c */ /* 0x000fe40004781270 */
[----:B------:R-:W-:Y:S01]  /*39d60*/  LEA.HI.X.SX32 R49, R50, R5, 0x2, P6 ;  /* 0x0000000532317211 */ /* 0x000fe200030f16ff */
[----:B------:R1:W-:Y:S01]  /*39d70*/  @P2 STG.E [R6.64], R245 ;  /* 0x000000f506002986 */ /* 0x0003e2000c10190c */
[----:B------:R-:W-:-:S03]  /*39d80*/  IADD3 R51, R0, 0x31, RZ ;  /* 0x0000003100337810 */ /* 0x000fc60007ffe0ff */
[----:B------:R1:W-:Y:S04]  /*39d90*/  @P5 STG.E [R48.64], R248 ;  /* 0x000000f830005986 */ /* 0x0003e8000c10190c */
[----:B-1----:R-:W4:Y:S01]  /*39da0*/  LDL.LU R245, [R1+0x68c] ;  /* 0x00068c0001f57983 */ /* 0x002f220000300800 */
[C---:B------:R-:W-:Y:S02]  /*39db0*/  LEA R6, P2, R3.reuse, R4, 0x2 ;  /* 0x0000000403067211 */ /* 0x040fe400078410ff */
[C---:B------:R-:W-:Y:S01]  /*39dc0*/  IADD3 R49, R3.reuse, c[0x0][0x198], RZ ;  /* 0x0000660003317a10 */ /* 0x040fe20007ffe0ff */
[----:B------:R-:W4:Y:S01]  /*39dd0*/  LDL.LU R250, [R1+0x6a8] ;  /* 0x0006a80001fa7983 */ /* 0x000f220000300800 */
[----:B------:R-:W-:Y:S02]  /*39de0*/  LEA.HI.X.SX32 R7, R3, R5, 0x2, P2 ;  /* 0x0000000503077211 */ /* 0x000fe400010f16ff */
[----:B------:R-:W-:-:S02]  /*39df0*/  ISETP.LT.AND P1, PT, R51, c[0x0][0x17c], !P0 ;  /* 0x00005f0033007a0c */ /* 0x000fc40004721270 */
[C---:B------:R-:W-:Y:S02]  /*39e00*/  IADD3 R3, R49.reuse, c[0x0][0x198], RZ ;  /* 0x0000660031037a10 */ /* 0x040fe40007ffe0ff */
[CC--:B------:R-:W-:Y:S01]  /*39e10*/  LEA R48, P6, R49.reuse, R4.reuse, 0x2 ;  /* 0x0000000431307211 */ /* 0x0c0fe200078c10ff */
[----:B---3--:R1:W-:Y:S03]  /*39e20*/  @P3 STG.E [R6.64], R246 ;  /* 0x000000f606003986 */ /* 0x0083e6000c10190c */
        /* <DEDUP_REMOVED lines=21> */
[----:B----4-:R1:W-:Y:S01]  /*39f80*/  @P5 STG.E [R48.64], R244 ;  /* 0x000000f430005986 */ /* 0x0103e2000c10190c */
[----:B------:R-:W-:Y:S02]  /*39f90*/  LEA.HI.X.SX32 R7, R3, R5, 0x2, P1 ;  /* 0x0000000503077211 */ /* 0x000fe400008f16ff */
[----:B------:R-:W-:Y:S02]  /*39fa0*/  ISETP.LT.AND P3, PT, R51, c[0x0][0x17c], !P0 ;  /* 0x00005f0033007a0c */ /* 0x000fe40004761270 */
[----:B------:R-:W-:-:S02]  /*39fb0*/  IADD3 R50, R0, 0x36, RZ ;  /* 0x0000003600327810 */ /* 0x000fc40007ffe0ff */
[----:B-1----:R-:W-:-:S04]  /*39fc0*/  IADD3 R49, R3, c[0x0][0x198], RZ ;  /* 0x0000660003317a10 */ /* 0x002fc80007ffe0ff */
[C---:B------:R-:W-:Y:S01]  /*39fd0*/  IADD3 R3, R49.reuse, c[0x0][0x198], RZ ;  /* 0x0000660031037a10 */ /* 0x040fe20007ffe0ff */
[----:B------:R1:W-:Y:S01]  /*39fe0*/  @P2 STG.E [R6.64], R245 ;  /* 0x000000f506002986 */ /* 0x0003e2000c10190c */
[-C--:B------:R-:W-:Y:S02]  /*39ff0*/  LEA R48, P6, R49, R4.reuse, 0x2 ;  /* 0x0000000431307211 */ /* 0x080fe400078c10ff */
[----:B------:R-:W-:Y:S02]  /*3a000*/  ISETP.LT.AND P5, PT, R50, c[0x0][0x17c], !P0 ;  /* 0x00005f0032007a0c */ /* 0x000fe400047a1270 */
[----:B------:R-:W-:Y:S01]  /*3a010*/  IADD3 R51, R0, 0x37, RZ ;  /* 0x0000003700337810 */ /* 0x000fe20007ffe0ff */
[----:B-1----:R-:W4:Y:S01]  /*3a020*/  LDL.LU R245, [R1+0x6ec] ;  /* 0x0006ec0001f57983 */ /* 0x002f220000300800 */
[----:B------:R-:W-:-:S03]  /*3a030*/  LEA R6, P2, R3, R4, 0x2 ;  /* 0x0000000403067211 */ /* 0x000fc600078410ff */
[----:B------:R-:W4:Y:S01]  /*3a040*/  LDL.LU R244, [R1+0x6b8] ;  /* 0x0006b80001f47983 */ /* 0x000f220000300800 */
        /* <DEDUP_REMOVED lines=8> */
[-C--:B------:R-:W-:Y:S01]  /*3a0d0*/  LEA R48, P6, R50, R4.reuse, 0x2 ;  /* 0x0000000432307211 */ /* 0x080fe200078c10ff */
[----:B---3--:R-:W3:Y:S01]  /*3a0e0*/  LDL.LU R246, [R1+0x6bc] ;  /* 0x0006bc0001f67983 */ /* 0x008ee20000300800 */
[----:B------:R-:W-:-:S03]  /*3a0f0*/  LEA R6, P3, R3, R4, 0x2 ;  /* 0x0000000403067211 */ /* 0x000fc600078610ff */
[----:B------:R-:W3:Y:S01]  /*3a100*/  LDL.LU R250, [R1+0x6f8] ;  /* 0x0006f80001fa7983 */ /* 0x000ee20000300800 */
[----:B------:R-:W-:Y:S02]  /*3a110*/  ISETP.LT.AND P4, PT, R49, c[0x0][0x17c], !P0 ;  /* 0x00005f0031007a0c */ /* 0x000fe40004781270 */
[-C--:B------:R-:W-:Y:S02]  /*3a120*/  LEA.HI.X.SX32 R49, R50, R5.reuse, 0x2, P6 ;  /* 0x0000000532317211 */ /* 0x080fe400030f16ff */
[----:B------:R-:W-:-:S03]  /*3a130*/  LEA.HI.X.SX32 R7, R3, R5, 0x2, P3 ;  /* 0x0000000503077211 */ /* 0x000fc600018f16ff */
[----:B------:R-:W-:Y:S04]  /*3a140*/  @P5 STG.E [R48.64], R248 ;  /* 0x000000f830005986 */ /* 0x000fe8000c10190c */
[----:B--2---:R1:W-:Y:S04]  /*3a150*/  @P1 STG.E [R6.64], R247 ;  /* 0x000000f706001986 */ /* 0x0043e8000c10190c */
[----:B-1----:R-:W2:Y:S01]  /*3a160*/  LDL.LU R247, [R1+0x6fc] ;  /* 0x0006fc0001f77983 */ /* 0x002ea20000300800 */
[----:B------:R-:W-:Y:S02]  /*3a170*/  IADD3 R49, R3, c[0x0][0x198], RZ ;  /* 0x0000660003317a10 */ /* 0x000fe40007ffe0ff */
[----:B------:R-:W-:Y:S01]  /*3a180*/  IADD3 R51, R0, 0x39, RZ ;  /* 0x0000003900337810 */ /* 0x000fe20007ffe0ff */
[----:B------:R-:W2:Y:S01]  /*3a190*/  LDL.LU R248, [R1+0x708] ;  /* 0x0007080001f87983 */ /* 0x000ea20000300800 */
[----:B------:R-:W-:-:S02]  /*3a1a0*/  LEA R48, P6, R49, R4, 0x2 ;  /* 0x0000000431307211 */ /* 0x000fc400078c10ff */
[----:B------:R-:W-:Y:S02]  /*3a1b0*/  IADD3 R50, R0, 0x3a, RZ ;  /* 0x0000003a00327810 */ /* 0x000fe40007ffe0ff */
[C---:B------:R-:W-:Y:S02]  /*3a1c0*/  IADD3 R3, R49.reuse, c[0x0][0x198], RZ ;  /* 0x0000660031037a10 */ /* 0x040fe40007ffe0ff */
[----:B------:R-:W-:Y:S02]  /*3a1d0*/  LEA.HI.X.SX32 R49, R49, R5, 0x2, P6 ;  /* 0x0000000531317211 */ /* 0x000fe400030f16ff */
[----:B------:R-:W-:Y:S02]  /*3a1e0*/  ISETP.LT.AND P2, PT, R51, c[0x0][0x17c], !P0 ;  /* 0x00005f0033007a0c */ /* 0x000fe40004741270 */
[----:B------:R-:W-:Y:S02]  /*3a1f0*/  ISETP.LT.AND P5, PT, R50, c[0x0][0x17c], !P0 ;  /* 0x00005f0032007a0c */ /* 0x000fe400047a1270 */
[C---:B------:R-:W-:Y:S01]  /*3a200*/  IADD3 R50, R3.reuse, c[0x0][0x198], RZ ;  /* 0x0000660003327a10 */ /* 0x040fe20007ffe0ff */
[----:B------:R1:W-:Y:S01]  /*3a210*/  @P4 STG.E [R48.64], R249 ;  /* 0x000000f930004986 */ /* 0x0003e2000c10190c */
[----:B------:R-:W-:-:S02]  /*3a220*/  LEA R6, P1, R3, R4, 0x2 ;  /* 0x0000000403067211 */ /* 0x000fc400078210ff */
[C---:B------:R-:W-:Y:S02]  /*3a230*/  IADD3 R51, R0.reuse, 0x3b, RZ ;  /* 0x0000003b00337810 */ /* 0x040fe40007ffe0ff */
[-C--:B------:R-:W-:Y:S02]  /*3a240*/  LEA.HI.X.SX32 R7, R3, R5.reuse, 0x2, P1 ;  /* 0x0000000503077211 */ /* 0x080fe400008f16ff */
[----:B-1----:R-:W-:Y:S02]  /*3a250*/  IADD3 R49, R0, 0x3c, RZ ;  /* 0x0000003c00317810 */ /* 0x002fe40007ffe0ff */
[C---:B------:R-:W-:Y:S02]  /*3a260*/  LEA R48, P6, R50.reuse, R4, 0x2 ;  /* 0x0000000432307211 */ /* 0x040fe400078c10ff */
[----:B------:R-:W-:Y:S02]  /*3a270*/  ISETP.LT.AND P4, PT, R49, c[0x0][0x17c], !P0 ;  /* 0x00005f0031007a0c */ /* 0x000fe40004781270 */
[----:B------:R-:W-:-:S02]  /*3a280*/  LEA.HI.X.SX32 R49, R50, R5, 0x2, P6 ;  /* 0x0000000532317211 */ /* 0x000fc400030f16ff */
[----:B------:R-:W-:Y:S02]  /*3a290*/  IADD3 R3, R50, c[0x0][0x198], RZ ;  /* 0x0000660032037a10 */ /* 0x000fe40007ffe0ff */
[----:B------:R-:W-:Y:S01]  /*3a2a0*/  ISETP.LT.AND P3, PT, R51, c[0x0][0x17c], !P0 ;  /* 0x00005f0033007a0c */ /* 0x000fe20004761270 */
[----:B----4-:R1:W-:Y:S04]  /*3a2b0*/  @P2 STG.E [R6.64], R245 ;  /* 0x000000f506002986 */ /* 0x0103e8000c10190c */
[----:B------:R4:W-:Y:S01]  /*3a2c0*/  @P5 STG.E [R48.64], R244 ;  /* 0x000000f430005986 */ /* 0x0009e2000c10190c */
[----:B------:R-:W-:-:S03]  /*3a2d0*/  IADD3 R51, R0, 0x3d, RZ ;  /* 0x0000003d00337810 */ /* 0x000fc60007ffe0ff */
[----:B-1----:R-:W2:Y:S01]  /*3a2e0*/  LDL.LU R245, [R1+0x70c] ;  /* 0x00070c0001f57983 */ /* 0x002ea20000300800 */
[CC--:B------:R-:W-:Y:S02]  /*3a2f0*/  LEA R6, P2, R3.reuse, R4.reuse, 0x2 ;  /* 0x0000000403067211 */ /* 0x0c0fe400078410ff */
[C---:B----4-:R-:W-:Y:S01]  /*3a300*/  IADD3 R49, R3.reuse, c[0x0][0x198], RZ ;  /* 0x0000660003317a10 */ /* 0x050fe20007ffe0ff */
[----:B------:R-:W4:Y:S01]  /*3a310*/  LDL.LU R249, [R1+0x5e0] ;  /* 0x0005e00001f97983 */ /* 0x000f220000300800 */
[-C--:B------:R-:W-:Y:S02]  /*3a320*/  LEA.HI.X.SX32 R7, R3, R5.reuse, 0x2, P2 ;  /* 0x0000000503077211 */ /* 0x080fe400010f16ff */
[C---:B------:R-:W-:Y:S02]  /*3a330*/  LEA R48, P6, R49.reuse, R4, 0x2 ;  /* 0x0000000431307211 */ /* 0x040fe400078c10ff */
[C---:B------:R-:W-:Y:S02]  /*3a340*/  IADD3 R3, R49.reuse, c[0x0][0x198], RZ ;  /* 0x0000660031037a10 */ /* 0x040fe40007ffe0ff */
[----:B------:R-:W-:-:S02]  /*3a350*/  LEA.HI.X.SX32 R49, R49, R5, 0x2, P6 ;  /* 0x0000000531317211 */ /* 0x000fc400030f16ff */
[----:B------:R-:W-:Y:S01]  /*3a360*/  ISETP.LT.AND P1, PT, R51, c[0x0][0x17c], !P0 ;  /* 0x00005f0033007a0c */ /* 0x000fe20004721270 */
[----:B---3--:R1:W-:Y:S04]  /*3a370*/  @P3 STG.E [R6.64], R246 ;  /* 0x000000f606003986 */ /* 0x0083e8000c10190c */
[----:B------:R3:W-:Y:S04]  /*3a380*/  @P4 STG.E [R48.64], R250 ;  /* 0x000000fa30004986 */ /* 0x0007e8000c10190c */
[----:B-1----:R-:W4:Y:S01]  /*3a390*/  LDL.LU R246, [R1+0x5e4] ;  /* 0x0005e40001f67983 */ /* 0x002f220000300800 */
[----:B---3--:R-:W-:-:S03]  /*3a3a0*/  LEA R48, P3, R3, R4, 0x2 ;  /* 0x0000000403307211 */ /* 0x008fc600078610ff */
[----:B------:R-:W3:Y:S01]  /*3a3b0*/  LDL.LU R244, [R1+0x5f0] ;  /* 0x0005f00001f47983 */ /* 0x000ee20000300800 */
[----:B------:R-:W-:-:S05]  /*3a3c0*/  LEA.HI.X.SX32 R49, R3, R5, 0x2, P3 ;  /* 0x0000000503317211 */ /* 0x000fca00018f16ff */
[----:B--2---:R1:W-:Y:S04]  /*3a3d0*/  @P1 STG.E [R48.64], R247 ;  /* 0x000000f730001986 */ /* 0x0043e8000c10190c */
[----:B-1----:R-:W2:Y:S01]  /*3a3e0*/  LDL.LU R247, [R1+0x5f4] ;  /* 0x0005f40001f77983 */ /* 0x002ea20000300800 */
[C---:B------:R-:W-:Y:S02]  /*3a3f0*/  IADD3 R50, R0.reuse, 0x3e, RZ ;  /* 0x0000003e00327810 */ /* 0x040fe40007ffe0ff */
[----:B------:R-:W-:Y:S01]  /*3a400*/  IADD3 R51, R0, 0x3f, RZ ;  /* 0x0000003f00337810 */ /* 0x000fe20007ffe0ff */
[----:B------:R-:W2:Y:S01]  /*3a410*/  LDL.LU R250, [R1+0x600] ;  /* 0x0006000001fa7983 */ /* 0x000ea20000300800 */
[----:B------:R-:W-:Y:S02]  /*3a420*/  ISETP.LT.AND P5, PT, R50, c[0x0][0x17c], !P0 ;  /* 0x00005f0032007a0c */ /* 0x000fe400047a1270 */
[----:B------:R-:W-:-:S02]  /*3a430*/  IADD3 R50, R3, c[0x0][0x198], RZ ;  /* 0x0000660003327a10 */ /* 0x000fc40007ffe0ff */
[----:B------:R-:W-:Y:S02]  /*3a440*/  IADD3 R7, R0, 0x40, RZ ;  /* 0x0000004000077810 */ /* 0x000fe40007ffe0ff */
[C---:B------:R-:W-:Y:S02]  /*3a450*/  LEA R6, P6, R50.reuse, R4, 0x2 ;  /* 0x0000000432067211 */ /* 0x040fe400078c10ff */
[----:B------:R-:W-:Y:S02]  /*3a460*/  ISETP.LT.AND P2, PT, R51, c[0x0][0x17c], !P0 ;  /* 0x00005f0033007a0c */ /* 0x000fe40004741270 */
[----:B------:R-:W-:Y:S02]  /*3a470*/  ISETP.LT.AND P4, PT, R7, c[0x0][0x17c], !P0 ;  /* 0x00005f0007007a0c */ /* 0x000fe40004781270 */
[C---:B------:R-:W-:Y:S02]  /*3a480*/  IADD3 R3, R50.reuse, c[0x0][0x198], RZ ;  /* 0x0000660032037a10 */ /* 0x040fe40007ffe0ff */
[----:B------:R-:W-:-:S02]  /*3a490*/  LEA.HI.X.SX32 R7, R50, R5, 0x2, P6 ;  /* 0x0000000532077211 */ /* 0x000fc400030f16ff */
[C---:B------:R-:W-:Y:S02]  /*3a4a0*/  LEA R48, P1, R3.reuse, R4, 0x2 ;  /* 0x0000000403307211 */ /* 0x040fe400078210ff */
[C---:B------:R-:W-:Y:S01]  /*3a4b0*/  IADD3 R51, R0.reuse, 0x41, RZ ;  /* 0x0000004100337810 */ /* 0x040fe20007ffe0ff */
[----:B------:R1:W-:Y:S01]  /*3a4c0*/  @P5 STG.E [R6.64], R248 ;  /* 0x000000f806005986 */ /* 0x0003e2000c10190c */
[----:B------:R-:W-:Y:S02]  /*3a4d0*/  LEA.HI.X.SX32 R49, R3, R5, 0x2, P1 ;  /* 0x0000000503317211 */ /* 0x000fe400008f16ff */
[----:B------:R-:W-:Y:S02]  /*3a4e0*/  ISETP.LT.AND P3, PT, R51, c[0x0][0x17c], !P0 ;  /* 0x00005f0033007a0c */ /* 0x000fe40004761270 */
[----:B------:R-:W-:Y:S02]  /*3a4f0*/  IADD3 R50, R0, 0x42, RZ ;  /* 0x0000004200327810 */ /* 0x000fe40007ffe0ff */
[----:B-1----:R-:W-:-:S04]  /*3a500*/  IADD3 R7, R3, c[0x0][0x198], RZ ;  /* 0x0000660003077a10 */ /* 0x002fc80007ffe0ff */
[C---:B------:R-:W-:Y:S01]  /*3a510*/  IADD3 R3, R7.reuse, c[0x0][0x198], RZ ;  /* 0x0000660007037a10 */ /* 0x040fe20007ffe0ff */
[----:B------:R1:W-:Y:S01]  /*3a520*/  @P2 STG.E [R48.64], R245 ;  /* 0x000000f530002986 */ /* 0x0003e2000c10190c */
[CC--:B------:R-:W-:Y:S02]  /*3a530*/  LEA R6, P6, R7.reuse, R4.reuse, 0x2 ;  /* 0x0000000407067211 */ /* 0x0c0fe400078c10ff */
[----:B------:R-:W-:Y:S02]  /*3a540*/  ISETP.LT.AND P5, PT, R50, c[0x0][0x17c], !P0 ;  /* 0x00005f0032007a0c */ /* 0x000fe400047a1270 */
[----:B------:R-:W-:Y:S02]  /*3a550*/  IADD3 R51, R0, 0x43, RZ ;  /* 0x0000004300337810 */ /* 0x000fe40007ffe0ff */
[----:B------:R-:W-:Y:S01]  /*3a560*/  LEA.HI.X.SX32 R7, R7, R5, 0x2, P6 ;  /* 0x0000000507077211 */ /* 0x000fe200030f16ff */
[----:B-1----:R-:W2:Y:S01]  /*3a570*/  LDL.LU R245, [R1+0x604] ;  /* 0x0006040001f57983 */ /* 0x002ea20000300800 */
[----:B------:R-:W-:-:S03]  /*3a580*/  LEA R48, P2, R3, R4, 0x2 ;  /* 0x0000000403307211 */ /* 0x000fc600078410ff */
[----:B------:R-:W2:Y:S01]  /*3a590*/  LDL.LU R248, [R1+0x5d0] ;  /* 0x0005d00001f87983 */ /* 0x000ea20000300800 */
[C---:B------:R-:W-:Y:S02]  /*3a5a0*/  IADD3 R50, R3.reuse, c[0x0][0x198], RZ ;  /* 0x0000660003327a10 */ /* 0x040fe40007ffe0ff */
[----:B------:R-:W-:Y:S01]  /*3a5b0*/  LEA.HI.X.SX32 R49, R3, R5, 0x2, P2 ;  /* 0x0000000503317211 */ /* 0x000fe200010f16ff */
[----:B----4-:R1:W-:Y:S01]  /*3a5c0*/  @P4 STG.E [R6.64], R249 ;  /* 0x000000f906004986 */ /* 0x0103e2000c10190c */
[----:B------:R-:W-:Y:S02]  /*3a5d0*/  ISETP.LT.AND P1, PT, R51, c[0x0][0x17c], !P0 ;  /* 0x00005f0033007a0c */ /* 0x000fe40004721270 */
[----:B------:R-:W-:Y:S01]  /*3a5e0*/  IADD3 R3, R50, c[0x0][0x198], RZ ;  /* 0x0000660032037a10 */ /* 0x000fe20007ffe0ff */
[----:B------:R4:W-:Y:S01]  /*3a5f0*/  @P3 STG.E [R48.64], R246 ;  /* 0x000000f630003986 */ /* 0x0009e2000c10190c */
[----:B-1----:R-:W-:Y:S02]  /*3a600*/  IADD3 R7, R0, 0x44, RZ ;  /* 0x0000004400077810 */ /* 0x002fe40007ffe0ff */
[----:B------:R-:W-:-:S02]  /*3a610*/  LEA R6, P6, R50, R4, 0x2 ;  /* 0x0000000432067211 */ /* 0x000fc400078c10ff */
[----:B------:R-:W-:Y:S01]  /*3a620*/  ISETP.LT.AND P4, PT, R7, c[0x0][0x17c], !P0 ;  /* 0x00005f0007007a0c */ /* 0x000fe20004781270 */
[----:B----4-:R-:W4:Y:S01]  /*3a630*/  LDL.LU R246, [R1+0x5d4] ;  /* 0x0005d40001f67983 */ /* 0x010f220000300800 */
[C---:B------:R-:W-:Y:S02]  /*3a640*/  LEA R48, P3, R3.reuse, R4, 0x2 ;  /* 0x0000000403307211 */ /* 0x040fe400078610ff */
[-C--:B------:R-:W-:Y:S01]  /*3a650*/  LEA.HI.X.SX32 R7, R50, R5.reuse, 0x2, P6 ;  /* 0x0000000532077211 */ /* 0x080fe200030f16ff */
[----:B------:R-:W4:Y:S01]  /*3a660*/  LDL.LU R249, [R1+0x610] ;  /* 0x0006100001f97983 */ /* 0x000f220000300800 */
[----:B------:R-:W-:-:S03]  /*3a670*/  LEA.HI.X.SX32 R49, R3, R5, 0x2, P3 ;  /* 0x0000000503317211 */ /* 0x000fc600018f16ff */
[----:B---3--:R-:W-:Y:S04]  /*3a680*/  @P5 STG.E [R6.64], R244 ;  /* 0x000000f406005986 */ /* 0x008fe8000c10190c */
[----:B--2---:R1:W-:Y:S04]  /*3a690*/  @P1 STG.E [R48.64], R247 ;  /* 0x000000f730001986 */ /* 0x0043e8000c10190c */
[----:B-1----:R-:W2:Y:S01]  /*3a6a0*/  LDL.LU R247, [R1+0x614] ;  /* 0x0006140001f77983 */ /* 0x002ea20000300800 */
[----:B------:R-:W-:Y:S02]  /*3a6b0*/  IADD3 R7, R3, c[0x0][0x198], RZ ;  /* 0x0000660003077a10 */ /* 0x000fe40007ffe0ff */
[----:B------:R-:W-:Y:S01]  /*3a6c0*/  IADD3 R51, R0, 0x45, RZ ;  /* 0x0000004500337810 */ /* 0x000fe20007ffe0ff */
[----:B------:R-:W3:Y:S01]  /*3a6d0*/  LDL.LU R244, [R1+0x630] ;  /* 0x0006300001f47983 */ /* 0x000ee20000300800 */
        /* <DEDUP_REMOVED lines=15> */
[----:B------:R-:W-:Y:S02]  /*3a7d0*/  ISETP.LT.AND P3, PT, R51, c[0x0][0x17c], !P0 ;  /* 0x00005f0033007a0c */ /* 0x000fe40004761270 */
[----:B------:R-:W-:Y:S01]  /*3a7e0*/  IADD3 R3, R50, c[0x0][0x198], RZ ;  /* 0x0000660032037a10 */ /* 0x000fe20007ffe0ff */
[----:B------:R1:W-:Y:S04]  /*3a7f0*/  @P2 STG.E [R48.64], R245 ;  /* 0x000000f530002986 */ /* 0x0003e8000c10190c */
[----:B------:R1:W-:Y:S01]  /*3a800*/  @P5 STG.E [R6.64], R248 ;  /* 0x000000f806005986 */ /* 0x0003e2000c10190c */
[----:B------:R-:W-:-:S03]  /*3a810*/  IADD3 R51, R0, 0x49, RZ ;  /* 0x0000004900337810 */ /* 0x000fc60007ffe0ff */
[----:B-1----:R-:W3:Y:S01]  /*3a820*/  LDL.LU R245, [R1+0x634] ;  /* 0x0006340001f57983 */ /* 0x002ee20000300800 */
[C---:B------:R-:W-:Y:S02]  /*3a830*/  IADD3 R49, R3.reuse, c[0x0][0x198], RZ ;  /* 0x0000660003317a10 */ /* 0x040fe40007ffe0ff */
[C---:B------:R-:W-:Y:S01]  /*3a840*/  LEA R6, P2, R3.reuse, R4, 0x2 ;  /* 0x0000000403067211 */ /* 0x040fe200078410ff */
[----:B------:R-:W3:Y:S03]  /*3a850*/  LDL.LU R250, [R1+0x650] ;  /* 0x0006500001fa7983 */ /* 0x000ee60000300800 */
[----:B------:R-:W-:Y:S02]  /*3a860*/  LEA.HI.X.SX32 R7, R3, R5, 0x2, P2 ;  /* 0x0000000503077211 */ /* 0x000fe400010f16ff */
[----:B------:R-:W-:Y:S02]  /*3a870*/  ISETP.LT.AND P1, PT, R51, c[0x0][0x17c], !P0 ;  /* 0x00005f0033007a0c */ /* 0x000fe40004721270 */
[----:B------:R-:W-:-:S02]  /*3a880*/  IADD3 R3, R49, c[0x0][0x198], RZ ;  /* 0x0000660031037a10 */ /* 0x000fc40007ffe0ff */
[CC--:B------:R-:W-:Y:S01]  /*3a890*/  LEA R48, P6, R49.reuse, R4.reuse, 0x2 ;  /* 0x0000000431307211 */ /* 0x0c0fe200078c10ff */
[----:B----4-:R1:W-:Y:S03]  /*3a8a0*/  @P3 STG.E [R6.64], R246 ;  /* 0x000000f606003986 */ /* 0x0103e6000c10190c */
[----:B------:R-:W-:Y:S01]  /*3a8b0*/  LEA.HI.X.SX32 R49, R49, R5, 0x2, P6 ;  /* 0x0000000531317211 */ /* 0x000fe200030f16ff */
[----:B-1----:R-:W4:Y:S01]  /*3a8c0*/  LDL.LU R246, [R1+0x654] ;  /* 0x0006540001f67983 */ /* 0x002f220000300800 */
[----:B------:R-:W-:-:S03]  /*3a8d0*/  LEA R6, P3, R3, R4, 0x2 ;  /* 0x0000000403067211 */ /* 0x000fc600078610ff */
[----:B------:R-:W-:Y:S01]  /*3a8e0*/  @P4 STG.E [R48.64], R249 ;  /* 0x000000f930004986 */ /* 0x000fe2000c10190c */
        /* <DEDUP_REMOVED lines=12> */
[----:B------:R-:W-:Y:S02]  /*3a9b0*/  ISETP.LT.AND P4, PT, R49, c[0x0][0x17c], !P0 ;  /* 0x00005f0031007a0c */ /* 0x000fe40004781270 */
[----:B------:R-:W-:-:S02]  /*3a9c0*/  IADD3 R3, R50, c[0x0][0x198], RZ ;  /* 0x0000660032037a10 */ /* 0x000fc40007ffe0ff */
[-C--:B------:R-:W-:Y:S02]  /*3a9d0*/  LEA.HI.X.SX32 R49, R50, R5.reuse, 0x2, P6 ;  /* 0x0000000532317211 */ /* 0x080fe400030f16ff */
[C---:B------:R-:W-:Y:S02]  /*3a9e0*/  LEA R6, P1, R3.reuse, R4, 0x2 ;  /* 0x0000000403067211 */ /* 0x040fe400078210ff */
[C---:B------:R-:W-:Y:S01]  /*3a9f0*/  IADD3 R51, R0.reuse, 0x4d, RZ ;  /* 0x0000004d00337810 */ /* 0x040fe20007ffe0ff */
[----:B---3--:R1:W-:Y:S01]  /*3aa00*/  @P5 STG.E [R48.64], R244 ;  /* 0x000000f430005986 */ /* 0x0083e2000c10190c */
[----:B------:R-:W-:Y:S02]  /*3aa10*/  LEA.HI.X.SX32 R7, R3, R5, 0x2, P1 ;  /* 0x0000000503077211 */ /* 0x000fe400008f16ff */
[----:B------:R-:W-:Y:S02]  /*3aa20*/  ISETP.LT.AND P3, PT, R51, c[0x0][0x17c], !P0 ;  /* 0x00005f0033007a0c */ /* 0x000fe40004761270 */
[----:B------:R-:W-:-:S02]  /*3aa30*/  IADD3 R50, R0, 0x4e, RZ ;  /* 0x0000004e00327810 */ /* 0x000fc40007ffe0ff */
[----:B-1----:R-:W-:-:S04]  /*3aa40*/  IADD3 R49, R3, c[0x0][0x198], RZ ;  /* 0x0000660003317a10 */ /* 0x002fc80007ffe0ff */
[C---:B------:R-:W-:Y:S01]  /*3aa50*/  IADD3 R3, R49.reuse, c[0x0][0x198], RZ ;  /* 0x0000660031037a10 */ /* 0x040fe20007ffe0ff */
[----:B------:R1:W-:Y:S01]  /*3aa60*/  @P2 STG.E [R6.64], R245 ;  /* 0x000000f506002986 */ /* 0x0003e2000c10190c */
[CC--:B------:R-:W-:Y:S02]  /*3aa70*/  LEA R48, P6, R49.reuse, R4.reuse, 0x2 ;  /* 0x0000000431307211 */ /* 0x0c0fe400078c10ff */
[----:B------:R-:W-:Y:S02]  /*3aa80*/  ISETP.LT.AND P5, PT, R50, c[0x0][0x17c], !P0 ;  /* 0x00005f0032007a0c */ /* 0x000fe400047a1270 */
[----:B------:R-:W-:Y:S02]  /*3aa90*/  IADD3 R51, R0, 0x4f, RZ ;  /* 0x0000004f00337810 */ /* 0x000fe40007ffe0ff */
[----:B------:R-:W-:Y:S01]  /*3aaa0*/  LEA.HI.X.SX32 R49, R49, R5, 0x2, P6 ;  /* 0x0000000531317211 */ /* 0x000fe200030f16ff */
[----:B-1----:R-:W3:Y:S01]  /*3aab0*/  LDL.LU R245, [R1+0x5ec] ;  /* 0x0005ec0001f57983 */ /* 0x002ee20000300800 */
[----:B------:R-:W-:-:S02]  /*3aac0*/  LEA R6, P2, R3, R4, 0x2 ;  /* 0x0000000403067211 */ /* 0x000fc400078410ff */
[C---:B------:R-:W-:Y:S01]  /*3aad0*/  IADD3 R50, R3.reuse, c[0x0][0x198], RZ ;  /* 0x0000660003327a10 */ /* 0x040fe20007ffe0ff */
[----:B------:R-:W3:Y:S01]  /*3aae0*/  LDL.LU R244, [R1+0x5f8] ;  /* 0x0005f80001f47983 */ /* 0x000ee20000300800 */
[----:B------:R-:W-:Y:S02]  /*3aaf0*/  LEA.HI.X.SX32 R7, R3, R5, 0x2, P2 ;  /* 0x0000000503077211 */ /* 0x000fe400010f16ff */
[----:B------:R-:W-:Y:S01]  /*3ab00*/  ISETP.LT.AND P1, PT, R51, c[0x0][0x17c], !P0 ;  /* 0x00005f0033007a0c */ /* 0x000fe20004721270 */
[----:B------:R1:W-:Y:S01]  /*3ab10*/  @P4 STG.E [R48.64], R250 ;  /* 0x000000fa30004986 */ /* 0x0003e2000c10190c */
[----:B------:R-:W-:-:S03]  /*3ab20*/  IADD3 R3, R50, c[0x0][0x198], RZ ;  /* 0x0000660032037a10 */ /* 0x000fc60007ffe0ff */
[----:B----4-:R4:W-:Y:S01]  /*3ab30*/  @P3 STG.E [R6.64], R246 ;  /* 0x000000f606003986 */ /* 0x0109e2000c10190c */
[----:B-1----:R-:W-:Y:S02]  /*3ab40*/  IADD3 R49, R0, 0x50, RZ ;  /* 0x0000005000317810 */ /* 0x002fe40007ffe0ff */
[CC--:B------:R-:W-:Y:S02]  /*3ab50*/  LEA R48, P6, R50.reuse, R4.reuse, 0x2 ;  /* 0x0000000432307211 */ /* 0x0c0fe400078c10ff */
[----:B------:R-:W-:Y:S01]  /*3ab60*/  ISETP.LT.AND P4, PT, R49, c[0x0][0x17c], !P0 ;  /* 0x00005f0031007a0c */ /* 0x000fe20004781270 */
[----:B----4-:R-:W4:Y:S01]  /*3ab70*/  LDL.LU R246, [R1+0x5fc] ;  /* 0x0005fc0001f67983 */ /* 0x010f220000300800 */
[C---:B------:R-:W-:Y:S02]  /*3ab80*/  LEA R6, P3, R3.reuse, R4, 0x2 ;  /* 0x0000000403067211 */ /* 0x040fe400078610ff */
[-C--:B------:R-:W-:Y:S01]  /*3ab90*/  LEA.HI.X.SX32 R49, R50, R5.reuse, 0x2, P6 ;  /* 0x0000000532317211 */ /* 0x080fe200030f16ff */
[----:B------:R-:W4:Y:S01]  /*3aba0*/  LDL.LU R250, [R1+0x608] ;  /* 0x0006080001fa7983 */ /* 0x000f220000300800 */
        /* <DEDUP_REMOVED lines=9> */
[----:B------:R-:W-:Y:S02]  /*3ac40*/  ISETP.LT.AND P2, PT, R51, c[0x0][0x17c], !P0 ;  /* 0x00005f0033007a0c */ /* 0x000fe40004741270 */
[C---:B------:R-:W-:Y:S02]  /*3ac50*/  IADD3 R3, R49.reuse, c[0x0][0x198], RZ ;  /* 0x0000660031037a10 */ /* 0x040fe40007ffe0ff */
[----:B------:R-:W-:Y:S02]  /*3ac60*/  LEA.HI.X.SX32 R49, R49, R5, 0x2, P6 ;  /* 0x0000000531317211 */ /* 0x000fe400030f16ff */
[----:B------:R-:W-:Y:S02]  /*3ac70*/  ISETP.LT.AND P5, PT, R50, c[0x0][0x17c], !P0 ;  /* 0x00005f0032007a0c */ /* 0x000fe400047a1270 */
[----:B------:R-:W-:-:S02]  /*3ac80*/  IADD3 R50, R3, c[0x0][0x198], RZ ;  /* 0x0000660003327a10 */ /* 0x000fc40007ffe0ff */
[C---:B------:R-:W-:Y:S01]  /*3ac90*/  LEA R6, P1, R3.reuse, R4, 0x2 ;  /* 0x0000000403067211 */ /* 0x040fe200078210ff */
[----:B------:R1:W-:Y:S01]  /*3aca0*/  @P4 STG.E [R48.64], R249 ;  /* 0x000000f930004986 */ /* 0x0003e2000c10190c */
[----:B------:R-:W-:Y:S02]  /*3acb0*/  IADD3 R51, R0, 0x53, RZ ;  /* 0x0000005300337810 */ /* 0x000fe40007ffe0ff */
[----:B------:R-:W-:Y:S02]  /*3acc0*/  LEA.HI.X.SX32 R7, R3, R5, 0x2, P1 ;  /* 0x0000000503077211 */ /* 0x000fe400008f16ff */
[----:B------:R-:W-:Y:S02]  /*3acd0*/  ISETP.LT.AND P3, PT, R51, c[0x0][0x17c], !P0 ;  /* 0x00005f0033007a0c */ /* 0x000fe40004761270 */
[----:B------:R-:W-:Y:S02]  /*3ace0*/  IADD3 R3, R50, c[0x0][0x198], RZ ;  /* 0x0000660032037a10 */ /* 0x000fe40007ffe0ff */
[----:B-1----:R-:W-:-:S02]  /*3acf0*/  IADD3 R49, R0, 0x54, RZ ;  /* 0x0000005400317810 */ /* 0x002fc40007ffe0ff */
[C---:B------:R-:W-:Y:S02]  /*3ad00*/  LEA R48, P6, R50.reuse, R4, 0x2 ;  /* 0x0000000432307211 */ /* 0x040fe400078c10ff */
[----:B------:R-:W-:Y:S02]  /*3ad10*/  ISETP.LT.AND P4, PT, R49, c[0x0][0x17c], !P0 ;  /* 0x00005f0031007a0c */ /* 0x000fe40004781270 */
[----:B------:R-:W-:Y:S01]  /*3ad20*/  LEA.HI.X.SX32 R49, R50, R5, 0x2, P6 ;  /* 0x0000000532317211 */ /* 0x000fe200030f16ff */
[----:B---3--:R1:W-:Y:S01]  /*3ad30*/  @P2 STG.E [R6.64], R245 ;  /* 0x000000f506002986 */ /* 0x0083e2000c10190c */
[----:B------:R-:W-:-:S03]  /*3ad40*/  IADD3 R51, R0, 0x55, RZ ;  /* 0x0000005500337810 */ /* 0x000fc60007ffe0ff */
[----:B------:R3:W-:Y:S04]  /*3ad50*/  @P5 STG.E [R48.64], R244 ;  /* 0x000000f430005986 */ /* 0x0007e8000c10190c */
[----:B-1----:R-:W2:Y:S01]  /*3ad60*/  LDL.LU R245, [R1+0x5dc] ;  /* 0x0005dc0001f57983 */ /* 0x002ea20000300800 */
[----:B------:R-:W-:-:S03]  /*3ad70*/  LEA R6, P2, R3, R4, 0x2 ;  /* 0x0000000403067211 */ /* 0x000fc600078410ff */
[----:B------:R-:W2:Y:S01]  /*3ad80*/  LDL.LU R249, [R1+0x618] ;  /* 0x0006180001f97983 */ /* 0x000ea20000300800 */
[C---:B---3--:R-:W-:Y:S02]  /*3ad90*/  IADD3 R49, R3.reuse, c[0x0][0x198], RZ ;  /* 0x0000660003317a10 */ /* 0x048fe40007ffe0ff */
[-C--:B------:R-:W-:Y:S02]  /*3ada0*/  LEA.HI.X.SX32 R7, R3, R5.reuse, 0x2, P2 ;  /* 0x0000000503077211 */ /* 0x080fe400010f16ff */
[----:B------:R-:W-:Y:S02]  /*3adb0*/  ISETP.LT.AND P1, PT, R51, c[0x0][0x17c], !P0 ;  /* 0x00005f0033007a0c */ /* 0x000fe40004721270 */
[C---:B------:R-:W-:Y:S02]  /*3adc0*/  IADD3 R3, R49.reuse, c[0x0][0x198], RZ ;  /* 0x0000660031037a10 */ /* 0x040fe40007ffe0ff */
[CC--:B------:R-:W-:Y:S01]  /*3add0*/  LEA R48, P6, R49.reuse, R4.reuse, 0x2 ;  /* 0x0000000431307211 */ /* 0x0c0fe200078c10ff */
[----:B----4-:R1:W-:Y:S03]  /*3ade0*/  @P3 STG.E [R6.64], R246 ;  /* 0x000000f606003986 */ /* 0x0103e6000c10190c */
[----:B------:R-:W-:Y:S01]  /*3adf0*/  LEA.HI.X.SX32 R49, R49, R5, 0x2, P6 ;  /* 0x0000000531317211 */ /* 0x000fe200030f16ff */
[----:B-1----:R-:W3:Y:S01]  /*3ae00*/  LDL.LU R246, [R1+0x61c] ;  /* 0x00061c0001f67983 */ /* 0x002ee20000300800 */
[----:B------:R-:W-:-:S03]  /*3ae10*/  LEA R6, P3, R3, R4, 0x2 ;  /* 0x0000000403067211 */ /* 0x000fc600078610ff */
[----:B------:R-:W4:Y:S01]  /*3ae20*/  LDL.LU R244, [R1+0x638] ;  /* 0x0006380001f47983 */ /* 0x000f220000300800 */
[----:B------:R-:W-:-:S03]  /*3ae30*/  LEA.HI.X.SX32 R7, R3, R5, 0x2, P3 ;  /* 0x0000000503077211 */ /* 0x000fc600018f16ff */
[----:B------:R-:W-:Y:S04]  /*3ae40*/  @P4 STG.E [R48.64], R250 ;  /* 0x000000fa30004986 */ /* 0x000fe8000c10190c */
[----:B--2---:R1:W-:Y:S04]  /*3ae50*/  @P1 STG.E [R6.64], R247 ;  /* 0x000000f706001986 */ /* 0x0043e8000c10190c */
[----:B-1----:R-:W2:Y:S01]  /*3ae60*/  LDL.LU R247, [R1+0x63c] ;  /* 0x00063c0001f77983 */ /* 0x002ea20000300800 */
[C---:B------:R-:W-:Y:S02]  /*3ae70*/  IADD3 R50, R0.reuse, 0x56, RZ ;  /* 0x0000005600327810 */ /* 0x040fe40007ffe0ff */
[----:B------:R-:W-:Y:S01]  /*3ae80*/  IADD3 R49, R0, 0x58, RZ ;  /* 0x0000005800317810 */ /* 0x000fe20007ffe0ff */
[----:B------:R-:W2:Y:S01]  /*3ae90*/  LDL.LU R250, [R1+0x658] ;  /* 0x0006580001fa7983 */ /* 0x000ea20000300800 */
[----:B------:R-:W-:-:S02]  /*3aea0*/  ISETP.LT.AND P5, PT, R50, c[0x0][0x17c], !P0 ;  /* 0x00005f0032007a0c */ /* 0x000fc400047a1270 */
[----:B------:R-:W-:-:S04]  /*3aeb0*/  IADD3 R50, R3, c[0x0][0x198], RZ ;  /* 0x0000660003327a10 */ /* 0x000fc80007ffe0ff */
[C---:B------:R-:W-:Y:S02]  /*3aec0*/  LEA R48, P6, R50.reuse, R4, 0x2 ;  /* 0x0000000432307211 */ /* 0x040fe400078c10ff */
[----:B------:R-:W-:Y:S02]  /*3aed0*/  ISETP.LT.AND P4, PT, R49, c[0x0][0x17c], !P0 ;  /* 0x00005f0031007a0c */ /* 0x000fe40004781270 */
[----:B------:R-:W-:Y:S02]  /*3aee0*/  LEA.HI.X.SX32 R49, R50, R5, 0x2, P6 ;  /* 0x0000000532317211 */ /* 0x000fe400030f16ff */
[----:B------:R-:W-:Y:S02]  /*3aef0*/  IADD3 R51, R0, 0x57, RZ ;  /* 0x0000005700337810 */ /* 0x000fe40007ffe0ff */
[----:B------:R-:W-:Y:S01]  /*3af00*/  IADD3 R3, R50, c[0x0][0x198], RZ ;  /* 0x0000660032037a10 */ /* 0x000fe20007ffe0ff */
[----:B------:R1:W-:Y:S01]  /*3af10*/  @P5 STG.E [R48.64], R248 ;  /* 0x000000f830005986 */ /* 0x0003e2000c10190c */
[----:B------:R-:W-:-:S02]  /*3af20*/  ISETP.LT.AND P2, PT, R51, c[0x0][0x17c], !P0 ;  /* 0x00005f0033007a0c */ /* 0x000fc40004741270 */
[CC--:B------:R-:W-:Y:S02]  /*3af30*/  LEA R6, P1, R3.reuse, R4.reuse, 0x2 ;  /* 0x0000000403067211 */ /* 0x0c0fe400078210ff */
[C---:B------:R-:W-:Y:S02]  /*3af40*/  IADD3 R51, R0.reuse, 0x59, RZ ;  /* 0x0000005900337810 */ /* 0x040fe40007ffe0ff */
[----:B-1----:R-:W-:Y:S02]  /*3af50*/  IADD3 R49, R3, c[0x0][0x198], RZ ;  /* 0x0000660003317a10 */ /* 0x002fe40007ffe0ff */
[----:B------:R-:W-:Y:S02]  /*3af60*/  IADD3 R50, R0, 0x5a, RZ ;  /* 0x0000005a00327810 */ /* 0x000fe40007ffe0ff */
[----:B------:R-:W-:Y:S02]  /*3af70*/  LEA R48, P6, R49, R4, 0x2 ;  /* 0x0000000431307211 */ /* 0x000fe400078c10ff */
[----:B------:R-:W-:-:S02]  /*3af80*/  LEA.HI.X.SX32 R7, R3, R5, 0x2, P1 ;  /* 0x0000000503077211 */ /* 0x000fc400008f16ff */
[C---:B------:R-:W-:Y:S02]  /*3af90*/  IADD3 R3, R49.reuse, c[0x0][0x198], RZ ;  /* 0x0000660031037a10 */ /* 0x040fe40007ffe0ff */
[----:B------:R-:W-:Y:S02]  /*3afa0*/  LEA.HI.X.SX32 R49, R49, R5, 0x2, P6 ;  /* 0x0000000531317211 */ /* 0x000fe400030f16ff */
[----:B------:R-:W-:Y:S02]  /*3afb0*/  ISETP.LT.AND P3, PT, R51, c[0x0][0x17c], !P0 ;  /* 0x00005f0033007a0c */ /* 0x000fe40004761270 */
[----:B------:R-:W-:Y:S01]  /*3afc0*/  ISETP.LT.AND P5, PT, R50, c[0x0][0x17c], !P0 ;  /* 0x00005f0032007a0c */ /* 0x000fe200047a1270 */
[----:B------:R1:W-:Y:S01]  /*3afd0*/  @P2 STG.E [R6.64], R245 ;  /* 0x000000f506002986 */ /* 0x0003e2000c10190c */
[----:B------:R-:W-:-:S03]  /*3afe0*/  IADD3 R50, R3, c[0x0][0x198], RZ ;  /* 0x0000660003327a10 */ /* 0x000fc60007ffe0ff */
[----:B------:R1:W-:Y:S01]  /*3aff0*/  @P4 STG.E [R48.64], R249 ;  /* 0x000000f930004986 */ /* 0x0003e2000c10190c */
[----:B------:R-:W-:-:S03]  /*3b000*/  IADD3 R51, R0, 0x5b, RZ ;  /* 0x0000005b00337810 */ /* 0x000fc60007ffe0ff */
[----:B-1----:R-:W2:Y:S01]  /*3b010*/  LDL.LU R245, [R1+0x65c] ;  /* 0x00065c0001f57983 */ /* 0x002ea20000300800 */
[CC--:B------:R-:W-:Y:S02]  /*3b020*/  LEA R6, P2, R3.reuse, R4.reuse, 0x2 ;  /* 0x0000000403067211 */ /* 0x0c0fe400078410ff */
[----:B------:R-:W-:Y:S01]  /*3b030*/  IADD3 R49, R0, 0x5c, RZ ;  /* 0x0000005c00317810 */ /* 0x000fe20007ffe0ff */
[----:B------:R-:W2:Y:S01]  /*3b040*/  LDL.LU R248, [R1+0x668] ;  /* 0x0006680001f87983 */ /* 0x000ea20000300800 */
[C---:B------:R-:W-:Y:S02]  /*3b050*/  LEA R48, P6, R50.reuse, R4, 0x2 ;  /* 0x0000000432307211 */ /* 0x040fe400078c10ff */
[-C--:B------:R-:W-:Y:S02]  /*3b060*/  LEA.HI.X.SX32 R7, R3, R5.reuse, 0x2, P2 ;  /* 0x0000000503077211 */ /* 0x080fe400010f16ff */
[----:B------:R-:W-:Y:S02]  /*3b070*/  ISETP.LT.AND P4, PT, R49, c[0x0][0x17c], !P0 ;  /* 0x00005f0031007a0c */ /* 0x000fe40004781270 */
[----:B------:R-:W-:-:S02]  /*3b080*/  LEA.HI.X.SX32 R49, R50, R5, 0x2, P6 ;  /* 0x0000000532317211 */ /* 0x000fc400030f16ff */
[----:B------:R-:W-:Y:S02]  /*3b090*/  ISETP.LT.AND P1, PT, R51, c[0x0][0x17c], !P0 ;  /* 0x00005f0033007a0c */ /* 0x000fe40004721270 */
[----:B------:R-:W-:Y:S01]  /*3b0a0*/  IADD3 R3, R50, c[0x0][0x198], RZ ;  /* 0x0000660032037a10 */ /* 0x000fe20007ffe0ff */
[----:B---3--:R1:W-:Y:S04]  /*3b0b0*/  @P3 STG.E [R6.64], R246 ;  /* 0x000000f606003986 */ /* 0x0083e8000c10190c */
[----:B----4-:R3:W-:Y:S04]  /*3b0c0*/  @P5 STG.E [R48.64], R244 ;  /* 0x000000f430005986 */ /* 0x0107e8000c10190c */
[----:B-1----:R-:W4:Y:S01]  /*3b0d0*/  LDL.LU R246, [R1+0x66c] ;  /* 0x00066c0001f67983 */ /* 0x002f220000300800 */
[----:B---3--:R-:W-:-:S03]  /*3b0e0*/  LEA R48, P3, R3, R4, 0x2 ;  /* 0x0000000403307211 */ /* 0x008fc600078610ff */
[----:B------:R-:W3:Y:S01]  /*3b0f0*/  LDL.LU R249, [R1+0x5b0] ;  /* 0x0005b00001f97983 */ /* 0x000ee20000300800 */
[----:B------:R-:W-:-:S05]  /*3b100*/  LEA.HI.X.SX32 R49, R3, R5, 0x2, P3 ;  /* 0x0000000503317211 */ /* 0x000fca00018f16ff */
[----:B--2---:R1:W-:Y:S04]  /*3b110*/  @P1 STG.E [R48.64], R247 ;  /* 0x000000f730001986 */ /* 0x0043e8000c10190c */
[----:B-1----:R-:W2:Y:S01]  /*3b120*/  LDL.LU R247, [R1+0x5b4] ;  /* 0x0005b40001f77983 */ /* 0x002ea20000300800 */
[----:B------:R-:W-:Y:S02]  /*3b130*/  IADD3 R7, R3, c[0x0][0x198], RZ ;  /* 0x0000660003077a10 */ /* 0x000fe40007ffe0ff */
[C---:B------:R-:W-:Y:S01]  /*3b140*/  IADD3 R51, R0.reuse, 0x5d, RZ ;  /* 0x0000005d00337810 */ /* 0x040fe20007ffe0ff */
[----:B------:R-:W2:Y:S01]  /*3b150*/  LDL.LU R244, [R1+0x460] ;  /* 0x0004600001f47983 */ /* 0x000ea20000300800 */
[----:B------:R-:W-:Y:S02]  /*3b160*/  LEA R6, P6, R7, R4, 0x2 ;  /* 0x0000000407067211 */ /* 0x000fe400078c10ff */
[----:B------:R-:W-:-:S02]  /*3b170*/  IADD3 R50, R0, 0x5e, RZ ;  /* 0x0000005e00327810 */ /* 0x000fc40007ffe0ff */
[----:B------:R-:W-:Y:S02]  /*3b180*/  IADD3 R3, R7, c[0x0][0x198], RZ ;  /* 0x0000660007037a10 */ /* 0x000fe40007ffe0ff */
[----:B------:R-:W-:Y:S02]  /*3b190*/  ISETP.LT.AND P2, PT, R51, c[0x0][0x17c], !P0 ;  /* 0x00005f0033007a0c */ /* 0x000fe40004741270 */
[----:B------:R-:W-:Y:S02]  /*3b1a0*/  LEA.HI.X.SX32 R7, R7, R5, 0x2, P6 ;  /* 0x0000000507077211 */ /* 0x000fe400030f16ff */
[----:B------:R-:W-:Y:S02]  /*3b1b0*/  ISETP.LT.AND P5, PT, R50, c[0x0][0x17c], !P0 ;  /* 0x00005f0032007a0c */ /* 0x000fe400047a1270 */
[C---:B------:R-:W-:Y:S01]  /*3b1c0*/  IADD3 R50, R3.reuse, c[0x0][0x198], RZ ;  /* 0x0000660003327a10 */ /* 0x040fe20007ffe0ff */
[----:B------:R1:W-:Y:S01]  /*3b1d0*/  @P4 STG.E [R6.64], R250 ;  /* 0x000000fa06004986 */ /* 0x0003e2000c10190c */
[----:B------:R-:W-:-:S02]  /*3b1e0*/  LEA R48, P1, R3, R4, 0x2 ;  /* 0x0000000403307211 */ /* 0x000fc400078210ff */
[C---:B------:R-:W-:Y:S02]  /*3b1f0*/  IADD3 R51, R0.reuse, 0x5f, RZ ;  /* 0x0000005f00337810 */ /* 0x040fe40007ffe0ff */
[----:B------:R-:W-:Y:S02]  /*3b200*/  LEA.HI.X.SX32 R49, R3, R5, 0x2, P1 ;  /* 0x0000000503317211 */ /* 0x000fe400008f16ff */
[----:B------:R-:W-:Y:S02]  /*3b210*/  ISETP.LT.AND P3, PT, R51, c[0x0][0x17c], !P0 ;  /* 0x00005f0033007a0c */ /* 0x000fe40004761270 */
[----:B-1----:R-:W-:Y:S02]  /*3b220*/  IADD3 R7, R0, 0x60, RZ ;  /* 0x0000006000077810 */ /* 0x002fe40007ffe0ff */
[----:B------:R-:W-:Y:S02]  /*3b230*/  LEA R6, P6, R50, R4, 0x2 ;  /* 0x0000000432067211 */ /* 0x000fe400078c10ff */
[----:B------:R-:W-:-:S02]  /*3b240*/  ISETP.LT.AND P4, PT, R7, c[0x0][0x17c], !P0 ;  /* 0x00005f0007007a0c */ /* 0x000fc40004781270 */
[C---:B------:R-:W-:Y:S02]  /*3b250*/  LEA.HI.X.SX32 R7, R50.reuse, R5, 0x2, P6 ;  /* 0x0000000532077211 */ /* 0x040fe400030f16ff */
[----:B------:R-:W-:Y:S02]  /*3b260*/  IADD3 R3, R50, c[0x0][0x198], RZ ;  /* 0x0000660032037a10 */ /* 0x000fe40007ffe0ff */
[----:B------:R-:W-:Y:S01]  /*3b270*/  IADD3 R51, R0, 0x61, RZ ;  /* 0x0000006100337810 */ /* 0x000fe20007ffe0ff */
[----:B------:R1:W-:Y:S04]  /*3b280*/  @P2 STG.E [R48.64], R245 ;  /* 0x000000f530002986 */ /* 0x0003e8000c10190c */
[----:B------:R1:W-:Y:S04]  /*3b290*/  @P5 STG.E [R6.64], R248 ;  /* 0x000000f806005986 */ /* 0x0003e8000c10190c */
[----:B-1----:R-:W2:Y:S01]  /*3b2a0*/  LDL.LU R245, [R1+0x464] ;  /* 0x0004640001f57983 */ /* 0x002ea20000300800 */
[----:B------:R-:W-:-:S03]  /*3b2b0*/  LEA R48, P2, R3, R4, 0x2 ;  /* 0x0000000403307211 */ /* 0x000fc600078410ff */
[----:B------:R-:W2:Y:S01]  /*3b2c0*/  LDL.LU R250, [R1+0x440] ;  /* 0x0004400001fa7983 */ /* 0x000ea20000300800 */
[C---:B------:R-:W-:Y:S02]  /*3b2d0*/  IADD3 R7, R3.reuse, c[0x0][0x198], RZ ;  /* 0x0000660003077a10 */ /* 0x040fe40007ffe0ff */
[-C--:B------:R-:W-:Y:S02]  /*3b2e0*/  LEA.HI.X.SX32 R49, R3, R5.reuse, 0x2, P2 ;  /* 0x0000000503317211 */ /* 0x080fe400010f16ff */
[----:B------:R-:W-:Y:S02]  /*3b2f0*/  ISETP.LT.AND P1, PT, R51, c[0x0][0x17c], !P0 ;  /* 0x00005f0033007a0c */ /* 0x000fe40004721270 */
[C---:B------:R-:W-:Y:S02]  /*3b300*/  IADD3 R3, R7.reuse, c[0x0][0x198], RZ ;  /* 0x0000660007037a10 */ /* 0x040fe40007ffe0ff */
[CC--:B------:R-:W-:Y:S01]  /*3b310*/  LEA R6, P6, R7.reuse, R4.reuse, 0x2 ;  /* 0x0000000407067211 */ /* 0x0c0fe200078c10ff */
[----:B----4-:R1:W-:Y:S03]  /*3b320*/  @P3 STG.E [R48.64], R246 ;  /* 0x000000f630003986 */ /* 0x0103e6000c10190c */
[----:B------:R-:W-:Y:S01]  /*3b330*/  LEA.HI.X.SX32 R7, R7, R5, 0x2, P6 ;  /* 0x0000000507077211 */ /* 0x000fe200030f16ff */
[----:B-1----:R-:W4:Y:S01]  /*3b340*/  LDL.LU R246, [R1+0x444] ;  /* 0x0004440001f67983 */ /* 0x002f220000300800 */
[----:B------:R-:W-:-:S03]  /*3b350*/  LEA R48, P3, R3, R4, 0x2 ;  /* 0x0000000403307211 */ /* 0x000fc600078610ff */
[----:B---3--:R-:W-:Y:S01]  /*3b360*/  @P4 STG.E [R6.64], R249 ;  /* 0x000000f906004986 */ /* 0x008fe2000c10190c */
        /* <DEDUP_REMOVED lines=17> */
[----:B------:R-:W-:Y:S02]  /*3b480*/  IADD3 R51, R0, 0x65, RZ ;  /* 0x0000006500337810 */ /* 0x000fe40007ffe0ff */
[C---:B-1----:R-:W-:Y:S02]  /*3b490*/  IADD3 R7, R3.reuse, c[0x0][0x198], RZ ;  /* 0x0000660003077a10 */ /* 0x042fe40007ffe0ff */
[----:B------:R-:W-:Y:S02]  /*3b4a0*/  LEA.HI.X.SX32 R49, R3, R5, 0x2, P1 ;  /* 0x0000000503317211 */ /* 0x000fe400008f16ff */
[C---:B------:R-:W-:Y:S02]  /*3b4b0*/  LEA R6, P6, R7.reuse, R4, 0x2 ;  /* 0x0000000407067211 */ /* 0x040fe400078c10ff */
[----:B------:R-:W-:-:S02]  /*3b4c0*/  IADD3 R3, R7, c[0x0][0x198], RZ ;  /* 0x0000660007037a10 */ /* 0x000fc40007ffe0ff */
[----:B------:R-:W-:Y:S02]  /*3b4d0*/  LEA.HI.X.SX32 R7, R7, R5, 0x2, P6 ;  /* 0x0000000507077211 */ /* 0x000fe400030f16ff */
[----:B------:R-:W-:Y:S02]  /*3b4e0*/  ISETP.LT.AND P3, PT, R51, c[0x0][0x17c], !P0 ;  /* 0x00005f0033007a0c */ /* 0x000fe40004761270 */
[----:B------:R-:W-:Y:S01]  /*3b4f0*/  IADD3 R50, R0, 0x66, RZ ;  /* 0x0000006600327810 */ /* 0x000fe20007ffe0ff */
[----:B------:R1:W-:Y:S03]  /*3b500*/  @P2 STG.E [R48.64], R245 ;  /* 0x000000f530002986 */ /* 0x0003e6000c10190c */
[----:B------:R-:W-:Y:S01]  /*3b510*/  ISETP.LT.AND P5, PT, R50, c[0x0][0x17c], !P0 ;  /* 0x00005f0032007a0c */ /* 0x000fe200047a1270 */
[----:B------:R1:W-:Y:S01]  /*3b520*/  @P4 STG.E [R6.64], R250 ;  /* 0x000000fa06004986 */ /* 0x0003e2000c10190c */
[----:B------:R-:W-:-:S02]  /*3b530*/  IADD3 R51, R0, 0x67, RZ ;  /* 0x0000006700337810 */ /* 0x000fc40007ffe0ff */
[C---:B------:R-:W-:Y:S01]  /*3b540*/  IADD3 R50, R3.reuse, c[0x0][0x198], RZ ;  /* 0x0000660003327a10 */ /* 0x040fe20007ffe0ff */
[----:B-1----:R-:W2:Y:S04]  /*3b550*/  LDL.LU R245, [R1+0x5a4] ;  /* 0x0005a40001f57983 */ /* 0x002ea80000300800 */
[----:B------:R-:W2:Y:S01]  /*3b560*/  LDL.LU R244, [R1+0x450] ;  /* 0x0004500001f47983 */ /* 0x000ea20000300800 */
[----:B------:R-:W-:Y:S02]  /*3b570*/  LEA R6, P2, R3, R4, 0x2 ;  /* 0x0000000403067211 */ /* 0x000fe400078410ff */
[----:B------:R-:W-:Y:S02]  /*3b580*/  ISETP.LT.AND P1, PT, R51, c[0x0][0x17c], !P0 ;  /* 0x00005f0033007a0c */ /* 0x000fe40004721270 */
[----:B------:R-:W-:-:S02]  /*3b590*/  LEA.HI.X.SX32 R7, R3, R5, 0x2, P2 ;  /* 0x0000000503077211 */ /* 0x000fc400010f16ff */
[----:B------:R-:W-:Y:S02]  /*3b5a0*/  IADD3 R3, R50, c[0x0][0x198], RZ ;  /* 0x0000660032037a10 */ /* 0x000fe40007ffe0ff */
[----:B------:R-:W-:Y:S02]  /*3b5b0*/  IADD3 R49, R0, 0x68, RZ ;  /* 0x0000006800317810 */ /* 0x000fe40007ffe0ff */
[CC--:B------:R-:W-:Y:S01]  /*3b5c0*/  LEA R48, P6, R50.reuse, R4.reuse, 0x2 ;  /* 0x0000000432307211 */ /* 0x0c0fe200078c10ff */
[----:B----4-:R1:W-:Y:S01]  /*3b5d0*/  @P3 STG.E [R6.64], R246 ;  /* 0x000000f606003986 */ /* 0x0103e2000c10190c */
[----:B------:R-:W-:Y:S02]  /*3b5e0*/  ISETP.LT.AND P4, PT, R49, c[0x0][0x17c], !P0 ;  /* 0x00005f0031007a0c */ /* 0x000fe40004781270 */
        /* <DEDUP_REMOVED lines=17> */
[----:B------:R-:W-:Y:S01]  /*3b700*/  IADD3 R50, R3, c[0x0][0x198], RZ ;  /* 0x0000660003327a10 */ /* 0x000fe20007ffe0ff */
[----:B------:R1:W-:Y:S01]  /*3b710*/  @P4 STG.E [R48.64], R249 ;  /* 0x000000f930004986 */ /* 0x0003e2000c10190c */
[----:B------:R-:W-:-:S02]  /*3b720*/  IADD3 R7, R0, 0x6c, RZ ;  /* 0x0000006c00077810 */ /* 0x000fc40007ffe0ff */
[-C--:B------:R-:W-:Y:S02]  /*3b730*/  LEA R6, P6, R50, R4.reuse, 0x2 ;  /* 0x0000000432067211 */ /* 0x080fe400078c10ff */
[----:B------:R-:W-:Y:S02]  /*3b740*/  IADD3 R51, R0, 0x6b, RZ ;  /* 0x0000006b00337810 */ /* 0x000fe40007ffe0ff */
[----:B------:R-:W-:Y:S02]  /*3b750*/  ISETP.LT.AND P4, PT, R7, c[0x0][0x17c], !P0 ;  /* 0x00005f0007007a0c */ /* 0x000fe40004781270 */
[C---:B-1----:R-:W-:Y:S02]  /*3b760*/  LEA R48, P1, R3.reuse, R4, 0x2 ;  /* 0x0000000403307211 */ /* 0x042fe400078210ff */
[-C--:B------:R-:W-:Y:S02]  /*3b770*/  LEA.HI.X.SX32 R7, R50, R5.reuse, 0x2, P6 ;  /* 0x0000000532077211 */ /* 0x080fe400030f16ff */
[----:B------:R-:W-:-:S02]  /*3b780*/  LEA.HI.X.SX32 R49, R3, R5, 0x2, P1 ;  /* 0x0000000503317211 */ /* 0x000fc400008f16ff */
[----:B------:R-:W-:Y:S02]  /*3b790*/  ISETP.LT.AND P3, PT, R51, c[0x0][0x17c], !P0 ;  /* 0x00005f0033007a0c */ /* 0x000fe40004761270 */
[----:B------:R-:W-:Y:S02]  /*3b7a0*/  IADD3 R3, R50, c[0x0][0x198], RZ ;  /* 0x0000660032037a10 */ /* 0x000fe40007ffe0ff */
[----:B------:R-:W-:Y:S01]  /*3b7b0*/  IADD3 R51, R0, 0x6d, RZ ;  /* 0x0000006d00337810 */ /* 0x000fe20007ffe0ff */
[----:B------:R1:W-:Y:S04]  /*3b7c0*/  @P2 STG.E [R48.64], R245 ;  /* 0x000000f530002986 */ /* 0x0003e8000c10190c */
[----:B------:R1:W-:Y:S01]  /*3b7d0*/  @P5 STG.E [R6.64], R244 ;  /* 0x000000f406005986 */ /* 0x0003e2000c10190c */
[----:B------:R-:W-:-:S03]  /*3b7e0*/  ISETP.LT.AND P1, PT, R51, c[0x0][0x17c], !P0 ;  /* 0x00005f0033007a0c */ /* 0x000fc60004721270 */
[----:B-1----:R-:W2:Y:S01]  /*3b7f0*/  LDL.LU R245, [R1+0x414] ;  /* 0x0004140001f57983 */ /* 0x002ea20000300800 */
[C---:B------:R-:W-:Y:S02]  /*3b800*/  IADD3 R49, R3.reuse, c[0x0][0x198], RZ ;  /* 0x0000660003317a10 */ /* 0x040fe40007ffe0ff */
[CC--:B------:R-:W-:Y:S01]  /*3b810*/  LEA R6, P2, R3.reuse, R4.reuse, 0x2 ;  /* 0x0000000403067211 */ /* 0x0c0fe200078410ff */
[----:B------:R-:W2:Y:S03]  /*3b820*/  LDL.LU R249, [R1+0x5b8] ;  /* 0x0005b80001f97983 */ /* 0x000ea60000300800 */
[-C--:B------:R-:W-:Y:S02]  /*3b830*/  LEA.HI.X.SX32 R7, R3, R5.reuse, 0x2, P2 ;  /* 0x0000000503077211 */ /* 0x080fe400010f16ff */
        /* <DEDUP_REMOVED lines=20> */
[----:B------:R-:W-:-:S02]  /*3b980*/  LEA.HI.X.SX32 R49, R50, R5, 0x2, P6 ;  /* 0x0000000532317211 */ /* 0x000fc400030f16ff */
[----:B------:R-:W-:Y:S02]  /*3b990*/  IADD3 R3, R50, c[0x0][0x198], RZ ;  /* 0x0000660032037a10 */ /* 0x000fe40007ffe0ff */
[C---:B------:R-:W-:Y:S01]  /*3b9a0*/  IADD3 R51, R0.reuse, 0x71, RZ ;  /* 0x0000007100337810 */ /* 0x040fe20007ffe0ff */
[----:B------:R1:W-:Y:S01]  /*3b9b0*/  @P5 STG.E [R48.64], R248 ;  /* 0x000000f830005986 */ /* 0x0003e2000c10190c */
[----:B------:R-:W-:Y:S02]  /*3b9c0*/  LEA R6, P1, R3, R4, 0x2 ;  /* 0x0000000403067211 */ /* 0x000fe400078210ff */
[----:B------:R-:W-:Y:S02]  /*3b9d0*/  ISETP.LT.AND P3, PT, R51, c[0x0][0x17c], !P0 ;  /* 0x00005f0033007a0c */ /* 0x000fe40004761270 */
[----:B------:R-:W-:Y:S02]  /*3b9e0*/  LEA.HI.X.SX32 R7, R3, R5, 0x2, P1 ;  /* 0x0000000503077211 */ /* 0x000fe400008f16ff */
[----:B------:R-:W-:-:S02]  /*3b9f0*/  IADD3 R50, R0, 0x73, RZ ;  /* 0x0000007300327810 */ /* 0x000fc40007ffe0ff */
[----:B-1----:R-:W-:-:S04]  /*3ba00*/  IADD3 R49, R3, c[0x0][0x198], RZ ;  /* 0x0000660003317a10 */ /* 0x002fc80007ffe0ff */
[C---:B------:R-:W-:Y:S02]  /*3ba10*/  IADD3 R3, R49.reuse, c[0x0][0x198], RZ ;  /* 0x0000660031037a10 */ /* 0x040fe40007ffe0ff */
[C---:B------:R-:W-:Y:S02]  /*3ba20*/  LEA R48, P6, R49.reuse, R4, 0x2 ;  /* 0x0000000431307211 */ /* 0x040fe400078c10ff */
[----:B------:R-:W-:Y:S02]  /*3ba30*/  IADD3 R51, R0, 0x72, RZ ;  /* 0x0000007200337810 */ /* 0x000fe40007ffe0ff */
[----:B------:R-:W-:Y:S01]  /*3ba40*/  ISETP.LT.AND P1, PT, R50, c[0x0][0x17c], !P0 ;  /* 0x00005f0032007a0c */ /* 0x000fe20004721270 */
[----:B------:R1:W-:Y:S01]  /*3ba50*/  @P2 STG.E [R6.64], R245 ;  /* 0x000000f506002986 */ /* 0x0003e2000c10190c */
[----:B------:R-:W-:Y:S02]  /*3ba60*/  LEA.HI.X.SX32 R49, R49, R5, 0x2, P6 ;  /* 0x0000000531317211 */ /* 0x000fe400030f16ff */
[----:B------:R-:W-:-:S02]  /*3ba70*/  IADD3 R50, R3, c[0x0][0x198], RZ ;  /* 0x0000660003327a10 */ /* 0x000fc40007ffe0ff */
[----:B------:R-:W-:Y:S01]  /*3ba80*/  ISETP.LT.AND P5, PT, R51, c[0x0][0x17c], !P0 ;  /* 0x00005f0033007a0c */ /* 0x000fe200047a1270 */
[----:B-1----:R-:W2:Y:S01]  /*3ba90*/  LDL.LU R245, [R1+0x44c] ;  /* 0x00044c0001f57983 */ /* 0x002ea20000300800 */
[----:B------:R-:W-:-:S03]  /*3baa0*/  LEA R6, P2, R3, R4, 0x2 ;  /* 0x0000000403067211 */ /* 0x000fc600078410ff */
[----:B------:R-:W2:Y:S01]  /*3bab0*/  LDL.LU R248, [R1+0x428] ;  /* 0x0004280001f87983 */ /* 0x000ea20000300800 */
[----:B------:R-:W-:Y:S02]  /*3bac0*/  LEA.HI.X.SX32 R7, R3, R5, 0x2, P2 ;  /* 0x0000000503077211 */ /* 0x000fe400010f16ff */
[----:B------:R-:W-:Y:S01]  /*3bad0*/  IADD3 R3, R50, c[0x0][0x198], RZ ;  /* 0x0000660032037a10 */ /* 0x000fe20007ffe0ff */
[----:B------:R1:W-:Y:S04]  /*3bae0*/  @P4 STG.E [R48.64], R249 ;  /* 0x000000f930004986 */ /* 0x0003e8000c10190c */
[----:B----4-:R4:W-:Y:S01]  /*3baf0*/  @P3 STG.E [R6.64], R246 ;  /* 0x000000f606003986 */ /* 0x0109e2000c10190c */
[----:B-1----:R-:W-:Y:S02]  /*3bb00*/  IADD3 R49, R0, 0x74, RZ ;  /* 0x0000007400317810 */ /* 0x002fe40007ffe0ff */
[----:B------:R-:W-:-:S02]  /*3bb10*/  LEA R48, P6, R50, R4, 0x2 ;  /* 0x0000000432307211 */ /* 0x000fc400078c10ff */
[----:B------:R-:W-:Y:S02]  /*3bb20*/  ISETP.LT.AND P4, PT, R49, c[0x0][0x17c], !P0 ;  /* 0x00005f0031007a0c */ /* 0x000fe40004781270 */
[----:B------:R-:W-:Y:S01]  /*3bb30*/  LEA.HI.X.SX32 R49, R50, R5, 0x2, P6 ;  /* 0x0000000532317211 */ /* 0x000fe200030f16ff */
[----:B----4-:R-:W4:Y:S01]  /*3bb40*/  LDL.LU R246, [R1+0x42c] ;  /* 0x00042c0001f67983 */ /* 0x010f220000300800 */
        /* <DEDUP_REMOVED lines=10> */
[----:B------:R-:W-:Y:S02]  /*3bbf0*/  ISETP.LT.AND P2, PT, R51, c[0x0][0x17c], !P0 ;  /* 0x00005f0033007a0c */ /* 0x000fe40004741270 */
[C---:B------:R-:W-:Y:S02]  /*3bc00*/  IADD3 R50, R0.reuse, 0x77, RZ ;  /* 0x0000007700327810 */ /* 0x040fe40007ffe0ff */
[----:B------:R-:W-:Y:S02]  /*3bc10*/  IADD3 R51, R0, 0x76, RZ ;  /* 0x0000007600337810 */ /* 0x000fe40007ffe0ff */
[C---:B------:R-:W-:Y:S02]  /*3bc20*/  IADD3 R3, R49.reuse, c[0x0][0x198], RZ ;  /* 0x0000660031037a10 */ /* 0x040fe40007ffe0ff */
[----:B------:R-:W-:Y:S02]  /*3bc30*/  LEA.HI.X.SX32 R49, R49, R5, 0x2, P6 ;  /* 0x0000000531317211 */ /* 0x000fe400030f16ff */
[----:B------:R-:W-:-:S02]  /*3bc40*/  ISETP.LT.AND P3, PT, R50, c[0x0][0x17c], !P0 ;  /* 0x00005f0032007a0c */ /* 0x000fc40004761270 */
[----:B------:R-:W-:Y:S02]  /*3bc50*/  ISETP.LT.AND P5, PT, R51, c[0x0][0x17c], !P0 ;  /* 0x00005f0033007a0c */ /* 0x000fe400047a1270 */
[C---:B------:R-:W-:Y:S01]  /*3bc60*/  IADD3 R50, R3.reuse, c[0x0][0x198], RZ ;  /* 0x0000660003327a10 */ /* 0x040fe20007ffe0ff */
[----:B------:R1:W-:Y:S01]  /*3bc70*/  @P4 STG.E [R48.64], R250 ;  /* 0x000000fa30004986 */ /* 0x0003e2000c10190c */
[----:B------:R-:W-:-:S04]  /*3bc80*/  LEA R6, P1, R3, R4, 0x2 ;  /* 0x0000000403067211 */ /* 0x000fc800078210ff */
[-C--:B------:R-:W-:Y:S02]  /*3bc90*/  LEA.HI.X.SX32 R7, R3, R5.reuse, 0x2, P1 ;  /* 0x0000000503077211 */ /* 0x080fe400008f16ff */
[----:B------:R-:W-:Y:S02]  /*3bca0*/  IADD3 R3, R50, c[0x0][0x198], RZ ;  /* 0x0000660032037a10 */ /* 0x000fe40007ffe0ff */
[----:B-1----:R-:W-:Y:S02]  /*3bcb0*/  IADD3 R49, R0, 0x78, RZ ;  /* 0x0000007800317810 */ /* 0x002fe40007ffe0ff */
[C---:B------:R-:W-:Y:S02]  /*3bcc0*/  LEA R48, P6, R50.reuse, R4, 0x2 ;  /* 0x0000000432307211 */ /* 0x040fe400078c10ff */
[----:B------:R-:W-:Y:S02]  /*3bcd0*/  ISETP.LT.AND P4, PT, R49, c[0x0][0x17c], !P0 ;  /* 0x00005f0031007a0c */ /* 0x000fe40004781270 */
[----:B------:R-:W-:-:S02]  /*3bce0*/  LEA.HI.X.SX32 R49, R50, R5, 0x2, P6 ;  /* 0x0000000532317211 */ /* 0x000fc400030f16ff */
[----:B------:R-:W-:Y:S01]  /*3bcf0*/  IADD3 R51, R0, 0x79, RZ ;  /* 0x0000007900337810 */ /* 0x000fe20007ffe0ff */
[----:B------:R1:W-:Y:S04]  /*3bd00*/  @P2 STG.E [R6.64], R245 ;  /* 0x000000f506002986 */ /* 0x0003e8000c10190c */
[----:B------:R1:W-:Y:S01]  /*3bd10*/  @P5 STG.E [R48.64], R248 ;  /* 0x000000f830005986 */ /* 0x0003e2000c10190c */
[----:B------:R-:W-:-:S03]  /*3bd20*/  ISETP.LT.AND P1, PT, R51, c[0x0][0x17c], !P0 ;  /* 0x00005f0033007a0c */ /* 0x000fc60004721270 */
[----:B-1----:R-:W2:Y:S01]  /*3bd30*/  LDL.LU R245, [R1+0x45c] ;  /* 0x00045c0001f57983 */ /* 0x002ea20000300800 */
[CC--:B------:R-:W-:Y:S02]  /*3bd40*/  LEA R6, P2, R3.reuse, R4.reuse, 0x2 ;  /* 0x0000000403067211 */ /* 0x0c0fe400078410ff */
[C---:B------:R-:W-:Y:S01]  /*3bd50*/  IADD3 R49, R3.reuse, c[0x0][0x198], RZ ;  /* 0x0000660003317a10 */ /* 0x040fe20007ffe0ff */
[----:B------:R-:W2:Y:S01]  /*3bd60*/  LDL.LU R250, [R1+0x438] ;  /* 0x0004380001fa7983 */ /* 0x000ea20000300800 */
        /* <DEDUP_REMOVED lines=16> */
[----:B------:R-:W-:Y:S02]  /*3be70*/  ISETP.LT.AND P5, PT, R51, c[0x0][0x17c], !P0 ;  /* 0x00005f0033007a0c */ /* 0x000fe400047a1270 */
[----:B------:R-:W-:Y:S02]  /*3be80*/  IADD3 R50, R3, c[0x0][0x198], RZ ;  /* 0x0000660003327a10 */ /* 0x000fe40007ffe0ff */
[----:B------:R-:W-:Y:S02]  /*3be90*/  IADD3 R49, R0, 0x7c, RZ ;  /* 0x0000007c00317810 */ /* 0x000fe40007ffe0ff */
[C---:B------:R-:W-:Y:S02]  /*3bea0*/  LEA R48, P6, R50.reuse, R4, 0x2 ;  /* 0x0000000432307211 */ /* 0x040fe400078c10ff */
        /* <DEDUP_REMOVED lines=9> */
[----:B-1----:R-:W-:Y:S01]  /*3bf40*/  IADD3 R49, R3, c[0x0][0x198], RZ ;  /* 0x0000660003317a10 */ /* 0x002fe20007ffe0ff */
[----:B------:R-:W2:Y:S03]  /*3bf50*/  LDL.LU R244, [R1+0x3d4] ;  /* 0x0003d40001f47983 */ /* 0x000ea60000300800 */
[C---:B------:R-:W-:Y:S02]  /*3bf60*/  IADD3 R3, R49.reuse, c[0x0][0x198], RZ ;  /* 0x0000660031037a10 */ /* 0x040fe40007ffe0ff */
[C---:B------:R-:W-:Y:S02]  /*3bf70*/  LEA R48, P6, R49.reuse, R4, 0x2 ;  /* 0x0000000431307211 */ /* 0x040fe400078c10ff */
[----:B------:R-:W-:Y:S02]  /*3bf80*/  IADD3 R51, R0, 0x7e, RZ ;  /* 0x0000007e00337810 */ /* 0x000fe40007ffe0ff */
[----:B------:R-:W-:Y:S01]  /*3bf90*/  ISETP.LT.AND P1, PT, R50, c[0x0][0x17c], !P0 ;  /* 0x00005f0032007a0c */ /* 0x000fe20004721270 */
[----:B------:R1:W-:Y:S01]  /*3bfa0*/  @P2 STG.E [R6.64], R245 ;  /* 0x000000f506002986 */ /* 0x0003e2000c10190c */
[----:B------:R-:W-:-:S02]  /*3bfb0*/  LEA.HI.X.SX32 R49, R49, R5, 0x2, P6 ;  /* 0x0000000531317211 */ /* 0x000fc400030f16ff */
[----:B------:R-:W-:Y:S02]  /*3bfc0*/  IADD3 R50, R3, c[0x0][0x198], RZ ;  /* 0x0000660003327a10 */ /* 0x000fe40007ffe0ff */
[----:B------:R-:W-:Y:S02]  /*3bfd0*/  ISETP.LT.AND P5, PT, R51, c[0x0][0x17c], !P0 ;  /* 0x00005f0033007a0c */ /* 0x000fe400047a1270 */
[C---:B-1----:R-:W-:Y:S01]  /*3bfe0*/  LEA R6, P2, R3.reuse, R4, 0x2 ;  /* 0x0000000403067211 */ /* 0x042fe200078410ff */
[----:B------:R-:W2:Y:S03]  /*3bff0*/  LDL.LU R245, [R1+0x3b0] ;  /* 0x0003b00001f57983 */ /* 0x000ea60000300800 */
[----:B------:R-:W-:Y:S01]  /*3c000*/  LEA.HI.X.SX32 R7, R3, R5, 0x2, P2 ;  /* 0x0000000503077211 */ /* 0x000fe200010f16ff */
[----:B------:R1:W-:Y:S01]  /*3c010*/  @P4 STG.E [R48.64], R250 ;  /* 0x000000fa30004986 */ /* 0x0003e2000c10190c */
[----:B------:R-:W-:-:S02]  /*3c020*/  IADD3 R3, R50, c[0x0][0x198], RZ ;  /* 0x0000660032037a10 */ /* 0x000fc40007ffe0ff */
[----:B-1----:R-:W-:Y:S01]  /*3c030*/  IADD3 R49, R0, 0x80, RZ ;  /* 0x0000008000317810 */ /* 0x002fe20007ffe0ff */
[----:B----4-:R1:W-:Y:S01]  /*3c040*/  @P3 STG.E [R6.64], R246 ;  /* 0x000000f606003986 */ /* 0x0103e2000c10190c */
[CC--:B------:R-:W-:Y:S02]  /*3c050*/  LEA R48, P6, R50.reuse, R4.reuse, 0x2 ;  /* 0x0000000432307211 */ /* 0x0c0fe400078c10ff */
        /* <DEDUP_REMOVED lines=28> */
[----:B------:R-:W-:Y:S01]  /*3c220*/  LEA.HI.X.SX32 R49, R50, R5, 0x2, P6 ;  /* 0x0000000532317211 */ /* 0x000fe200030f16ff */
[----:B------:R1:W-:Y:S01]  /*3c230*/  @P2 STG.E [R6.64], R244 ;  /* 0x000000f406002986 */ /* 0x0003e2000c10190c */
[----:B------:R-:W-:-:S03]  /*3c240*/  IADD3 R51, R0, 0x85, RZ ;  /* 0x0000008500337810 */ /* 0x000fc60007ffe0ff */
[----:B------:R1:W-:Y:S04]  /*3c250*/  @P5 STG.E [R48.64], R245 ;  /* 0x000000f530005986 */ /* 0x0003e8000c10190c */
[----:B-1----:R-:W2:Y:S01]  /*3c260*/  LDL.LU R244, [R1+0x224] ;  /* 0x0002240001f47983 */ /* 0x002ea20000300800 */
[----:B------:R-:W-:Y:S02]  /*3c270*/  LEA R6, P2, R3, R4, 0x2 ;  /* 0x0000000403067211 */ /* 0x000fe400078410ff */
[----:B------:R-:W-:Y:S01]  /*3c280*/  ISETP.LT.AND P1, PT, R51, c[0x0][0x17c], !P0 ;  /* 0x00005f0033007a0c */ /* 0x000fe20004721270 */
[----:B------:R-:W2:Y:S01]  /*3c290*/  LDL.LU R249, [R1+0x3c0] ;  /* 0x0003c00001f97983 */ /* 0x000ea20000300800 */
[C---:B------:R-:W-:Y:S02]  /*3c2a0*/  LEA.HI.X.SX32 R7, R3.reuse, R5, 0x2, P2 ;  /* 0x0000000503077211 */ /* 0x040fe400010f16ff */
[----:B------:R-:W-:Y:S01]  /*3c2b0*/  IADD3 R49, R3, c[0x0][0x198], RZ ;  /* 0x0000660003317a10 */ /* 0x000fe20007ffe0ff */
[----:B------:R-:W2:Y:S03]  /*3c2c0*/  LDL.LU R245, [R1+0x3c4] ;  /* 0x0003c40001f57983 */ /* 0x000ea60000300800 */
[----:B------:R-:W-:-:S02]  /*3c2d0*/  IADD3 R3, R49, c[0x0][0x198], RZ ;  /* 0x0000660031037a10 */ /* 0x000fc40007ffe0ff */
[----:B------:R-:W-:-:S04]  /*3c2e0*/  LEA R48, P6, R49, R4, 0x2 ;  /* 0x0000000431307211 */ /* 0x000fc800078c10ff */
[-C--:B------:R-:W-:Y:S01]  /*3c2f0*/  LEA.HI.X.SX32 R49, R49, R5.reuse, 0x2, P6 ;  /* 0x0000000531317211 */ /* 0x080fe200030f16ff */
[----:B----4-:R1:W-:Y:S02]  /*3c300*/  @P3 STG.E [R6.64], R246 ;  /* 0x000000f606003986 */ /* 0x0103e4000c10190c */
[C---:B-1----:R-:W-:Y:S02]  /*3c310*/  LEA R6, P3, R3.reuse, R4, 0x2 ;  /* 0x0000000403067211 */ /* 0x042fe400078610ff */
[----:B------:R-:W4:Y:S02]  /*3c320*/  LDL.LU R246, [R1+0x380] ;  /* 0x0003800001f67983 */ /* 0x000f240000300800 */
[----:B------:R-:W-:Y:S02]  /*3c330*/  LEA.HI.X.SX32 R7, R3, R5, 0x2, P3 ;  /* 0x0000000503077211 */ /* 0x000fe400018f16ff */
[----:B---3--:R-:W-:Y:S04]  /*3c340*/  @P4 STG.E [R48.64], R250 ;  /* 0x000000fa30004986 */ /* 0x008fe8000c10190c */
[----:B--2---:R1:W-:Y:S04]  /*3c350*/  @P1 STG.E [R6.64], R247 ;  /* 0x000000f706001986 */ /* 0x0043e8000c10190c */
[----:B-1----:R-:W2:Y:S01]  /*3c360*/  LDL.LU R247, [R1+0x384] ;  /* 0x0003840001f77983 */ /* 0x002ea20000300800 */
[----:B------:R-:W-:-:S02]  /*3c370*/  IADD3 R50, R0, 0x87, RZ ;  /* 0x0000008700327810 */ /* 0x000fc40007ffe0ff */
[----:B------:R-:W-:Y:S01]  /*3c380*/  IADD3 R51, R0, 0x86, RZ ;  /* 0x0000008600337810 */ /* 0x000fe20007ffe0ff */
[----:B------:R-:W3:Y:S01]  /*3c390*/  LDL.LU R250, [R1+0x230] ;  /* 0x0002300001fa7983 */ /* 0x000ee20000300800 */
[----:B------:R-:W-:Y:S02]  /*3c3a0*/  ISETP.LT.AND P2, PT, R50, c[0x0][0x17c], !P0 ;  /* 0x00005f0032007a0c */ /* 0x000fe40004741270 */
[----:B------:R-:W-:Y:S02]  /*3c3b0*/  ISETP.LT.AND P5, PT, R51, c[0x0][0x17c], !P0 ;  /* 0x00005f0033007a0c */ /* 0x000fe400047a1270 */
[----:B------:R-:W-:Y:S02]  /*3c3c0*/  IADD3 R50, R3, c[0x0][0x198], RZ ;  /* 0x0000660003327a10 */ /* 0x000fe40007ffe0ff */
[----:B------:R-:W-:Y:S02]  /*3c3d0*/  IADD3 R49, R0, 0x88, RZ ;  /* 0x0000008800317810 */ /* 0x000fe40007ffe0ff */
[----:B------:R-:W-:-:S02]  /*3c3e0*/  LEA R48, P6, R50, R4, 0x2 ;  /* 0x0000000432307211 */ /* 0x000fc400078c10ff */
[----:B------:R-:W-:Y:S02]  /*3c3f0*/  ISETP.LT.AND P4, PT, R49, c[0x0][0x17c], !P0 ;  /* 0x00005f0031007a0c */ /* 0x000fe40004781270 */
[C---:B------:R-:W-:Y:S02]  /*3c400*/  LEA.HI.X.SX32 R49, R50.reuse, R5, 0x2, P6 ;  /* 0x0000000532317211 */ /* 0x040fe400030f16ff */
[----:B------:R-:W-:Y:S02]  /*3c410*/  IADD3 R3, R50, c[0x0][0x198], RZ ;  /* 0x0000660032037a10 */ /* 0x000fe40007ffe0ff */
[----:B------:R-:W-:Y:S01]  /*3c420*/  IADD3 R51, R0, 0x89, RZ ;  /* 0x0000008900337810 */ /* 0x000fe20007ffe0ff */
[----:B------:R1:W-:Y:S01]  /*3c430*/  @P5 STG.E [R48.64], R248 ;  /* 0x000000f830005986 */ /* 0x0003e2000c10190c */
[----:B------:R-:W-:Y:S02]  /*3c440*/  LEA R6, P1, R3, R4, 0x2 ;  /* 0x0000000403067211 */ /* 0x000fe400078210ff */
[----:B------:R-:W-:-:S02]  /*3c450*/  ISETP.LT.AND P3, PT, R51, c[0x0][0x17c], !P0 ;  /* 0x00005f0033007a0c */ /* 0x000fc40004761270 */
[C---:B------:R-:W-:Y:S02]  /*3c460*/  LEA.HI.X.SX32 R7, R3.reuse, R5, 0x2, P1 ;  /* 0x0000000503077211 */ /* 0x040fe400008f16ff */
[----:B-1----:R-:W-:Y:S01]  /*3c470*/  IADD3 R49, R3, c[0x0][0x198], RZ ;  /* 0x0000660003317a10 */ /* 0x002fe20007ffe0ff */
[----:B------:R-:W3:Y:S01]  /*3c480*/  LDL.LU R248, [R1+0x234] ;  /* 0x0002340001f87983 */ /* 0x000ee20000300800 */
[C---:B------:R-:W-:Y:S02]  /*3c490*/  IADD3 R50, R0.reuse, 0x8b, RZ ;  /* 0x0000008b00327810 */ /* 0x040fe40007ffe0ff */
[C---:B------:R-:W-:Y:S02]  /*3c4a0*/  IADD3 R3, R49.reuse, c[0x0][0x198], RZ ;  /* 0x0000660031037a10 */ /* 0x040fe40007ffe0ff */
[----:B------:R-:W-:Y:S01]  /*3c4b0*/  LEA R48, P6, R49, R4, 0x2 ;  /* 0x0000000431307211 */ /* 0x000fe200078c10ff */
[----:B------:R1:W-:Y:S01]  /*3c4c0*/  @P2 STG.E [R6.64], R244 ;  /* 0x000000f406002986 */ /* 0x0003e2000c10190c */
[----:B------:R-:W-:-:S02]  /*3c4d0*/  IADD3 R51, R0, 0x8a, RZ ;  /* 0x0000008a00337810 */ /* 0x000fc40007ffe0ff */
[----:B------:R-:W-:Y:S02]  /*3c4e0*/  ISETP.LT.AND P1, PT, R50, c[0x0][0x17c], !P0 ;  /* 0x00005f0032007a0c */ /* 0x000fe40004721270 */
[-C--:B------:R-:W-:Y:S02]  /*3c4f0*/  LEA.HI.X.SX32 R49, R49, R5.reuse, 0x2, P6 ;  /* 0x0000000531317211 */ /* 0x080fe400030f16ff */
[C---:B------:R-:W-:Y:S02]  /*3c500*/  IADD3 R50, R3.reuse, c[0x0][0x198], RZ ;  /* 0x0000660003327a10 */ /* 0x040fe40007ffe0ff */
[----:B-1----:R-:W-:Y:S01]  /*3c510*/  LEA R6, P2, R3, R4, 0x2 ;  /* 0x0000000403067211 */ /* 0x002fe200078410ff */
[----:B------:R-:W3:Y:S01]  /*3c520*/  LDL.LU R244, [R1+0x210] ;  /* 0x0002100001f47983 */ /* 0x000ee20000300800 */
[----:B------:R-:W-:Y:S02]  /*3c530*/  ISETP.LT.AND P5, PT, R51, c[0x0][0x17c], !P0 ;  /* 0x00005f0033007a0c */ /* 0x000fe400047a1270 */
[----:B------:R-:W-:Y:S01]  /*3c540*/  LEA.HI.X.SX32 R7, R3, R5, 0x2, P2 ;  /* 0x0000000503077211 */ /* 0x000fe200010f16ff */
[----:B------:R1:W-:Y:S01]  /*3c550*/  @P4 STG.E [R48.64], R249 ;  /* 0x000000f930004986 */ /* 0x0003e2000c10190c */
[----:B------:R-:W-:-:S03]  /*3c560*/  IADD3 R3, R50, c[0x0][0x198], RZ ;  /* 0x0000660032037a10 */ /* 0x000fc60007ffe0ff */
[----:B------:R1:W-:Y:S02]  /*3c570*/  @P3 STG.E [R6.64], R245 ;  /* 0x000000f506003986 */ /* 0x0003e4000c10190c */
[----:B-1----:R-:W-:Y:S02]  /*3c580*/  IADD3 R49, R0, 0x8c, RZ ;  /* 0x0000008c00317810 */ /* 0x002fe40007ffe0ff */
[CC--:B------:R-:W-:Y:S01]  /*3c590*/  LEA R48, P6, R50.reuse, R4.reuse, 0x2 ;  /* 0x0000000432307211 */ /* 0x0c0fe200078c10ff */
[----:B------:R-:W3:Y:S01]  /*3c5a0*/  LDL.LU R245, [R1+0x214] ;  /* 0x0002140001f57983 */ /* 0x000ee20000300800 */
[----:B------:R-:W-:Y:S02]  /*3c5b0*/  LEA R6, P3, R3, R4, 0x2 ;  /* 0x0000000403067211 */ /* 0x000fe400078610ff */
[----:B------:R-:W-:Y:S02]  /*3c5c0*/  ISETP.LT.AND P4, PT, R49, c[0x0][0x17c], !P0 ;  /* 0x00005f0031007a0c */ /* 0x000fe40004781270 */
[----:B------:R-:W-:-:S02]  /*3c5d0*/  LEA.HI.X.SX32 R49, R50, R5, 0x2, P6 ;  /* 0x0000000532317211 */ /* 0x000fc400030f16ff */
[----:B------:R-:W-:-:S03]  /*3c5e0*/  LEA.HI.X.SX32 R7, R3, R5, 0x2, P3 ;  /* 0x0000000503077211 */ /* 0x000fc600018f16ff */
[----:B----4-:R1:W-:Y:S04]  /*3c5f0*/  @P5 STG.E [R48.64], R246 ;  /* 0x000000f630005986 */ /* 0x0103e8000c10190c */
[----:B-1----:R-:W4:Y:S04]  /*3c600*/  LDL.LU R246, [R1+0x3d8] ;  /* 0x0003d80001f67983 */ /* 0x002f280000300800 */
[----:B--2---:R1:W-:Y:S04]  /*3c610*/  @P1 STG.E [R6.64], R247 ;  /* 0x000000f706001986 */ /* 0x0043e8000c10190c */
[----:B-1----:R-:W2:Y:S01]  /*3c620*/  LDL.LU R247, [R1+0x3dc] ;  /* 0x0003dc0001f77983 */ /* 0x002ea20000300800 */
[----:B------:R-:W-:-:S02]  /*3c630*/  IADD3 R51, R0, 0x8d, RZ ;  /* 0x0000008d00337810 */ /* 0x000fc40007ffe0ff */
[----:B------:R-:W-:Y:S01]  /*3c640*/  IADD3 R49, R3, c[0x0][0x198], RZ ;  /* 0x0000660003317a10 */ /* 0x000fe20007ffe0ff */
[----:B------:R-:W2:Y:S01]  /*3c650*/  LDL.LU R249, [R1+0x3b8] ;  /* 0x0003b80001f97983 */ /* 0x000ea20000300800 */
[----:B------:R-:W-:Y:S02]  /*3c660*/  ISETP.LT.AND P2, PT, R51, c[0x0][0x17c], !P0 ;  /* 0x00005f0033007a0c */ /* 0x000fe40004741270 */
[C---:B------:R-:W-:Y:S02]  /*3c670*/  LEA R48, P6, R49.reuse, R4, 0x2 ;  /* 0x0000000431307211 */ /* 0x040fe400078c10ff */
[----:B------:R-:W-:Y:S02]  /*3c680*/  IADD3 R3, R49, c[0x0][0x198], RZ ;  /* 0x0000660031037a10 */ /* 0x000fe40007ffe0ff */
[C---:B------:R-:W-:Y:S02]  /*3c690*/  IADD3 R50, R0.reuse, 0x8f, RZ ;  /* 0x0000008f00327810 */ /* 0x040fe40007ffe0ff */
[----:B------:R-:W-:-:S02]  /*3c6a0*/  IADD3 R51, R0, 0x8e, RZ ;  /* 0x0000008e00337810 */ /* 0x000fc40007ffe0ff */
[-C--:B------:R-:W-:Y:S02]  /*3c6b0*/  LEA.HI.X.SX32 R49, R49, R5.reuse, 0x2, P6 ;  /* 0x0000000531317211 */ /* 0x080fe400030f16ff */
[----:B------:R-:W-:Y:S02]  /*3c6c0*/  LEA R6, P1, R3, R4, 0x2 ;  /* 0x0000000403067211 */ /* 0x000fe400078210ff */
[----:B------:R-:W-:Y:S02]  /*3c6d0*/  ISETP.LT.AND P3, PT, R50, c[0x0][0x17c], !P0 ;  /* 0x00005f0032007a0c */ /* 0x000fe40004761270 */
[----:B------:R-:W-:Y:S02]  /*3c6e0*/  ISETP.LT.AND P5, PT, R51, c[0x0][0x17c], !P0 ;  /* 0x00005f0033007a0c */ /* 0x000fe400047a1270 */
[C---:B------:R-:W-:Y:S01]  /*3c6f0*/  IADD3 R50, R3.reuse, c[0x0][0x198], RZ ;  /* 0x0000660003327a10 */ /* 0x040fe20007ffe0ff */
[----:B---3--:R1:W-:Y:S01]  /*3c700*/  @P4 STG.E [R48.64], R250 ;  /* 0x000000fa30004986 */ /* 0x0083e2000c10190c */
[----:B------:R-:W-:-:S02]  /*3c710*/  LEA.HI.X.SX32 R7, R3, R5, 0x2, P1 ;  /* 0x0000000503077211 */ /* 0x000fc400008f16ff */
[----:B------:R-:W-:-:S03]  /*3c720*/  IADD3 R3, R50, c[0x0][0x198], RZ ;  /* 0x0000660032037a10 */ /* 0x000fc60007ffe0ff */
[----:B------:R3:W-:Y:S01]  /*3c730*/  @P2 STG.E [R6.64], R248 ;  /* 0x000000f806002986 */ /* 0x0007e2000c10190c */
[----:B-1----:R-:W-:Y:S02]  /*3c740*/  IADD3 R49, R0, 0x90, RZ ;  /* 0x0000009000317810 */ /* 0x002fe40007ffe0ff */
[CC--:B------:R-:W-:Y:S02]  /*3c750*/  LEA R48, P6, R50.reuse, R4.reuse, 0x2 ;  /* 0x0000000432307211 */ /* 0x0c0fe400078c10ff */
[----:B------:R-:W-:Y:S01]  /*3c760*/  ISETP.LT.AND P4, PT, R49, c[0x0][0x17c], !P0 ;  /* 0x00005f0031007a0c */ /* 0x000fe20004781270 */
[----:B---3--:R-:W3:Y:S01]  /*3c770*/  LDL.LU R248, [R1+0x3bc] ;  /* 0x0003bc0001f87983 */ /* 0x008ee20000300800 */
[-C--:B------:R-:W-:Y:S02]  /*3c780*/  LEA.HI.X.SX32 R49, R50, R5.reuse, 0x2, P6 ;  /* 0x0000000532317211 */ /* 0x080fe400030f16ff */
[C---:B------:R-:W-:Y:S02]  /*3c790*/  LEA R6, P2, R3.reuse, R4, 0x2 ;  /* 0x0000000403067211 */ /* 0x040fe400078410ff */
[----:B------:R-:W-:Y:S01]  /*3c7a0*/  IADD3 R51, R0, 0x91, RZ ;  /* 0x0000009100337810 */ /* 0x000fe20007ffe0ff */
[----:B------:R1:W-:Y:S01]  /*3c7b0*/  @P5 STG.E [R48.64], R244 ;  /* 0x000000f430005986 */ /* 0x0003e2000c10190c */
[----:B------:R-:W-:-:S02]  /*3c7c0*/  LEA.HI.X.SX32 R7, R3, R5, 0x2, P2 ;  /* 0x0000000503077211 */ /* 0x000fc400010f16ff */
[----:B------:R-:W-:Y:S02]  /*3c7d0*/  ISETP.LT.AND P1, PT, R51, c[0x0][0x17c], !P0 ;  /* 0x00005f0033007a0c */ /* 0x000fe40004721270 */
[----:B-1----:R-:W-:Y:S01]  /*3c7e0*/  IADD3 R49, R3, c[0x0][0x198], RZ ;  /* 0x0000660003317a10 */ /* 0x002fe20007ffe0ff */
[----:B------:R-:W3:Y:S03]  /*3c7f0*/  LDL.LU R244, [R1+0x248] ;  /* 0x0002480001f47983 */ /* 0x000ee60000300800 */
[C---:B------:R-:W-:Y:S01]  /*3c800*/  IADD3 R3, R49.reuse, c[0x0][0x198], RZ ;  /* 0x0000660031037a10 */ /* 0x040fe20007ffe0ff */
[----:B------:R1:W-:Y:S01]  /*3c810*/  @P3 STG.E [R6.64], R245 ;  /* 0x000000f506003986 */ /* 0x0003e2000c10190c */
[----:B------:R-:W-:-:S04]  /*3c820*/  LEA R48, P6, R49, R4, 0x2 ;  /* 0x0000000431307211 */ /* 0x000fc800078c10ff */
[----:B------:R-:W-:Y:S01]  /*3c830*/  LEA.HI.X.SX32 R49, R49, R5, 0x2, P6 ;  /* 0x0000000531317211 */ /* 0x000fe200030f16ff */
[----:B-1----:R-:W3:Y:S01]  /*3c840*/  LDL.LU R245, [R1+0x24c] ;  /* 0x00024c0001f57983 */ /* 0x002ee20000300800 */
[----:B------:R-:W-:-:S04]  /*3c850*/  LEA R6, P3, R3, R4, 0x2 ;  /* 0x0000000403067211 */ /* 0x000fc800078610ff */
[----:B------:R-:W-:Y:S01]  /*3c860*/  LEA.HI.X.SX32 R7, R3, R5, 0x2, P3 ;  /* 0x0000000503077211 */ /* 0x000fe200018f16ff */
[----:B----4-:R1:W-:Y:S04]  /*3c870*/  @P4 STG.E [R48.64], R246 ;  /* 0x000000f630004986 */ /* 0x0103e8000c10190c */
[----:B-1----:R-:W4:Y:S04]  /*3c880*/  LDL.LU R246, [R1+0x228] ;  /* 0x0002280001f67983 */ /* 0x002f280000300800 */
[----:B--2---:R1:W-:Y:S04]  /*3c890*/  @P1 STG.E [R6.64], R247 ;  /* 0x000000f706001986 */ /* 0x0043e8000c10190c */
[----:B-1----:R-:W2:Y:S01]  /*3c8a0*/  LDL.LU R247, [R1+0x22c] ;  /* 0x00022c0001f77983 */ /* 0x002ea20000300800 */
[----:B------:R-:W-:-:S02]  /*3c8b0*/  IADD3 R50, R0, 0x93, RZ ;  /* 0x0000009300327810 */ /* 0x000fc40007ffe0ff */
[----:B------:R-:W-:Y:S01]  /*3c8c0*/  IADD3 R51, R0, 0x92, RZ ;  /* 0x0000009200337810 */ /* 0x000fe20007ffe0ff */
[----:B------:R-:W2:Y:S01]  /*3c8d0*/  LDL.LU R250, [R1+0x3c8] ;  /* 0x0003c80001fa7983 */ /* 0x000ea20000300800 */
[----:B------:R-:W-:Y:S02]  /*3c8e0*/  ISETP.LT.AND P2, PT, R50, c[0x0][0x17c], !P0 ;  /* 0x00005f0032007a0c */ /* 0x000fe40004741270 */
[----:B------:R-:W-:Y:S02]  /*3c8f0*/  ISETP.LT.AND P5, PT, R51, c[0x0][0x17c], !P0 ;  /* 0x00005f0033007a0c */ /* 0x000fe400047a1270 */
[----:B------:R-:W-:Y:S02]  /*3c900*/  IADD3 R50, R3, c[0x0][0x198], RZ ;  /* 0x0000660003327a10 */ /* 0x000fe40007ffe0ff */
[----:B------:R-:W-:Y:S02]  /*3c910*/  IADD3 R49, R0, 0x94, RZ ;  /* 0x0000009400317810 */ /* 0x000fe40007ffe0ff */
[----:B------:R-:W-:-:S02]  /*3c920*/  LEA R48, P6, R50, R4, 0x2 ;  /* 0x0000000432307211 */ /* 0x000fc400078c10ff */
[C---:B------:R-:W-:Y:S02]  /*3c930*/  IADD3 R3, R50.reuse, c[0x0][0x198], RZ ;  /* 0x0000660032037a10 */ /* 0x040fe40007ffe0ff */
[----:B------:R-:W-:Y:S02]  /*3c940*/  ISETP.LT.AND P4, PT, R49, c[0x0][0x17c], !P0 ;  /* 0x00005f0031007a0c */ /* 0x000fe40004781270 */
[-C--:B------:R-:W-:Y:S02]  /*3c950*/  LEA.HI.X.SX32 R49, R50, R5.reuse, 0x2, P6 ;  /* 0x0000000532317211 */ /* 0x080fe400030f16ff */
[C---:B------:R-:W-:Y:S02]  /*3c960*/  LEA R6, P1, R3.reuse, R4, 0x2 ;  /* 0x0000000403067211 */ /* 0x040fe400078210ff */
[----:B------:R-:W-:Y:S01]  /*3c970*/  IADD3 R51, R0, 0x95, RZ ;  /* 0x0000009500337810 */ /* 0x000fe20007ffe0ff */
[----:B------:R1:W-:Y:S01]  /*3c980*/  @P5 STG.E [R48.64], R249 ;  /* 0x000000f930005986 */ /* 0x0003e2000c10190c */
[----:B------:R-:W-:-:S02]  /*3c990*/  LEA.HI.X.SX32 R7, R3, R5, 0x2, P1 ;  /* 0x0000000503077211 */ /* 0x000fc400008f16ff */
[----:B------:R-:W-:-:S03]  /*3c9a0*/  ISETP.LT.AND P3, PT, R51, c[0x0][0x17c], !P0 ;  /* 0x00005f0033007a0c */ /* 0x000fc60004761270 */
[----:B---3--:R3:W-:Y:S01]  /*3c9b0*/  @P2 STG.E [R6.64], R248 ;  /* 0x000000f806002986 */ /* 0x0087e2000c10190c */
[----:B-1----:R-:W-:-:S03]  /*3c9c0*/  IADD3 R49, R3, c[0x0][0x198], RZ ;  /* 0x0000660003317a10 */ /* 0x002fc60007ffe0ff */
[----:B------:R-:W2:Y:S01]  /*3c9d0*/  LDL.LU R249, [R1+0x3cc] ;  /* 0x0003cc0001f97983 */ /* 0x000ea20000300800 */
[C---:B------:R-:W-:Y:S02]  /*3c9e0*/  IADD3 R50, R0.reuse, 0x97, RZ ;  /* 0x0000009700327810 */ /* 0x040fe40007ffe0ff */
[C---:B------:R-:W-:Y:S01]  /*3c9f0*/  IADD3 R3, R49.reuse, c[0x0][0x198], RZ ;  /* 0x0000660031037a10 */ /* 0x040fe20007ffe0ff */
[----:B---3--:R-:W3:Y:S01]  /*3ca00*/  LDL.LU R248, [R1+0x388] ;  /* 0x0003880001f87983 */ /* 0x008ee20000300800 */
[-C--:B------:R-:W-:Y:S02]  /*3ca10*/  LEA R48, P6, R49, R4.reuse, 0x2 ;  /* 0x0000000431307211 */ /* 0x080fe400078c10ff */
[----:B------:R-:W-:Y:S02]  /*3ca20*/  LEA R6, P2, R3, R4, 0x2 ;  /* 0x0000000403067211 */ /* 0x000fe400078410ff */
[----:B------:R-:W-:Y:S02]  /*3ca30*/  IADD3 R51, R0, 0x96, RZ ;  /* 0x0000009600337810 */ /* 0x000fe40007ffe0ff */
[----:B------:R-:W-:-:S02]  /*3ca40*/  ISETP.LT.AND P1, PT, R50, c[0x0][0x17c], !P0 ;  /* 0x00005f0032007a0c */ /* 0x000fc40004721270 */
[-C--:B------:R-:W-:Y:S02]  /*3ca50*/  LEA.HI.X.SX32 R49, R49, R5.reuse, 0x2, P6 ;  /* 0x0000000531317211 */ /* 0x080fe400030f16ff */
[C---:B------:R-:W-:Y:S02]  /*3ca60*/  IADD3 R50, R3.reuse, c[0x0][0x198], RZ ;  /* 0x0000660003327a10 */ /* 0x040fe40007ffe0ff */
[----:B------:R-:W-:Y:S02]  /*3ca70*/  LEA.HI.X.SX32 R7, R3, R5, 0x2, P2 ;  /* 0x0000000503077211 */ /* 0x000fe400010f16ff */
[----:B------:R-:W-:Y:S01]  /*3ca80*/  ISETP.LT.AND P5, PT, R51, c[0x0][0x17c], !P0 ;  /* 0x00005f0033007a0c */ /* 0x000fe200047a1270 */
[----:B------:R1:W-:Y:S01]  /*3ca90*/  @P4 STG.E [R48.64], R244 ;  /* 0x000000f430004986 */ /* 0x0003e2000c10190c */
[----:B------:R-:W-:-:S03]  /*3caa0*/  IADD3 R3, R50, c[0x0][0x198], RZ ;  /* 0x0000660032037a10 */ /* 0x000fc60007ffe0ff */
[----:B------:R1:W-:Y:S02]  /*3cab0*/  @P3 STG.E [R6.64], R245 ;  /* 0x000000f506003986 */ /* 0x0003e4000c10190c */
[----:B-1----:R-:W-:Y:S02]  /*3cac0*/  IADD3 R49, R0, 0x98, RZ ;  /* 0x0000009800317810 */ /* 0x002fe40007ffe0ff */
[----:B------:R-:W3:Y:S01]  /*3cad0*/  LDL.LU R244, [R1+0x38c] ;  /* 0x00038c0001f47983 */ /* 0x000ee20000300800 */
[CC--:B------:R-:W-:Y:S02]  /*3cae0*/  LEA R48, P6, R50.reuse, R4.reuse, 0x2 ;  /* 0x0000000432307211 */ /* 0x0c0fe400078c10ff */
[----:B------:R-:W-:Y:S01]  /*3caf0*/  ISETP.LT.AND P4, PT, R49, c[0x0][0x17c], !P0 ;  /* 0x00005f0031007a0c */ /* 0x000fe20004781270 */
[----:B------:R-:W3:Y:S01]  /*3cb00*/  LDL.LU R245, [R1+0x238] ;  /* 0x0002380001f57983 */ /* 0x000ee20000300800 */
[----:B------:R-:W-:Y:S02]  /*3cb10*/  LEA R6, P3, R3, R4, 0x2 ;  /* 0x0000000403067211 */ /* 0x000fe400078610ff */
[----:B------:R-:W-:-:S02]  /*3cb20*/  LEA.HI.X.SX32 R49, R50, R5, 0x2, P6 ;  /* 0x0000000532317211 */ /* 0x000fc400030f16ff */
[----:B------:R-:W-:-:S03]  /*3cb30*/  LEA.HI.X.SX32 R7, R3, R5, 0x2, P3 ;  /* 0x0000000503077211 */ /* 0x000fc600018f16ff */
[----:B----4-:R1:W-:Y:S04]  /*3cb40*/  @P5 STG.E [R48.64], R246 ;  /* 0x000000f630005986 */ /* 0x0103e8000c10190c */
[----:B-1----:R-:W4:Y:S04]  /*3cb50*/  LDL.LU R246, [R1+0x23c] ;  /* 0x00023c0001f67983 */ /* 0x002f280000300800 */
[----:B--2---:R1:W-:Y:S04]  /*3cb60*/  @P1 STG.E [R6.64], R247 ;  /* 0x000000f706001986 */ /* 0x0043e8000c10190c */
[----:B-1----:R-:W2:Y:S01]  /*3cb70*/  LDL.LU R247, [R1+0x218] ;  /* 0x0002180001f77983 */ /* 0x002ea20000300800 */
[----:B------:R-:W-:-:S02]  /*3cb80*/  IADD3 R49, R3, c[0x0][0x198], RZ ;  /* 0x0000660003317a10 */ /* 0x000fc40007ffe0ff */
[C---:B------:R-:W-:Y:S02]  /*3cb90*/  IADD3 R51, R0.reuse, 0x99, RZ ;  /* 0x0000009900337810 */ /* 0x040fe40007ffe0ff */
[----:B------:R-:W-:Y:S02]  /*3cba0*/  LEA R48, P6, R49, R4, 0x2 ;  /* 0x0000000431307211 */ /* 0x000fe400078c10ff */
[----:B------:R-:W-:Y:S02]  /*3cbb0*/  ISETP.LT.AND P2, PT, R51, c[0x0][0x17c], !P0 ;  /* 0x00005f0033007a0c */ /* 0x000fe40004741270 */
[C---:B------:R-:W-:Y:S02]  /*3cbc0*/  IADD3 R50, R0.reuse, 0x9b, RZ ;  /* 0x0000009b00327810 */ /* 0x040fe40007ffe0ff */
[----:B------:R-:W-:Y:S02]  /*3cbd0*/  IADD3 R51, R0, 0x9a, RZ ;  /* 0x0000009a00337810 */ /* 0x000fe40007ffe0ff */
[----:B------:R-:W-:-:S02]  /*3cbe0*/  IADD3 R3, R49, c[0x0][0x198], RZ ;  /* 0x0000660031037a10 */ /* 0x000fc40007ffe0ff */
[----:B------:R-:W-:Y:S02]  /*3cbf0*/  LEA.HI.X.SX32 R49, R49, R5, 0x2, P6 ;  /* 0x0000000531317211 */ /* 0x000fe400030f16ff */
[----:B------:R-:W-:Y:S02]  /*3cc00*/  ISETP.LT.AND P3, PT, R50, c[0x0][0x17c], !P0 ;  /* 0x00005f0032007a0c */ /* 0x000fe40004761270 */
[----:B------:R-:W-:Y:S02]  /*3cc10*/  ISETP.LT.AND P5, PT, R51, c[0x0][0x17c], !P0 ;  /* 0x00005f0033007a0c */ /* 0x000fe400047a1270 */
[C---:B------:R-:W-:Y:S01]  /*3cc20*/  IADD3 R50, R3.reuse, c[0x0][0x198], RZ ;  /* 0x0000660003327a10 */ /* 0x040fe20007ffe0ff */
[----:B------:R1:W-:Y:S01]  /*3cc30*/  @P4 STG.E [R48.64], R250 ;  /* 0x000000fa30004986 */ /* 0x0003e2000c10190c */
[----:B------:R-:W-:-:S04]  /*3cc40*/  LEA R6, P1, R3, R4, 0x2 ;  /* 0x0000000403067211 */ /* 0x000fc800078210ff */
[-C--:B------:R-:W-:Y:S02]  /*3cc50*/  LEA.HI.X.SX32 R7, R3, R5.reuse, 0x2, P1 ;  /* 0x0000000503077211 */ /* 0x080fe400008f16ff */
[----:B-1----:R-:W-:Y:S02]  /*3cc60*/  IADD3 R49, R0, 0x9c, RZ ;  /* 0x0000009c00317810 */ /* 0x002fe40007ffe0ff */
[C---:B------:R-:W-:Y:S02]  /*3cc70*/  LEA R48, P6, R50.reuse, R4, 0x2 ;  /* 0x0000000432307211 */ /* 0x040fe400078c10ff */
[----:B------:R-:W-:Y:S02]  /*3cc80*/  ISETP.LT.AND P4, PT, R49, c[0x0][0x17c], !P0 ;  /* 0x00005f0031007a0c */ /* 0x000fe40004781270 */
[C---:B------:R-:W-:Y:S02]  /*3cc90*/  LEA.HI.X.SX32 R49, R50.reuse, R5, 0x2, P6 ;  /* 0x0000000532317211 */ /* 0x040fe400030f16ff */
[----:B------:R-:W-:Y:S01]  /*3cca0*/  IADD3 R3, R50, c[0x0][0x198], RZ ;  /* 0x0000660032037a10 */ /* 0x000fe20007ffe0ff */
[----:B------:R1:W-:Y:S01]  /*3ccb0*/  @P2 STG.E [R6.64], R249 ;  /* 0x000000f906002986 */ /* 0x0003e2000c10190c */
[----:B------:R-:W-:-:S03]  /*3ccc0*/  IADD3 R51, R0, 0x9d, RZ ;  /* 0x0000009d00337810 */ /* 0x000fc60007ffe0ff */
[----:B---3--:R3:W-:Y:S01]  /*3ccd0*/  @P5 STG.E [R48.64], R248 ;  /* 0x000000f830005986 */ /* 0x0087e2000c10190c */
[----:B------:R-:W-:Y:S02]  /*3cce0*/  ISETP.LT.AND P1, PT, R51, c[0x0][0x17c], !P0 ;  /* 0x00005f0033007a0c */ /* 0x000fe40004721270 */
[----:B------:R-:W-:Y:S02]  /*3ccf0*/  IADD3 R50, R0, 0x9f, RZ ;  /* 0x0000009f00327810 */ /* 0x000fe40007ffe0ff */
[CC--:B-1----:R-:W-:Y:S02]  /*3cd00*/  LEA R6, P2, R3.reuse, R4.reuse, 0x2 ;  /* 0x0000000403067211 */ /* 0x0c2fe400078410ff */
[C---:B---3--:R-:W-:Y:S02]  /*3cd10*/  IADD3 R49, R3.reuse, c[0x0][0x198], RZ ;  /* 0x0000660003317a10 */ /* 0x048fe40007ffe0ff */
[----:B------:R-:W-:Y:S02]  /*3cd20*/  LEA.HI.X.SX32 R7, R3, R5, 0x2, P2 ;  /* 0x0000000503077211 */ /* 0x000fe400010f16ff */
[----:B------:R-:W-:-:S02]  /*3cd30*/  LEA R48, P6, R49, R4, 0x2 ;  /* 0x0000000431307211 */ /* 0x000fc400078c10ff */
[----:B------:R-:W-:Y:S02]  /*3cd40*/  IADD3 R51, R0, 0x9e, RZ ;  /* 0x0000009e00337810 */ /* 0x000fe40007ffe0ff */
[C---:B------:R-:W-:Y:S02]  /*3cd50*/  IADD3 R3, R49.reuse, c[0x0][0x198], RZ ;  /* 0x0000660031037a10 */ /* 0x040fe40007ffe0ff */
[----:B------:R-:W-:Y:S02]  /*3cd60*/  LEA.HI.X.SX32 R49, R49, R5, 0x2, P6 ;  /* 0x0000000531317211 */ /* 0x000fe400030f16ff */
[----:B------:R-:W-:Y:S01]  /*3cd70*/  ISETP.LT.AND P2, PT, R50, c[0x0][0x17c], !P0 ;  /* 0x00005f0032007a0c */ /* 0x000fe20004741270 */
[----:B------:R1:W-:Y:S01]  /*3cd80*/  @P3 STG.E [R6.64], R244 ;  /* 0x000000f406003986 */ /* 0x0003e2000c10190c */
[----:B------:R-:W-:Y:S02]  /*3cd90*/  ISETP.LT.AND P5, PT, R51, c[0x0][0x17c], !P0 ;  /* 0x00005f0033007a0c */ /* 0x000fe400047a1270 */
[C---:B------:R-:W-:Y:S01]  /*3cda0*/  IADD3 R50, R3.reuse, c[0x0][0x198], RZ ;  /* 0x0000660003327a10 */ /* 0x040fe20007ffe0ff */
[----:B------:R3:W-:Y:S01]  /*3cdb0*/  @P4 STG.E [R48.64], R245 ;  /* 0x000000f530004986 */ /* 0x0007e2000c10190c */
[----:B-1----:R-:W-:-:S02]  /*3cdc0*/  LEA R6, P3, R3, R4, 0x2 ;  /* 0x0000000403067211 */ /* 0x002fc400078610ff */
[----:B---3--:R-:W-:Y:S02]  /*3cdd0*/  IADD3 R49, R0, 0xa0, RZ ;  /* 0x000000a000317810 */ /* 0x008fe40007ffe0ff */
[C---:B------:R-:W-:Y:S02]  /*3cde0*/  LEA R48, P6, R50.reuse, R4, 0x2 ;  /* 0x0000000432307211 */ /* 0x040fe400078c10ff */
[-C--:B------:R-:W-:Y:S02]  /*3cdf0*/  LEA.HI.X.SX32 R7, R3, R5.reuse, 0x2, P3 ;  /* 0x0000000503077211 */ /* 0x080fe400018f16ff */
[----:B------:R-:W-:Y:S02]  /*3ce00*/  ISETP.LT.AND P4, PT, R49, c[0x0][0x17c], !P0 ;  /* 0x00005f0031007a0c */ /* 0x000fe40004781270 */
[C---:B------:R-:W-:Y:S02]  /*3ce10*/  LEA.HI.X.SX32 R49, R50.reuse, R5, 0x2, P6 ;  /* 0x0000000532317211 */ /* 0x040fe400030f16ff */
[----:B------:R-:W-:Y:S01]  /*3ce20*/  IADD3 R3, R50, c[0x0][0x198], RZ ;  /* 0x0000660032037a10 */ /* 0x000fe20007ffe0ff */
[----:B----4-:R1:W-:Y:S01]  /*3ce30*/  @P1 STG.E [R6.64], R246 ;  /* 0x000000f606001986 */ /* 0x0103e2000c10190c */
[----:B------:R-:W-:-:S02]  /*3ce40*/  IADD3 R51, R0, 0xa1, RZ ;  /* 0x000000a100337810 */ /* 0x000fc40007ffe0ff */
[C---:B------:R-:W-:Y:S02]  /*3ce50*/  IADD3 R50, R0.reuse, 0xa3, RZ ;  /* 0x000000a300327810 */ /* 0x040fe40007ffe0ff */
[----:B------:R-:W-:Y:S02]  /*3ce60*/  ISETP.LT.AND P3, PT, R51, c[0x0][0x17c], !P0 ;  /* 0x00005f0033007a0c */ /* 0x000fe40004761270 */
[----:B------:R-:W-:Y:S02]  /*3ce70*/  IADD3 R51, R0, 0xa2, RZ ;  /* 0x000000a200337810 */ /* 0x000fe40007ffe0ff */
[----:B-1----:R-:W-:-:S04]  /*3ce80*/  LEA R6, P1, R3, R4, 0x2 ;  /* 0x0000000403067211 */ /* 0x002fc800078210ff */
[----:B------:R-:W-:Y:S02]  /*3ce90*/  LEA.HI.X.SX32 R7, R3, R5, 0x2, P1 ;  /* 0x0000000503077211 */ /* 0x000fe400008f16ff */
[----:B------:R-:W-:Y:S01]  /*3cea0*/  ISETP.LT.AND P1, PT, R50, c[0x0][0x17c], !P0 ;  /* 0x00005f0032007a0c */ /* 0x000fe20004721270 */
[----:B--2---:R1:W-:Y:S01]  /*3ceb0*/  @P5 STG.E [R48.64], R247 ;  /* 0x000000f730005986 */ /* 0x0043e2000c10190c */
[----:B------:R-:W-:Y:S02]  /*3cec0*/  ISETP.LT.AND P5, PT, R51, c[0x0][0x17c], !P0 ;  /* 0x00005f0033007a0c */ /* 0x000fe400047a1270 */
[----:B-1----:R-:W-:-:S04]  /*3ced0*/  IADD3 R49, R3, c[0x0][0x198], RZ ;  /* 0x0000660003317a10 */ /* 0x002fc80007ffe0ff */
[C---:B------:R-:W-:Y:S02]  /*3cee0*/  LEA R48, P6, R49.reuse, R4, 0x2 ;  /* 0x0000000431307211 */ /* 0x040fe400078c10ff */
[C---:B------:R-:W-:Y:S02]  /*3cef0*/  IADD3 R3, R49.reuse, c[0x0][0x198], RZ ;  /* 0x0000660031037a10 */ /* 0x040fe40007ffe0ff */
[----:B------:R-:W-:Y:S01]  /*3cf00*/  LEA.HI.X.SX32 R49, R49, R5, 0x2, P6 ;  /* 0x0000000531317211 */ /* 0x000fe200030f16ff */
[----:B------:R1:W-:Y:S01]  /*3cf10*/  @P2 STG.E [R6.64], R252 ;  /* 0x000000fc06002986 */ /* 0x0003e2000c10190c */
[----:B------:R-:W-:-:S03]  /*3cf20*/  IADD3 R50, R3, c[0x0][0x198], RZ ;  /* 0x0000660003327a10 */ /* 0x000fc60007ffe0ff */
[----:B------:R2:W-:Y:S01]  /*3cf30*/  @P4 STG.E [R48.64], R236 ;  /* 0x000000ec30004986 */ /* 0x0005e2000c10190c */
[CC--:B-1----:R-:W-:Y:S02]  /*3cf40*/  LEA R6, P2, R3.reuse, R4.reuse, 0x2 ;  /* 0x0000000403067211 */ /* 0x0c2fe400078410ff */
[----:B--2---:R-:W-:Y:S02]  /*3cf50*/  IADD3 R49, R0, 0xa4, RZ ;  /* 0x000000a400317810 */ /* 0x004fe40007ffe0ff */
[C---:B------:R-:W-:Y:S02]  /*3cf60*/  LEA R48, P6, R50.reuse, R4, 0x2 ;  /* 0x0000000432307211 */ /* 0x040fe400078c10ff */
[-C--:B------:R-:W-:Y:S02]  /*3cf70*/  LEA.HI.X.SX32 R7, R3, R5.reuse, 0x2, P2 ;  /* 0x0000000503077211 */ /* 0x080fe400010f16ff */
[----:B------:R-:W-:Y:S02]  /*3cf80*/  ISETP.LT.AND P4, PT, R49, c[0x0][0x17c], !P0 ;  /* 0x00005f0031007a0c */ /* 0x000fe40004781270 */
[----:B------:R-:W-:-:S02]  /*3cf90*/  LEA.HI.X.SX32 R49, R50, R5, 0x2, P6 ;  /* 0x0000000532317211 */ /* 0x000fc400030f16ff */
[----:B------:R-:W-:Y:S01]  /*3cfa0*/  IADD3 R3, R50, c[0x0][0x198], RZ ;  /* 0x0000660032037a10 */ /* 0x000fe20007ffe0ff */
[----:B------:R1:W-:Y:S01]  /*3cfb0*/  @P3 STG.E [R6.64], R237 ;  /* 0x000000ed06003986 */ /* 0x0003e2000c10190c */
[----:B------:R-:W-:-:S03]  /*3cfc0*/  IADD3 R51, R0, 0xa5, RZ ;  /* 0x000000a500337810 */ /* 0x000fc60007ffe0ff */
[----:B------:R2:W-:Y:S01]  /*3cfd0*/  @P5 STG.E [R48.64], R228 ;  /* 0x000000e430005986 */ /* 0x0005e2000c10190c */
[----:B------:R-:W-:Y:S02]  /*3cfe0*/  ISETP.LT.AND P2, PT, R51, c[0x0][0x17c], !P0 ;  /* 0x00005f0033007a0c */ /* 0x000fe40004741270 */
[----:B------:R-:W-:Y:S02]  /*3cff0*/  IADD3 R50, R0, 0xa7, RZ ;  /* 0x000000a700327810 */ /* 0x000fe40007ffe0ff */
[CC--:B-1----:R-:W-:Y:S02]  /*3d000*/  LEA R6, P3, R3.reuse, R4.reuse, 0x2 ;  /* 0x0000000403067211 */ /* 0x0c2fe400078610ff */
[C---:B--2---:R-:W-:Y:S02]  /*3d010*/  IADD3 R49, R3.reuse, c[0x0][0x198], RZ ;  /* 0x0000660003317a10 */ /* 0x044fe40007ffe0ff */
        /* <DEDUP_REMOVED lines=11> */
[----:B--2---:R-:W-:Y:S02]  /*3d0d0*/  IADD3 R49, R0, 0xa8, RZ ;  /* 0x000000a800317810 */ /* 0x004fe40007ffe0ff */
[C---:B------:R-:W-:Y:S02]  /*3d0e0*/  LEA R48, P6, R50.reuse, R4, 0x2 ;  /* 0x0000000432307211 */ /* 0x040fe400078c10ff */
[-C--:B------:R-:W-:Y:S02]  /*3d0f0*/  LEA.HI.X.SX32 R7, R3, R5.reuse, 0x2, P1 ;  /* 0x0000000503077211 */ /* 0x080fe400008f16ff */
[----:B------:R-:W-:Y:S02]  /*3d100*/  ISETP.LT.AND P4, PT, R49, c[0x0][0x17c], !P0 ;  /* 0x00005f0031007a0c */ /* 0x000fe40004781270 */
[C---:B------:R-:W-:Y:S02]  /*3d110*/  LEA.HI.X.SX32 R49, R50.reuse, R5, 0x2, P6 ;  /* 0x0000000532317211 */ /* 0x040fe400030f16ff */
        /* <DEDUP_REMOVED lines=433> */
[----:B------:R1:W-:Y:S04]  /*3ec30*/  @P2 STG.E [R6.64], R149 ;  /* 0x0000009506002986 */ /* 0x0003e8000c10190c */
[----:B------:R2:W-:Y:S01]  /*3ec40*/  @P5 STG.E [R48.64], R136 ;  /* 0x0000008830005986 */ /* 0x0005e2000c10190c */
[----:B------:R-:W-:-:S02]  /*3ec50*/  IADD3 R51, R0, 0xf1, RZ ;  /* 0x000000f100337810 */ /* 0x000fc40007ffe0ff */
[----:B------:R-:W-:Y:S02]  /*3ec60*/  IADD3 R50, R0, 0xf3, RZ ;  /* 0x000000f300327810 */ /* 0x000fe40007ffe0ff */
[CC--:B-1----:R-:W-:Y:S02]  /*3ec70*/  LEA R6, P2, R3.reuse, R4.reuse, 0x2 ;  /* 0x0000000403067211 */ /* 0x0c2fe400078410ff */
[C---:B--2---:R-:W-:Y:S02]  /*3ec80*/  IADD3 R49, R3.reuse, c[0x0][0x198], RZ ;  /* 0x0000660003317a10 */ /* 0x044fe40007ffe0ff */
[----:B------:R-:W-:Y:S02]  /*3ec90*/  LEA.HI.X.SX32 R7, R3, R5, 0x2, P2 ;  /* 0x0000000503077211 */ /* 0x000fe400010f16ff */
[C---:B------:R-:W-:Y:S02]  /*3eca0*/  LEA R48, P6, R49.reuse, R4, 0x2 ;  /* 0x0000000431307211 */ /* 0x040fe400078c10ff */
[----:B------:R-:W-:-:S02]  /*3ecb0*/  IADD3 R3, R49, c[0x0][0x198], RZ ;  /* 0x0000660031037a10 */ /* 0x000fc40007ffe0ff */
[----:B------:R-:W-:Y:S02]  /*3ecc0*/  LEA.HI.X.SX32 R49, R49, R5, 0x2, P6 ;  /* 0x0000000531317211 */ /* 0x000fe400030f16ff */
[----:B------:R-:W-:Y:S02]  /*3ecd0*/  ISETP.LT.AND P1, PT, R51, c[0x0][0x17c], !P0 ;  /* 0x00005f0033007a0c */ /* 0x000fe40004721270 */
[----:B------:R-:W-:Y:S01]  /*3ece0*/  ISETP.LT.AND P2, PT, R50, c[0x0][0x17c], !P0 ;  /* 0x00005f0032007a0c */ /* 0x000fe20004741270 */
[----:B------:R1:W-:Y:S01]  /*3ecf0*/  @P3 STG.E [R6.64], R137 ;  /* 0x0000008906003986 */ /* 0x0003e2000c10190c */
[----:B------:R-:W-:Y:S02]  /*3ed00*/  IADD3 R51, R0, 0xf2, RZ ;  /* 0x000000f200337810 */ /* 0x000fe40007ffe0ff */
[----:B------:R-:W-:Y:S01]  /*3ed10*/  IADD3 R50, R3, c[0x0][0x198], RZ ;  /* 0x0000660003327a10 */ /* 0x000fe20007ffe0ff */
[----:B------:R2:W-:Y:S01]  /*3ed20*/  @P4 STG.E [R48.64], R174 ;  /* 0x000000ae30004986 */ /* 0x0005e2000c10190c */
[----:B------:R-:W-:-:S02]  /*3ed30*/  ISETP.LT.AND P5, PT, R51, c[0x0][0x17c], !P0 ;  /* 0x00005f0033007a0c */ /* 0x000fc400047a1270 */
[CC--:B-1----:R-:W-:Y:S02]  /*3ed40*/  LEA R6, P3, R3.reuse, R4.reuse, 0x2 ;  /* 0x0000000403067211 */ /* 0x0c2fe400078610ff */
[----:B--2---:R-:W-:Y:S02]  /*3ed50*/  IADD3 R49, R0, 0xf4, RZ ;  /* 0x000000f400317810 */ /* 0x004fe40007ffe0ff */
[C---:B------:R-:W-:Y:S02]  /*3ed60*/  LEA R48, P6, R50.reuse, R4, 0x2 ;  /* 0x0000000432307211 */ /* 0x040fe400078c10ff */
[-C--:B------:R-:W-:Y:S02]  /*3ed70*/  LEA.HI.X.SX32 R7, R3, R5.reuse, 0x2, P3 ;  /* 0x0000000503077211 */ /* 0x080fe400018f16ff */
[----:B------:R-:W-:Y:S02]  /*3ed80*/  ISETP.LT.AND P4, PT, R49, c[0x0][0x17c], !P0 ;  /* 0x00005f0031007a0c */ /* 0x000fe40004781270 */
[----:B------:R-:W-:-:S02]  /*3ed90*/  LEA.HI.X.SX32 R49, R50, R5, 0x2, P6 ;  /* 0x0000000532317211 */ /* 0x000fc400030f16ff */
[----:B------:R-:W-:Y:S02]  /*3eda0*/  IADD3 R50, R50, c[0x0][0x198], RZ ;  /* 0x0000660032327a10 */ /* 0x000fe40007ffe0ff */
[C---:B------:R-:W-:Y:S01]  /*3edb0*/  IADD3 R51, R0.reuse, 0xf5, RZ ;  /* 0x000000f500337810 */ /* 0x040fe20007ffe0ff */
[----:B------:R1:W-:Y:S01]  /*3edc0*/  @P1 STG.E [R6.64], R175 ;  /* 0x000000af06001986 */ /* 0x0003e2000c10190c */
[----:B------:R-:W-:Y:S02]  /*3edd0*/  IADD3 R3, R0, 0xf6, RZ ;  /* 0x000000f600037810 */ /* 0x000fe40007ffe0ff */
[----:B------:R-:W-:Y:S02]  /*3ede0*/  ISETP.LT.AND P3, PT, R51, c[0x0][0x17c], !P0 ;  /* 0x00005f0033007a0c */ /* 0x000fe40004761270 */
[----:B------:R-:W-:Y:S01]  /*3edf0*/  IADD3 R51, R50, c[0x0][0x198], RZ ;  /* 0x0000660032337a10 */ /* 0x000fe20007ffe0ff */
[----:B------:R2:W-:Y:S01]  /*3ee00*/  @P5 STG.E [R48.64], R166 ;  /* 0x000000a630005986 */ /* 0x0005e2000c10190c */
[----:B------:R-:W-:-:S02]  /*3ee10*/  ISETP.LT.AND P5, PT, R3, c[0x0][0x17c], !P0 ;  /* 0x00005f0003007a0c */ /* 0x000fc400047a1270 */
[CC--:B-1----:R-:W-:Y:S02]  /*3ee20*/  LEA R6, P1, R50.reuse, R4.reuse, 0x2 ;  /* 0x0000000432067211 */ /* 0x0c2fe400078210ff */
[C---:B------:R-:W-:Y:S02]  /*3ee30*/  IADD3 R3, R51.reuse, c[0x0][0x198], RZ ;  /* 0x0000660033037a10 */ /* 0x040fe40007ffe0ff */
[----:B------:R-:W-:Y:S02]  /*3ee40*/  LEA.HI.X.SX32 R7, R50, R5, 0x2, P1 ;  /* 0x0000000532077211 */ /* 0x000fe400008f16ff */
[----:B--2---:R-:W-:-:S03]  /*3ee50*/  LEA R48, P6, R51, R4, 0x2 ;  /* 0x0000000433307211 */ /* 0x004fc600078c10ff */
[----:B------:R1:W-:Y:S01]  /*3ee60*/  @P2 STG.E [R6.64], R167 ;  /* 0x000000a706002986 */ /* 0x0003e2000c10190c */
[----:B------:R-:W-:Y:S02]  /*3ee70*/  LEA.HI.X.SX32 R49, R51, R5, 0x2, P6 ;  /* 0x0000000533317211 */ /* 0x000fe400030f16ff */
[----:B------:R-:W-:Y:S02]  /*3ee80*/  IADD3 R52, R0, 0xf7, RZ ;  /* 0x000000f700347810 */ /* 0x000fe40007ffe0ff */
[C---:B------:R-:W-:Y:S01]  /*3ee90*/  IADD3 R50, R3.reuse, c[0x0][0x198], RZ ;  /* 0x0000660003327a10 */ /* 0x040fe20007ffe0ff */
[----:B------:R2:W-:Y:S01]  /*3eea0*/  @P4 STG.E [R48.64], R154 ;  /* 0x0000009a30004986 */ /* 0x0005e2000c10190c */
[----:B------:R-:W-:Y:S02]  /*3eeb0*/  ISETP.LT.AND P1, PT, R52, c[0x0][0x17c], !P0 ;  /* 0x00005f0034007a0c */ /* 0x000fe40004721270 */
[----:B-1----:R-:W-:Y:S02]  /*3eec0*/  LEA R6, P2, R3, R4, 0x2 ;  /* 0x0000000403067211 */ /* 0x002fe400078410ff */
[----:B------:R-:W-:-:S02]  /*3eed0*/  IADD3 R52, R0, 0xf8, RZ ;  /* 0x000000f800347810 */ /* 0x000fc40007ffe0ff */
[-C--:B------:R-:W-:Y:S02]  /*3eee0*/  LEA.HI.X.SX32 R7, R3, R5.reuse, 0x2, P2 ;  /* 0x0000000503077211 */ /* 0x080fe400010f16ff */
[C---:B--2---:R-:W-:Y:S02]  /*3eef0*/  LEA R48, P6, R50.reuse, R4, 0x2 ;  /* 0x0000000432307211 */ /* 0x044fe400078c10ff */
[----:B------:R-:W-:Y:S01]  /*3ef00*/  IADD3 R3, R50, c[0x0][0x198], RZ ;  /* 0x0000660032037a10 */ /* 0x000fe20007ffe0ff */
[----:B------:R1:W-:Y:S01]  /*3ef10*/  @P3 STG.E [R6.64], R155 ;  /* 0x0000009b06003986 */ /* 0x0003e2000c10190c */
[----:B------:R-:W-:Y:S02]  /*3ef20*/  ISETP.LT.AND P4, PT, R52, c[0x0][0x17c], !P0 ;  /* 0x00005f0034007a0c */ /* 0x000fe40004781270 */
[----:B------:R-:W-:Y:S02]  /*3ef30*/  LEA.HI.X.SX32 R49, R50, R5, 0x2, P6 ;  /* 0x0000000532317211 */ /* 0x000fe400030f16ff */
[----:B------:R-:W-:-:S02]  /*3ef40*/  IADD3 R52, R3, c[0x0][0x198], RZ ;  /* 0x0000660003347a10 */ /* 0x000fc40007ffe0ff */
[----:B------:R-:W-:Y:S02]  /*3ef50*/  IADD3 R51, R0, 0xf9, RZ ;  /* 0x000000f900337810 */ /* 0x000fe40007ffe0ff */
[C---:B-1----:R-:W-:Y:S01]  /*3ef60*/  LEA R6, P3, R3.reuse, R4, 0x2 ;  /* 0x0000000403067211 */ /* 0x042fe200078610ff */
[----:B------:R1:W-:Y:S03]  /*3ef70*/  @P5 STG.E [R48.64], R142 ;  /* 0x0000008e30005986 */ /* 0x0003e6000c10190c */
[----:B------:R-:W-:Y:S02]  /*3ef80*/  LEA.HI.X.SX32 R7, R3, R5, 0x2, P3 ;  /* 0x0000000503077211 */ /* 0x000fe400018f16ff */
[----:B------:R-:W-:Y:S02]  /*3ef90*/  IADD3 R3, R52, c[0x0][0x198], RZ ;  /* 0x0000660034037a10 */ /* 0x000fe40007ffe0ff */
[----:B------:R-:W-:-:S02]  /*3efa0*/  IADD3 R50, R0, 0xfb, RZ ;  /* 0x000000fb00327810 */ /* 0x000fc40007ffe0ff */
[----:B------:R-:W-:Y:S02]  /*3efb0*/  ISETP.LT.AND P2, PT, R51, c[0x0][0x17c], !P0 ;  /* 0x00005f0033007a0c */ /* 0x000fe40004741270 */
[C---:B-1----:R-:W-:Y:S02]  /*3efc0*/  LEA R48, P6, R52.reuse, R4, 0x2 ;  /* 0x0000000434307211 */ /* 0x042fe400078c10ff */
[----:B------:R-:W-:Y:S01]  /*3efd0*/  IADD3 R55, R3, c[0x0][0x198], RZ ;  /* 0x0000660003377a10 */ /* 0x000fe20007ffe0ff */
[----:B------:R1:W-:Y:S01]  /*3efe0*/  @P1 STG.E [R6.64], R143 ;  /* 0x0000008f06001986 */ /* 0x0003e2000c10190c */
[----:B------:R-:W-:Y:S02]  /*3eff0*/  LEA.HI.X.SX32 R49, R52, R5, 0x2, P6 ;  /* 0x0000000534317211 */ /* 0x000fe400030f16ff */
[----:B------:R-:W-:Y:S02]  /*3f000*/  IADD3 R51, R0, 0xfa, RZ ;  /* 0x000000fa00337810 */ /* 0x000fe40007ffe0ff */
[----:B------:R-:W-:-:S02]  /*3f010*/  ISETP.LT.AND P3, PT, R50, c[0x0][0x17c], !P0 ;  /* 0x00005f0032007a0c */ /* 0x000fc40004761270 */
[-C--:B------:R-:W-:Y:S02]  /*3f020*/  LEA R50, P1, R3, R4.reuse, 0x2 ;  /* 0x0000000403327211 */ /* 0x080fe400078210ff */
[----:B------:R-:W-:Y:S02]  /*3f030*/  IADD3 R53, R0, 0xfc, RZ ;  /* 0x000000fc00357810 */ /* 0x000fe40007ffe0ff */
[----:B------:R-:W-:Y:S01]  /*3f040*/  LEA R52, P6, R55, R4, 0x2 ;  /* 0x0000000437347211 */ /* 0x000fe200078c10ff */
[----:B------:R2:W-:Y:S01]  /*3f050*/  @P4 STG.E [R48.64], R170 ;  /* 0x000000aa30004986 */ /* 0x0005e2000c10190c */
[----:B------:R-:W-:Y:S02]  /*3f060*/  ISETP.LT.AND P5, PT, R51, c[0x0][0x17c], !P0 ;  /* 0x00005f0033007a0c */ /* 0x000fe400047a1270 */
[----:B------:R-:W-:Y:S02]  /*3f070*/  LEA.HI.X.SX32 R51, R3, R5, 0x2, P1 ;  /* 0x0000000503337211 */ /* 0x000fe400008f16ff */
[----:B------:R-:W-:-:S02]  /*3f080*/  ISETP.LT.AND P4, PT, R53, c[0x0][0x17c], !P0 ;  /* 0x00005f0035007a0c */ /* 0x000fc40004781270 */
[----:B------:R-:W-:Y:S02]  /*3f090*/  IADD3 R54, R0, 0xfd, RZ ;  /* 0x000000fd00367810 */ /* 0x000fe40007ffe0ff */
[C---:B------:R-:W-:Y:S02]  /*3f0a0*/  LEA.HI.X.SX32 R53, R55.reuse, R5, 0x2, P6 ;  /* 0x0000000537357211 */ /* 0x040fe400030f16ff */
[----:B------:R-:W-:Y:S01]  /*3f0b0*/  IADD3 R55, R55, c[0x0][0x198], RZ ;  /* 0x0000660037377a10 */ /* 0x000fe20007ffe0ff */
[----:B------:R3:W-:Y:S01]  /*3f0c0*/  @P2 STG.E [R50.64], R171 ;  /* 0x000000ab32002986 */ /* 0x0007e2000c10190c */
[----:B------:R-:W-:Y:S02]  /*3f0d0*/  ISETP.LT.AND P1, PT, R54, c[0x0][0x17c], !P0 ;  /* 0x00005f0036007a0c */ /* 0x000fe40004721270 */
[C---:B------:R-:W-:Y:S02]  /*3f0e0*/  IADD3 R54, R55.reuse, c[0x0][0x198], RZ ;  /* 0x0000660037367a10 */ /* 0x040fe40007ffe0ff */
[----:B-1----:R-:W-:-:S02]  /*3f0f0*/  LEA R6, P2, R55, R4, 0x2 ;  /* 0x0000000437067211 */ /* 0x002fc400078410ff */
[----:B--2---:R-:W-:Y:S02]  /*3f100*/  IADD3 R49, R0, 0xfe, RZ ;  /* 0x000000fe00317810 */ /* 0x004fe40007ffe0ff */
[C---:B------:R-:W-:Y:S02]  /*3f110*/  LEA R48, P6, R54.reuse, R4, 0x2 ;  /* 0x0000000436307211 */ /* 0x040fe400078c10ff */
[-C--:B------:R-:W-:Y:S01]  /*3f120*/  LEA.HI.X.SX32 R7, R55, R5.reuse, 0x2, P2 ;  /* 0x0000000537077211 */ /* 0x080fe200010f16ff */
[----:B------:R1:W-:Y:S01]  /*3f130*/  @P5 STG.E [R52.64], R158 ;  /* 0x0000009e34005986 */ /* 0x0003e2000c10190c */
[C---:B------:R-:W-:Y:S02]  /*3f140*/  IADD3 R55, R54.reuse, c[0x0][0x198], RZ ;  /* 0x0000660036377a10 */ /* 0x040fe40007ffe0ff */
[----:B------:R-:W-:Y:S02]  /*3f150*/  ISETP.LT.AND P5, PT, R49, c[0x0][0x17c], !P0 ;  /* 0x00005f0031007a0c */ /* 0x000fe400047a1270 */
[----:B------:R-:W-:-:S02]  /*3f160*/  LEA.HI.X.SX32 R49, R54, R5, 0x2, P6 ;  /* 0x0000000536317211 */ /* 0x000fc400030f16ff */
[C---:B------:R-:W-:Y:S01]  /*3f170*/  IADD3 R54, R55.reuse, c[0x0][0x198], RZ ;  /* 0x0000660037367a10 */ /* 0x040fe20007ffe0ff */
[----:B------:R2:W-:Y:S01]  /*3f180*/  @P3 STG.E [R6.64], R159 ;  /* 0x0000009f06003986 */ /* 0x0005e2000c10190c */
[CC--:B---3--:R-:W-:Y:S02]  /*3f190*/  LEA R50, P3, R55.reuse, R4.reuse, 0x2 ;  /* 0x0000000437327211 */ /* 0x0c8fe400078610ff */
[----:B-1----:R-:W-:Y:S02]  /*3f1a0*/  IADD3 R53, R0, 0x100, RZ ;  /* 0x0000010000357810 */ /* 0x002fe40007ffe0ff */
[----:B------:R-:W-:Y:S01]  /*3f1b0*/  LEA R52, P6, R54, R4, 0x2 ;  /* 0x0000000436347211 */ /* 0x000fe200078c10ff */
[----:B------:R1:W-:Y:S01]  /*3f1c0*/  @P4 STG.E [R48.64], R150 ;  /* 0x0000009630004986 */ /* 0x0003e2000c10190c */
[----:B------:R-:W-:Y:S02]  /*3f1d0*/  IADD3 R3, R0, 0xff, RZ ;  /* 0x000000ff00037810 */ /* 0x000fe40007ffe0ff */
[----:B------:R-:W-:-:S02]  /*3f1e0*/  LEA.HI.X.SX32 R51, R55, R5, 0x2, P3 ;  /* 0x0000000537337211 */ /* 0x000fc400018f16ff */
[----:B------:R-:W-:Y:S02]  /*3f1f0*/  ISETP.LT.AND P4, PT, R53, c[0x0][0x17c], !P0 ;  /* 0x00005f0035007a0c */ /* 0x000fe40004781270 */
[C---:B------:R-:W-:Y:S02]  /*3f200*/  LEA.HI.X.SX32 R53, R54.reuse, R5, 0x2, P6 ;  /* 0x0000000536357211 */ /* 0x040fe400030f16ff */
[----:B------:R-:W-:Y:S01]  /*3f210*/  IADD3 R54, R54, c[0x0][0x198], RZ ;  /* 0x0000660036367a10 */ /* 0x000fe20007ffe0ff */
[----:B------:R3:W-:Y:S01]  /*3f220*/  @P1 STG.E [R50.64], R151 ;  /* 0x0000009732001986 */ /* 0x0007e2000c10190c */
[----:B------:R-:W-:Y:S02]  /*3f230*/  ISETP.LT.AND P2, PT, R3, c[0x0][0x17c], !P0 ;  /* 0x00005f0003007a0c */ /* 0x000fe40004741270 */
[C---:B------:R-:W-:Y:S02]  /*3f240*/  IADD3 R55, R54.reuse, c[0x0][0x198], RZ ;  /* 0x0000660036377a10 */ /* 0x040fe40007ffe0ff */
[----:B--2---:R-:W-:-:S02]  /*3f250*/  LEA R6, P1, R54, R4, 0x2 ;  /* 0x0000000436067211 */ /* 0x004fc400078210ff */
[C---:B-1----:R-:W-:Y:S02]  /*3f260*/  IADD3 R49, R0.reuse, 0x102, RZ ;  /* 0x0000010200317810 */ /* 0x042fe40007ffe0ff */
[----:B------:R-:W-:Y:S02]  /*3f270*/  IADD3 R3, R0, 0x101, RZ ;  /* 0x0000010100037810 */ /* 0x000fe40007ffe0ff */
[C---:B------:R-:W-:Y:S02]  /*3f280*/  LEA R48, P6, R55.reuse, R4, 0x2 ;  /* 0x0000000437307211 */ /* 0x040fe400078c10ff */
[----:B------:R-:W-:Y:S01]  /*3f290*/  LEA.HI.X.SX32 R7, R54, R5, 0x2, P1 ;  /* 0x0000000536077211 */ /* 0x000fe200008f16ff */
[----:B------:R1:W-:Y:S01]  /*3f2a0*/  @P5 STG.E [R52.64], R138 ;  /* 0x0000008a34005986 */ /* 0x0003e2000c10190c */
[----:B------:R-:W-:Y:S02]  /*3f2b0*/  IADD3 R54, R55, c[0x0][0x198], RZ ;  /* 0x0000660037367a10 */ /* 0x000fe40007ffe0ff */
[----:B------:R-:W-:-:S02]  /*3f2c0*/  ISETP.LT.AND P5, PT, R49, c[0x0][0x17c], !P0 ;  /* 0x00005f0031007a0c */ /* 0x000fc400047a1270 */
[----:B------:R-:W-:Y:S02]  /*3f2d0*/  ISETP.LT.AND P3, PT, R3, c[0x0][0x17c], !P0 ;  /* 0x00005f0003007a0c */ /* 0x000fe40004761270 */
[----:B------:R-:W-:Y:S02]  /*3f2e0*/  LEA.HI.X.SX32 R49, R55, R5, 0x2, P6 ;  /* 0x0000000537317211 */ /* 0x000fe400030f16ff */
[----:B------:R-:W-:Y:S01]  /*3f2f0*/  IADD3 R55, R54, c[0x0][0x198], RZ ;  /* 0x0000660036377a10 */ /* 0x000fe20007ffe0ff */
[----:B------:R-:W-:Y:S01]  /*3f300*/  @P2 STG.E [R6.64], R139 ;  /* 0x0000008b06002986 */ /* 0x000fe2000c10190c */
[----:B---3--:R-:W-:Y:S02]  /*3f310*/  IADD3 R51, R0, 0x104, RZ ;  /* 0x0000010400337810 */ /* 0x008fe40007ffe0ff */
[-C--:B-1----:R-:W-:Y:S02]  /*3f320*/  LEA R52, P2, R54, R4.reuse, 0x2 ;  /* 0x0000000436347211 */ /* 0x082fe400078410ff */
[----:B------:R-:W-:Y:S01]  /*3f330*/  LEA R50, P6, R55, R4, 0x2 ;  /* 0x0000000437327211 */ /* 0x000fe200078c10ff */
[----:B------:R1:W-:Y:S01]  /*3f340*/  @P4 STG.E [R48.64], R132 ;  /* 0x0000008430004986 */ /* 0x0003e2000c10190c */
[----:B------:R-:W-:-:S02]  /*3f350*/  IADD3 R3, R0, 0x103, RZ ;  /* 0x0000010300037810 */ /* 0x000fc40007ffe0ff */
[-C--:B------:R-:W-:Y:S02]  /*3f360*/  LEA.HI.X.SX32 R53, R54, R5.reuse, 0x2, P2 ;  /* 0x0000000536357211 */ /* 0x080fe400010f16ff */
[----:B------:R-:W-:Y:S02]  /*3f370*/  ISETP.LT.AND P4, PT, R51, c[0x0][0x17c], !P0 ;  /* 0x00005f0033007a0c */ /* 0x000fe40004781270 */
[C---:B------:R-:W-:Y:S02]  /*3f380*/  LEA.HI.X.SX32 R51, R55.reuse, R5, 0x2, P6 ;  /* 0x0000000537337211 */ /* 0x040fe400030f16ff */
[----:B------:R-:W-:Y:S01]  /*3f390*/  IADD3 R55, R55, c[0x0][0x198], RZ ;  /* 0x0000660037377a10 */ /* 0x000fe20007ffe0ff */
[----:B------:R2:W-:Y:S01]  /*3f3a0*/  @P3 STG.E [R52.64], R133 ;  /* 0x0000008534003986 */ /* 0x0005e2000c10190c */
[----:B------:R-:W-:Y:S02]  /*3f3b0*/  ISETP.LT.AND P1, PT, R3, c[0x0][0x17c], !P0 ;  /* 0x00005f0003007a0c */ /* 0x000fe40004721270 */
[----:B------:R-:W-:-:S02]  /*3f3c0*/  IADD3 R54, R55, c[0x0][0x198], RZ ;  /* 0x0000660037367a10 */ /* 0x000fc40007ffe0ff */
[CC--:B-1----:R-:W-:Y:S02]  /*3f3d0*/  LEA R48, P3, R55.reuse, R4.reuse, 0x2 ;  /* 0x0000000437307211 */ /* 0x0c2fe400078610ff */
[C---:B------:R-:W-:Y:S02]  /*3f3e0*/  IADD3 R7, R0.reuse, 0x106, RZ ;  /* 0x0000010600077810 */ /* 0x040fe40007ffe0ff */
[----:B------:R-:W-:Y:S02]  /*3f3f0*/  IADD3 R3, R0, 0x105, RZ ;  /* 0x0000010500037810 */ /* 0x000fe40007ffe0ff */
[C---:B------:R-:W-:Y:S02]  /*3f400*/  LEA R6, P6, R54.reuse, R4, 0x2 ;  /* 0x0000000436067211 */ /* 0x040fe400078c10ff */
[----:B------:R-:W-:Y:S01]  /*3f410*/  LEA.HI.X.SX32 R49, R55, R5, 0x2, P3 ;  /* 0x0000000537317211 */ /* 0x000fe200018f16ff */
[----:B------:R1:W-:Y:S01]  /*3f420*/  @P5 STG.E [R50.64], R116 ;  /* 0x0000007432005986 */ /* 0x0003e2000c10190c */
[----:B------:R-:W-:-:S02]  /*3f430*/  IADD3 R55, R54, c[0x0][0x198], RZ ;  /* 0x0000660036377a10 */ /* 0x000fc40007ffe0ff */
[----:B------:R-:W-:Y:S02]  /*3f440*/  ISETP.LT.AND P5, PT, R7, c[0x0][0x17c], !P0 ;  /* 0x00005f0007007a0c */ /* 0x000fe400047a1270 */
[----:B------:R-:W-:Y:S02]  /*3f450*/  ISETP.LT.AND P2, PT, R3, c[0x0][0x17c], !P0 ;  /* 0x00005f0003007a0c */ /* 0x000fe40004741270 */
[----:B------:R-:W-:Y:S02]  /*3f460*/  LEA.HI.X.SX32 R7, R54, R5, 0x2, P6 ;  /* 0x0000000536077211 */ /* 0x000fe400030f16ff */
[C---:B------:R-:W-:Y:S01]  /*3f470*/  IADD3 R54, R55.reuse, c[0x0][0x198], RZ ;  /* 0x0000660037367a10 */ /* 0x040fe20007ffe0ff */
[----:B------:R-:W-:Y:S01]  /*3f480*/  @P1 STG.E [R48.64], R117 ;  /* 0x0000007530001986 */ /* 0x000fe2000c10190c */
[----:B--2---:R-:W-:Y:S02]  /*3f490*/  IADD3 R53, R0, 0x108, RZ ;  /* 0x0000010800357810 */ /* 0x004fe40007ffe0ff */
[----:B-1----:R-:W-:-:S02]  /*3f4a0*/  LEA R50, P1, R55, R4, 0x2 ;  /* 0x0000000437327211 */ /* 0x002fc400078210ff */
[----:B------:R-:W-:Y:S01]  /*3f4b0*/  LEA R52, P6, R54, R4, 0x2 ;  /* 0x0000000436347211 */ /* 0x000fe200078c10ff */
[----:B------:R1:W-:Y:S01]  /*3f4c0*/  @P4 STG.E [R6.64], R100 ;  /* 0x0000006406004986 */ /* 0x0003e2000c10190c */
[-C--:B------:R-:W-:Y:S02]  /*3f4d0*/  LEA.HI.X.SX32 R51, R55, R5.reuse, 0x2, P1 ;  /* 0x0000000537337211 */ /* 0x080fe400008f16ff */
[----:B------:R-:W-:Y:S02]  /*3f4e0*/  ISETP.LT.AND P4, PT, R53, c[0x0][0x17c], !P0 ;  /* 0x00005f0035007a0c */ /* 0x000fe40004781270 */
[----:B------:R-:W-:Y:S02]  /*3f4f0*/  IADD3 R3, R0, 0x107, RZ ;  /* 0x0000010700037810 */ /* 0x000fe40007ffe0ff */
[C---:B------:R-:W-:Y:S02]  /*3f500*/  LEA.HI.X.SX32 R53, R54.reuse, R5, 0x2, P6 ;  /* 0x0000000536357211 */ /* 0x040fe400030f16ff */
[----:B------:R-:W-:Y:S01]  /*3f510*/  IADD3 R54, R54, c[0x0][0x198], RZ ;  /* 0x0000660036367a10 */ /* 0x000fe20007ffe0ff */
[----:B------:R2:W-:Y:S01]  /*3f520*/  @P2 STG.E [R50.64], R101 ;  /* 0x0000006532002986 */ /* 0x0005e2000c10190c */
[----:B------:R-:W-:-:S02]  /*3f530*/  ISETP.LT.AND P3, PT, R3, c[0x0][0x17c], !P0 ;  /* 0x00005f0003007a0c */ /* 0x000fc40004761270 */
[C---:B------:R-:W-:Y:S02]  /*3f540*/  IADD3 R55, R54.reuse, c[0x0][0x198], RZ ;  /* 0x0000660036377a10 */ /* 0x040fe40007ffe0ff */
[-C--:B-1----:R-:W-:Y:S02]  /*3f550*/  LEA R6, P2, R54, R4.reuse, 0x2 ;  /* 0x0000000436067211 */ /* 0x082fe400078410ff */
[----:B------:R-:W-:Y:S02]  /*3f560*/  IADD3 R49, R0, 0x10a, RZ ;  /* 0x0000010a00317810 */ /* 0x000fe40007ffe0ff */
[----:B------:R-:W-:Y:S02]  /*3f570*/  LEA R48, P6, R55, R4, 0x2 ;  /* 0x0000000437307211 */ /* 0x000fe400078c10ff */
[----:B------:R-:W-:Y:S01]  /*3f580*/  LEA.HI.X.SX32 R7, R54, R5, 0x2, P2 ;  /* 0x0000000536077211 */ /* 0x000fe200010f16ff */
[----:B------:R1:W-:Y:S01]  /*3f590*/  @P5 STG.E [R52.64], R12 ;  /* 0x0000000c34005986 */ /* 0x0003e2000c10190c */
[----:B------:R-:W-:-:S02]  /*3f5a0*/  IADD3 R3, R0, 0x109, RZ ;  /* 0x0000010900037810 */ /* 0x000fc40007ffe0ff */
[----:B------:R-:W-:Y:S02]  /*3f5b0*/  IADD3 R54, R55, c[0x0][0x198], RZ ;  /* 0x0000660037367a10 */ /* 0x000fe40007ffe0ff */
[----:B------:R-:W-:Y:S02]  /*3f5c0*/  ISETP.LT.AND P5, PT, R49, c[0x0][0x17c], !P0 ;  /* 0x00005f0031007a0c */ /* 0x000fe400047a1270 */
[----:B------:R-:W-:Y:S02]  /*3f5d0*/  LEA.HI.X.SX32 R49, R55, R5, 0x2, P6 ;  /* 0x0000000537317211 */ /* 0x000fe400030f16ff */
[----:B------:R-:W-:Y:S02]  /*3f5e0*/  ISETP.LT.AND P1, PT, R3, c[0x0][0x17c], !P0 ;  /* 0x00005f0003007a0c */ /* 0x000fe40004721270 */
[C---:B------:R-:W-:Y:S01]  /*3f5f0*/  IADD3 R55, R54.reuse, c[0x0][0x198], RZ ;  /* 0x0000660036377a10 */ /* 0x040fe20007ffe0ff */
[----:B------:R3:W-:Y:S01]  /*3f600*/  @P3 STG.E [R6.64], R13 ;  /* 0x0000000d06003986 */ /* 0x0007e2000c10190c */
[----:B--2---:R-:W-:-:S02]  /*3f610*/  LEA R50, P3, R54, R4, 0x2 ;  /* 0x0000000436327211 */ /* 0x004fc400078610ff */
[C---:B-1----:R-:W-:Y:S02]  /*3f620*/  LEA R52, P6, R55.reuse, R4, 0x2 ;  /* 0x0000000437347211 */ /* 0x042fe400078c10ff */
[----:B------:R-:W-:Y:S02]  /*3f630*/  IADD3 R3, R0, 0x10b, RZ ;  /* 0x0000010b00037810 */ /* 0x000fe40007ffe0ff */
[-C--:B------:R-:W-:Y:S02]  /*3f640*/  LEA.HI.X.SX32 R51, R54, R5.reuse, 0x2, P3 ;  /* 0x0000000536337211 */ /* 0x080fe400018f16ff */
[C---:B------:R-:W-:Y:S02]  /*3f650*/  LEA.HI.X.SX32 R53, R55.reuse, R5, 0x2, P6 ;  /* 0x0000000537357211 */ /* 0x040fe400030f16ff */
[----:B------:R-:W-:Y:S02]  /*3f660*/  IADD3 R55, R55, c[0x0][0x198], RZ ;  /* 0x0000660037377a10 */ /* 0x000fe40007ffe0ff */
[----:B------:R-:W-:-:S02]  /*3f670*/  ISETP.LT.AND P2, PT, R3, c[0x0][0x17c], !P0 ;  /* 0x00005f0003007a0c */ /* 0x000fc40004741270 */
[C---:B------:R-:W-:Y:S01]  /*3f680*/  IADD3 R12, R0.reuse, 0x10c, RZ ;  /* 0x0000010c000c7810 */ /* 0x040fe20007ffe0ff */
[----:B------:R1:W-:Y:S01]  /*3f690*/  @P4 STG.E [R48.64], R124 ;  /* 0x0000007c30004986 */ /* 0x0003e2000c10190c */
[----:B------:R-:W-:Y:S02]  /*3f6a0*/  IADD3 R3, R0, 0x10d, RZ ;  /* 0x0000010d00037810 */ /* 0x000fe40007ffe0ff */
[----:B------:R-:W-:Y:S01]  /*3f6b0*/  ISETP.LT.AND P4, PT, R12, c[0x0][0x17c], !P0 ;  /* 0x00005f000c007a0c */ /* 0x000fe20004781270 */
[----:B------:R2:W-:Y:S01]  /*3f6c0*/  @P1 STG.E [R50.64], R125 ;  /* 0x0000007d32001986 */ /* 0x0005e2000c10190c */
[C---:B---3--:R-:W-:Y:S02]  /*3f6d0*/  LEA R6, P1, R55.reuse, R4, 0x2 ;  /* 0x0000000437067211 */ /* 0x048fe400078210ff */
[----:B------:R-:W-:Y:S02]  /*3f6e0*/  IADD3 R13, R0, 0x10e, RZ ;  /* 0x0000010e000d7810 */ /* 0x000fe40007ffe0ff */
[----:B-1----:R-:W-:-:S02]  /*3f6f0*/  IADD3 R48, R55, c[0x0][0x198], RZ ;  /* 0x0000660037307a10 */ /* 0x002fc40007ffe0ff */
[-C--:B------:R-:W-:Y:S02]  /*3f700*/  LEA.HI.X.SX32 R7, R55, R5.reuse, 0x2, P1 ;  /* 0x0000000537077211 */ /* 0x080fe400008f16ff */
[C---:B------:R-:W-:Y:S02]  /*3f710*/  IADD3 R49, R48.reuse, c[0x0][0x198], RZ ;  /* 0x0000660030317a10 */ /* 0x040fe40007ffe0ff */
[C---:B------:R-:W-:Y:S01]  /*3f720*/  LEA R12, P6, R48.reuse, R4, 0x2 ;  /* 0x00000004300c7211 */ /* 0x040fe200078c10ff */
[----:B------:R1:W-:Y:S01]  /*3f730*/  @P5 STG.E [R52.64], R108 ;  /* 0x0000006c34005986 */ /* 0x0003e2000c10190c */
[----:B------:R-:W-:Y:S02]  /*3f740*/  ISETP.LT.AND P3, PT, R3, c[0x0][0x17c], !P0 ;  /* 0x00005f0003007a0c */ /* 0x000fe40004761270 */
[----:B------:R-:W-:Y:S01]  /*3f750*/  ISETP.LT.AND P5, PT, R13, c[0x0][0x17c], !P0 ;  /* 0x00005f000d007a0c */ /* 0x000fe200047a1270 */
[----:B------:R3:W-:Y:S01]  /*3f760*/  @P2 STG.E [R6.64], R109 ;  /* 0x0000006d06002986 */ /* 0x0007e2000c10190c */
[----:B------:R-:W-:-:S02]  /*3f770*/  LEA.HI.X.SX32 R13, R48, R5, 0x2, P6 ;  /* 0x00000005300d7211 */ /* 0x000fc400030f16ff */
[CC--:B------:R-:W-:Y:S02]  /*3f780*/  LEA R48, P2, R49.reuse, R4.reuse, 0x2 ;  /* 0x0000000431307211 */ /* 0x0c0fe400078410ff */
[----:B--2---:R-:W-:Y:S02]  /*3f790*/  IADD3 R51, R0, 0x110, RZ ;  /* 0x0000011000337810 */ /* 0x004fe40007ffe0ff */
[C---:B-1----:R-:W-:Y:S01]  /*3f7a0*/  IADD3 R52, R49.reuse, c[0x0][0x198], RZ ;  /* 0x0000660031347a10 */ /* 0x042fe20007ffe0ff */
[----:B------:R1:W-:Y:S03]  /*3f7b0*/  @P4 STG.E [R12.64], R92 ;  /* 0x0000005c0c004986 */ /* 0x0003e6000c10190c */
[----:B------:R-:W-:Y:S02]  /*3f7c0*/  LEA R50, P6, R52, R4, 0x2 ;  /* 0x0000000434327211 */ /* 0x000fe400078c10ff */
[----:B------:R-:W-:-:S02]  /*3f7d0*/  LEA.HI.X.SX32 R49, R49, R5, 0x2, P2 ;  /* 0x0000000531317211 */ /* 0x000fc400010f16ff */
[----:B------:R-:W-:Y:S02]  /*3f7e0*/  ISETP.LT.AND P4, PT, R51, c[0x0][0x17c], !P0 ;  /* 0x00005f0033007a0c */ /* 0x000fe40004781270 */
[----:B------:R-:W-:Y:S02]  /*3f7f0*/  IADD3 R3, R0, 0x10f, RZ ;  /* 0x0000010f00037810 */ /* 0x000fe40007ffe0ff */
[C---:B------:R-:W-:Y:S02]  /*3f800*/  LEA.HI.X.SX32 R51, R52.reuse, R5, 0x2, P6 ;  /* 0x0000000534337211 */ /* 0x040fe400030f16ff */
[----:B------:R-:W-:Y:S01]  /*3f810*/  IADD3 R52, R52, c[0x0][0x198], RZ ;  /* 0x0000660034347a10 */ /* 0x000fe20007ffe0ff */
[----:B------:R2:W-:Y:S01]  /*3f820*/  @P3 STG.E [R48.64], R93 ;  /* 0x0000005d30003986 */ /* 0x0005e2000c10190c */
[----:B------:R-:W-:Y:S02]  /*3f830*/  ISETP.LT.AND P1, PT, R3, c[0x0][0x17c], !P0 ;  /* 0x00005f0003007a0c */ /* 0x000fe40004721270 */
[----:B------:R-:W-:-:S02]  /*3f840*/  IADD3 R53, R52, c[0x0][0x198], RZ ;  /* 0x0000660034357a10 */ /* 0x000fc40007ffe0ff */
[-C--:B---3--:R-:W-:Y:S02]  /*3f850*/  LEA R6, P3, R52, R4.reuse, 0x2 ;  /* 0x0000000434067211 */ /* 0x088fe400078610ff */
[----:B-1----:R-:W-:Y:S02]  /*3f860*/  IADD3 R13, R0, 0x112, RZ ;  /* 0x00000112000d7810 */ /* 0x002fe40007ffe0ff */
[C---:B------:R-:W-:Y:S02]  /*3f870*/  LEA R12, P6, R53.reuse, R4, 0x2 ;  /* 0x00000004350c7211 */ /* 0x040fe400078c10ff */
[----:B------:R-:W-:Y:S01]  /*3f880*/  LEA.HI.X.SX32 R7, R52, R5, 0x2, P3 ;  /* 0x0000000534077211 */ /* 0x000fe200018f16ff */
[----:B------:R1:W-:Y:S01]  /*3f890*/  @P5 STG.E [R50.64], R8 ;  /* 0x0000000832005986 */ /* 0x0003e2000c10190c */
[----:B------:R-:W-:Y:S02]  /*3f8a0*/  IADD3 R3, R0, 0x111, RZ ;  /* 0x0000011100037810 */ /* 0x000fe40007ffe0ff */
[----:B------:R-:W-:-:S02]  /*3f8b0*/  IADD3 R52, R53, c[0x0][0x198], RZ ;  /* 0x0000660035347a10 */ /* 0x000fc40007ffe0ff */
[----:B------:R-:W-:Y:S02]  /*3f8c0*/  ISETP.LT.AND P5, PT, R13, c[0x0][0x17c], !P0 ;  /* 0x00005f000d007a0c */ /* 0x000fe400047a1270 */
[----:B------:R-:W-:Y:S02]  /*3f8d0*/  LEA.HI.X.SX32 R13, R53, R5, 0x2, P6 ;  /* 0x00000005350d7211 */ /* 0x000fe400030f16ff */
[----:B------:R-:W-:Y:S02]  /*3f8e0*/  ISETP.LT.AND P2, PT, R3, c[0x0][0x17c], !P0 ;  /* 0x00005f0003007a0c */ /* 0x000fe40004741270 */
[C---:B------:R-:W-:Y:S01]  /*3f8f0*/  IADD3 R53, R52.reuse, c[0x0][0x198], RZ ;  /* 0x0000660034357a10 */ /* 0x040fe20007ffe0ff */
[----:B------:R3:W-:Y:S01]  /*3f900*/  @P1 STG.E [R6.64], R9 ;  /* 0x0000000906001986 */ /* 0x0007e2000c10190c */
[-C--:B--2---:R-:W-:Y:S02]  /*3f910*/  LEA R48, P1, R52, R4.reuse, 0x2 ;  /* 0x0000000434307211 */ /* 0x084fe400078210ff */
[----:B-1----:R-:W-:-:S02]  /*3f920*/  LEA R50, P6, R53, R4, 0x2 ;  /* 0x0000000435327211 */ /* 0x002fc400078c10ff */
[----:B------:R-:W-:Y:S02]  /*3f930*/  IADD3 R3, R0, 0x113, RZ ;  /* 0x0000011300037810 */ /* 0x000fe40007ffe0ff */
[-C--:B------:R-:W-:Y:S02]  /*3f940*/  LEA.HI.X.SX32 R49, R52, R5.reuse, 0x2, P1 ;  /* 0x0000000534317211 */ /* 0x080fe400008f16ff */
[C---:B------:R-:W-:Y:S02]  /*3f950*/  LEA.HI.X.SX32 R51, R53.reuse, R5, 0x2, P6 ;  /* 0x0000000535337211 */ /* 0x040fe400030f16ff */
[----:B------:R-:W-:Y:S02]  /*3f960*/  IADD3 R53, R53, c[0x0][0x198], RZ ;  /* 0x0000660035357a10 */ /* 0x000fe40007ffe0ff */
[----:B------:R-:W-:Y:S02]  /*3f970*/  ISETP.LT.AND P3, PT, R3, c[0x0][0x17c], !P0 ;  /* 0x00005f0003007a0c */ /* 0x000fe40004761270 */
[C---:B------:R-:W-:Y:S01]  /*3f980*/  IADD3 R8, R0.reuse, 0x114, RZ ;  /* 0x0000011400087810 */ /* 0x040fe20007ffe0ff */
[----:B------:R1:W-:Y:S01]  /*3f990*/  @P4 STG.E [R12.64], R134 ;  /* 0x000000860c004986 */ /* 0x0003e2000c10190c */
[----:B------:R-:W-:-:S02]  /*3f9a0*/  IADD3 R3, R0, 0x115, RZ ;  /* 0x0000011500037810 */ /* 0x000fc40007ffe0ff */
[----:B------:R-:W-:Y:S01]  /*3f9b0*/  ISETP.LT.AND P4, PT, R8, c[0x0][0x17c], !P0 ;  /* 0x00005f0008007a0c */ /* 0x000fe20004781270 */
[----:B------:R2:W-:Y:S01]  /*3f9c0*/  @P2 STG.E [R48.64], R135 ;  /* 0x0000008730002986 */ /* 0x0005e2000c10190c */
[C---:B---3--:R-:W-:Y:S02]  /*3f9d0*/  LEA R6, P2, R53.reuse, R4, 0x2 ;  /* 0x0000000435067211 */ /* 0x048fe400078410ff */
[----:B------:R-:W-:Y:S02]  /*3f9e0*/  IADD3 R9, R0, 0x116, RZ ;  /* 0x0000011600097810 */ /* 0x000fe40007ffe0ff */
[C---:B-1----:R-:W-:Y:S02]  /*3f9f0*/  IADD3 R12, R53.reuse, c[0x0][0x198], RZ ;  /* 0x00006600350c7a10 */ /* 0x042fe40007ffe0ff */
[----:B------:R-:W-:Y:S02]  /*3fa00*/  LEA.HI.X.SX32 R7, R53, R5, 0x2, P2 ;  /* 0x0000000535077211 */ /* 0x000fe400010f16ff */
[----:B------:R-:W-:-:S02]  /*3fa10*/  IADD3 R13, R12, c[0x0][0x198], RZ ;  /* 0x000066000c0d7a10 */ /* 0x000fc40007ffe0ff */
[CC--:B------:R-:W-:Y:S01]  /*3fa20*/  LEA R8, P6, R12.reuse, R4.reuse, 0x2 ;  /* 0x000000040c087211 */ /* 0x0c0fe200078c10ff */
[----:B------:R1:W-:Y:S01]  /*3fa30*/  @P5 STG.E [R50.64], R118 ;  /* 0x0000007632005986 */ /* 0x0003e2000c10190c */
[----:B------:R-:W-:Y:S02]  /*3fa40*/  ISETP.LT.AND P1, PT, R3, c[0x0][0x17c], !P0 ;  /* 0x00005f0003007a0c */ /* 0x000fe40004721270 */
[----:B------:R-:W-:Y:S01]  /*3fa50*/  ISETP.LT.AND P5, PT, R9, c[0x0][0x17c], !P0 ;  /* 0x00005f0009007a0c */ /* 0x000fe200047a1270 */
[----:B------:R3:W-:Y:S01]  /*3fa60*/  @P3 STG.E [R6.64], R119 ;  /* 0x0000007706003986 */ /* 0x0007e2000c10190c */
[----:B------:R-:W-:Y:S02]  /*3fa70*/  LEA.HI.X.SX32 R9, R12, R5, 0x2, P6 ;  /* 0x000000050c097211 */ /* 0x000fe400030f16ff */
[----:B------:R-:W-:Y:S02]  /*3fa80*/  LEA R12, P3, R13, R4, 0x2 ;  /* 0x000000040d0c7211 */ /* 0x000fe400078610ff */
[----:B--2---:R-:W-:-:S02]  /*3fa90*/  IADD3 R49, R0, 0x118, RZ ;  /* 0x0000011800317810 */ /* 0x004fc40007ffe0ff */
[C---:B-1----:R-:W-:Y:S01]  /*3faa0*/  IADD3 R50, R13.reuse, c[0x0][0x198], RZ ;  /* 0x000066000d327a10 */ /* 0x042fe20007ffe0ff */
[----:B------:R1:W-:Y:S03]  /*3fab0*/  @P4 STG.E [R8.64], R102 ;  /* 0x0000006608004986 */ /* 0x0003e6000c10190c */
[----:B------:R-:W-:Y:S02]  /*3fac0*/  LEA R48, P6, R50, R4, 0x2 ;  /* 0x0000000432307211 */ /* 0x000fe400078c10ff */
[----:B------:R-:W-:Y:S02]  /*3fad0*/  LEA.HI.X.SX32 R13, R13, R5, 0x2, P3 ;  /* 0x000000050d0d7211 */ /* 0x000fe400018f16ff */
[----:B------:R-:W-:Y:S02]  /*3fae0*/  ISETP.LT.AND P4, PT, R49, c[0x0][0x17c], !P0 ;  /* 0x00005f0031007a0c */ /* 0x000fe40004781270 */
[----:B------:R-:W-:-:S02]  /*3faf0*/  IADD3 R3, R0, 0x117, RZ ;  /* 0x0000011700037810 */ /* 0x000fc40007ffe0ff */
[C---:B------:R-:W-:Y:S02]  /*3fb00*/  LEA.HI.X.SX32 R49, R50.reuse, R5, 0x2, P6 ;  /* 0x0000000532317211 */ /* 0x040fe400030f16ff */
[----:B------:R-:W-:Y:S01]  /*3fb10*/  IADD3 R50, R50, c[0x0][0x198], RZ ;  /* 0x0000660032327a10 */ /* 0x000fe20007ffe0ff */
[----:B------:R2:W-:Y:S01]  /*3fb20*/  @P1 STG.E [R12.64], R103 ;  /* 0x000000670c001986 */ /* 0x0005e2000c10190c */
[----:B------:R-:W-:Y:S02]  /*3fb30*/  ISETP.LT.AND P2, PT, R3, c[0x0][0x17c], !P0 ;  /* 0x00005f0003007a0c */ /* 0x000fe40004741270 */
[C---:B------:R-:W-:Y:S02]  /*3fb40*/  IADD3 R51, R50.reuse, c[0x0][0x198], RZ ;  /* 0x0000660032337a10 */ /* 0x040fe40007ffe0ff */
[----:B---3--:R-:W-:Y:S02]  /*3fb50*/  LEA R6, P1, R50, R4, 0x2 ;  /* 0x0000000432067211 */ /* 0x008fe400078210ff */
[----:B-1----:R-:W-:-:S02]  /*3fb60*/  IADD3 R9, R0, 0x11a, RZ ;  /* 0x0000011a00097810 */ /* 0x002fc40007ffe0ff */
[C---:B------:R-:W-:Y:S02]  /*3fb70*/  LEA R8, P6, R51.reuse, R4, 0x2 ;  /* 0x0000000433087211 */ /* 0x040fe400078c10ff */
[-C--:B------:R-:W-:Y:S01]  /*3fb80*/  LEA.HI.X.SX32 R7, R50, R5.reuse, 0x2, P1 ;  /* 0x0000000532077211 */ /* 0x080fe200008f16ff */
[----:B------:R1:W-:Y:S01]  /*3fb90*/  @P5 STG.E [R48.64], R14 ;  /* 0x0000000e30005986 */ /* 0x0003e2000c10190c */
[----:B------:R-:W-:Y:S02]  /*3fba0*/  IADD3 R3, R0, 0x119, RZ ;  /* 0x0000011900037810 */ /* 0x000fe40007ffe0ff */
[----:B------:R-:W-:Y:S02]  /*3fbb0*/  IADD3 R50, R51, c[0x0][0x198], RZ ;  /* 0x0000660033327a10 */ /* 0x000fe40007ffe0ff */
[----:B------:R-:W-:Y:S02]  /*3fbc0*/  ISETP.LT.AND P5, PT, R9, c[0x0][0x17c], !P0 ;  /* 0x00005f0009007a0c */ /* 0x000fe400047a1270 */
[----:B------:R-:W-:-:S02]  /*3fbd0*/  LEA.HI.X.SX32 R9, R51, R5, 0x2, P6 ;  /* 0x0000000533097211 */ /* 0x000fc400030f16ff */
[----:B------:R-:W-:Y:S02]  /*3fbe0*/  ISETP.LT.AND P3, PT, R3, c[0x0][0x17c], !P0 ;  /* 0x00005f0003007a0c */ /* 0x000fe40004761270 */
[C---:B------:R-:W-:Y:S01]  /*3fbf0*/  IADD3 R51, R50.reuse, c[0x0][0x198], RZ ;  /* 0x0000660032337a10 */ /* 0x040fe20007ffe0ff */
[----:B------:R3:W-:Y:S01]  /*3fc00*/  @P2 STG.E [R6.64], R15 ;  /* 0x0000000f06002986 */ /* 0x0007e2000c10190c */
[-C--:B--2---:R-:W-:Y:S02]  /*3fc10*/  LEA R12, P2, R50, R4.reuse, 0x2 ;  /* 0x00000004320c7211 */ /* 0x084fe400078410ff */
[----:B-1----:R-:W-:Y:S02]  /*3fc20*/  LEA R48, P6, R51, R4, 0x2 ;  /* 0x0000000433307211 */ /* 0x002fe400078c10ff */
[C---:B------:R-:W-:Y:S02]  /*3fc30*/  IADD3 R3, R0.reuse, 0x11b, RZ ;  /* 0x0000011b00037810 */ /* 0x040fe40007ffe0ff */
[----:B------:R-:W-:-:S02]  /*3fc40*/  IADD3 R14, R0, 0x11c, RZ ;  /* 0x0000011c000e7810 */ /* 0x000fc40007ffe0ff */
[-C--:B------:R-:W-:Y:S02]  /*3fc50*/  LEA.HI.X.SX32 R13, R50, R5.reuse, 0x2, P2 ;  /* 0x00000005320d7211 */ /* 0x080fe400010f16ff */
[C---:B------:R-:W-:Y:S02]  /*3fc60*/  LEA.HI.X.SX32 R49, R51.reuse, R5, 0x2, P6 ;  /* 0x0000000533317211 */ /* 0x040fe400030f16ff */
[----:B------:R-:W-:Y:S01]  /*3fc70*/  IADD3 R51, R51, c[0x0][0x198], RZ ;  /* 0x0000660033337a10 */ /* 0x000fe20007ffe0ff */
[----:B------:R1:W-:Y:S01]  /*3fc80*/  @P4 STG.E [R8.64], R126 ;  /* 0x0000007e08004986 */ /* 0x0003e2000c10190c */
[----:B------:R-:W-:Y:S02]  /*3fc90*/  ISETP.LT.AND P1, PT, R3, c[0x0][0x17c], !P0 ;  /* 0x00005f0003007a0c */ /* 0x000fe40004721270 */
[----:B------:R-:W-:Y:S01]  /*3fca0*/  ISETP.LT.AND P4, PT, R14, c[0x0][0x17c], !P0 ;  /* 0x00005f000e007a0c */ /* 0x000fe20004781270 */
[----:B------:R2:W-:Y:S01]  /*3fcb0*/  @P3 STG.E [R12.64], R127 ;  /* 0x0000007f0c003986 */ /* 0x0005e2000c10190c */
[----:B------:R-:W-:-:S02]  /*3fcc0*/  IADD3 R14, R51, c[0x0][0x198], RZ ;  /* 0x00006600330e7a10 */ /* 0x000fc40007ffe0ff */
[CC--:B---3--:R-:W-:Y:S02]  /*3fcd0*/  LEA R6, P3, R51.reuse, R4.reuse, 0x2 ;  /* 0x0000000433067211 */ /* 0x0c8fe400078610ff */
[----:B------:R-:W-:Y:S02]  /*3fce0*/  IADD3 R3, R0, 0x11d, RZ ;  /* 0x0000011d00037810 */ /* 0x000fe40007ffe0ff */
[----:B------:R-:W-:Y:S02]  /*3fcf0*/  IADD3 R50, R14, c[0x0][0x198], RZ ;  /* 0x000066000e327a10 */ /* 0x000fe40007ffe0ff */
[----:B-1----:R-:W-:Y:S02]  /*3fd00*/  IADD3 R9, R0, 0x11e, RZ ;  /* 0x0000011e00097810 */ /* 0x002fe40007ffe0ff */
[----:B------:R-:W-:Y:S02]  /*3fd10*/  LEA R8, P6, R14, R4, 0x2 ;  /* 0x000000040e087211 */ /* 0x000fe400078c10ff */
[----:B------:R-:W-:Y:S01]  /*3fd20*/  LEA.HI.X.SX32 R7, R51, R5, 0x2, P3 ;  /* 0x0000000533077211 */ /* 0x000fe200018f16ff */
[----:B------:R1:W-:Y:S01]  /*3fd30*/  @P5 STG.E [R48.64], R110 ;  /* 0x0000006e30005986 */ /* 0x0003e2000c10190c */
[----:B------:R-:W-:-:S02]  /*3fd40*/  ISETP.LT.AND P2, PT, R3, c[0x0][0x17c], !P0 ;  /* 0x00005f0003007a0c */ /* 0x000fc40004741270 */
[----:B------:R-:W-:Y:S01]  /*3fd50*/  ISETP.LT.AND P5, PT, R9, c[0x0][0x17c], !P0 ;  /* 0x00005f0009007a0c */ /* 0x000fe200047a1270 */
[----:B------:R3:W-:Y:S01]  /*3fd60*/  @P1 STG.E [R6.64], R111 ;  /* 0x0000006f06001986 */ /* 0x0007e2000c10190c */
[----:B------:R-:W-:Y:S02]  /*3fd70*/  LEA.HI.X.SX32 R9, R14, R5, 0x2, P6 ;  /* 0x000000050e097211 */ /* 0x000fe400030f16ff */
[-C--:B--2---:R-:W-:Y:S02]  /*3fd80*/  LEA R12, P1, R50, R4.reuse, 0x2 ;  /* 0x00000004320c7211 */ /* 0x084fe400078210ff */
[----:B------:R-:W-:Y:S02]  /*3fd90*/  IADD3 R15, R0, 0x120, RZ ;  /* 0x00000120000f7810 */ /* 0x000fe40007ffe0ff */
[----:B-1----:R-:W-:Y:S01]  /*3fda0*/  IADD3 R48, R50, c[0x0][0x198], RZ ;  /* 0x0000660032307a10 */ /* 0x002fe20007ffe0ff */
[----:B------:R1:W-:Y:S03]  /*3fdb0*/  @P4 STG.E [R8.64], R94 ;  /* 0x0000005e08004986 */ /* 0x0003e6000c10190c */
[----:B------:R-:W-:-:S02]  /*3fdc0*/  LEA R14, P6, R48, R4, 0x2 ;  /* 0x00000004300e7211 */ /* 0x000fc400078c10ff */
        /* <DEDUP_REMOVED lines=8> */
[-C--:B---3--:R-:W-:Y:S02]  /*3fe50*/  LEA R6, P2, R48, R4.reuse, 0x2 ;  /* 0x0000000430067211 */ /* 0x088fe400078410ff */
[----:B-1----:R-:W-:Y:S02]  /*3fe60*/  IADD3 R9, R0, 0x122, RZ ;  /* 0x0000012200097810 */ /* 0x002fe40007ffe0ff */
        /* <DEDUP_REMOVED lines=12> */
[C---:B------:R-:W-:Y:S02]  /*3ff30*/  IADD3 R3, R0.reuse, 0x123, RZ ;  /* 0x0000012300037810 */ /* 0x040fe40007ffe0ff */
[----:B------:R-:W-:Y:S02]  /*3ff40*/  IADD3 R10, R0, 0x124, RZ ;  /* 0x00000124000a7810 */ /* 0x000fe40007ffe0ff */
[-C--:B------:R-:W-:Y:S02]  /*3ff50*/  LEA.HI.X.SX32 R13, R48, R5.reuse, 0x2, P3 ;  /* 0x00000005300d7211 */ /* 0x080fe400018f16ff */
[C---:B------:R-:W-:Y:S02]  /*3ff60*/  LEA.HI.X.SX32 R15, R49.reuse, R5, 0x2, P6 ;  /* 0x00000005310f7211 */ /* 0x040fe400030f16ff */
[----:B------:R-:W-:Y:S01]  /*3ff70*/  IADD3 R49, R49, c[0x0][0x198], RZ ;  /* 0x0000660031317a10 */ /* 0x000fe20007ffe0ff */
[----:B------:R1:W-:Y:S01]  /*3ff80*/  @P4 STG.E [R8.64], R44 ;  /* 0x0000002c08004986 */ /* 0x0003e2000c10190c */
[----:B------:R-:W-:-:S02]  /*3ff90*/  ISETP.LT.AND P2, PT, R3, c[0x0][0x17c], !P0 ;  /* 0x00005f0003007a0c */ /* 0x000fc40004741270 */
[----:B------:R-:W-:Y:S01]  /*3ffa0*/  ISETP.LT.AND P4, PT, R10, c[0x0][0x17c], !P0 ;  /* 0x00005f000a007a0c */ /* 0x000fe20004781270 */
[----:B------:R2:W-:Y:S01]  /*3ffb0*/  @P1 STG.E [R12.64], R45 ;  /* 0x0000002d0c001986 */ /* 0x0005e2000c10190c */
[C---:B------:R-:W-:Y:S02]  /*3ffc0*/  IADD3 R10, R49.reuse, c[0x0][0x198], RZ ;  /* 0x00006600310a7a10 */ /* 0x040fe40007ffe0ff */
[----:B---3--:R-:W-:Y:S02]  /*3ffd0*/  LEA R6, P1, R49, R4, 0x2 ;  /* 0x0000000431067211 */ /* 0x008fe400078210ff */
[----:B------:R-:W-:Y:S02]  /*3ffe0*/  IADD3 R3, R0, 0x125, RZ ;  /* 0x0000012500037810 */ /* 0x000fe40007ffe0ff */
[----:B------:R-:W-:Y:S02]  /*3fff0*/  IADD3 R11, R10, c[0x0][0x198], RZ ;  /* 0x000066000a0b7a10 */ /* 0x000fe40007ffe0ff */
[----:B-1----:R-:W-:-:S02]  /*40000*/  IADD3 R9, R0, 0x126, RZ ;  /* 0x0000012600097810 */ /* 0x002fc40007ffe0ff */
[CC--:B------:R-:W-:Y:S02]  /*40010*/  LEA R8, P6, R10.reuse, R4.reuse, 0x2 ;  /* 0x000000040a087211 */ /* 0x0c0fe400078c10ff */
[-C--:B------:R-:W-:Y:S01]  /*40020*/  LEA.HI.X.SX32 R7, R49, R5.reuse, 0x2, P1 ;  /* 0x0000000531077211 */ /* 0x080fe200008f16ff */
[----:B------:R1:W-:Y:S01]  /*40030*/  @P5 STG.E [R14.64], R40 ;  /* 0x000000280e005986 */ /* 0x0003e2000c10190c */
[----:B------:R-:W-:Y:S02]  /*40040*/  ISETP.LT.AND P3, PT, R3, c[0x0][0x17c], !P0 ;  /* 0x00005f0003007a0c */ /* 0x000fe40004761270 */
[----:B------:R-:W-:Y:S01]  /*40050*/  ISETP.LT.AND P5, PT, R9, c[0x0][0x17c], !P0 ;  /* 0x00005f0009007a0c */ /* 0x000fe200047a1270 */
[----:B------:R3:W-:Y:S01]  /*40060*/  @P2 STG.E [R6.64], R41 ;  /* 0x0000002906002986 */ /* 0x0007e2000c10190c */
[----:B------:R-:W-:Y:S02]  /*40070*/  LEA.HI.X.SX32 R9, R10, R5, 0x2, P6 ;  /* 0x000000050a097211 */ /* 0x000fe400030f16ff */
[----:B------:R-:W-:-:S02]  /*40080*/  LEA R10, P2, R11, R4, 0x2 ;  /* 0x000000040b0a7211 */ /* 0x000fc400078410ff */
[----:B--2---:R-:W-:Y:S02]  /*40090*/  IADD3 R13, R0, 0x128, RZ ;  /* 0x00000128000d7810 */ /* 0x004fe40007ffe0ff */
[C---:B-1----:R-:W-:Y:S01]  /*400a0*/  IADD3 R14, R11.reuse, c[0x0][0x198], RZ ;  /* 0x000066000b0e7a10 */ /* 0x042fe20007ffe0ff */
[----:B------:R1:W-:Y:S03]  /*400b0*/  @P4 STG.E [R8.64], R36 ;  /* 0x0000002408004986 */ /* 0x0003e6000c10190c */
[----:B------:R-:W-:Y:S02]  /*400c0*/  LEA R12, P6, R14, R4, 0x2 ;  /* 0x000000040e0c7211 */ /* 0x000fe400078c10ff */
        /* <DEDUP_REMOVED lines=8> */
[----:B---3--:R-:W-:-:S02]  /*40150*/  LEA R6, P3, R14, R4, 0x2 ;  /* 0x000000040e067211 */ /* 0x008fc400078610ff */
        /* <DEDUP_REMOVED lines=9> */
[C---:B------:R-:W-:Y:S01]  /*401f0*/  IADD3 R15, R14.reuse, c[0x0][0x198], RZ ;  /* 0x000066000e0f7a10 */ /* 0x040fe20007ffe0ff */
[----:B------:R3:W-:Y:S01]  /*40200*/  @P1 STG.E [R6.64], R33 ;  /* 0x0000002106001986 */ /* 0x0007e2000c10190c */
[-C--:B--2---:R-:W-:Y:S02]  /*40210*/  LEA R10, P1, R14, R4.reuse, 0x2 ;  /* 0x000000040e0a7211 */ /* 0x084fe400078210ff */
[C---:B-1----:R-:W-:Y:S02]  /*40220*/  IADD3 R13, R0.reuse, 0x12c, RZ ;  /* 0x0000012c000d7810 */ /* 0x042fe40007ffe0ff */
        /* <DEDUP_REMOVED lines=10> */
[CC--:B---3--:R-:W-:Y:S02]  /*402d0*/  LEA R6, P2, R15.reuse, R4.reuse, 0x2 ;  /* 0x000000040f067211 */ /* 0x0c8fe400078410ff */
[C---:B-1----:R-:W-:Y:S02]  /*402e0*/  IADD3 R9, R0.reuse, 0x12e, RZ ;  /* 0x0000012e00097810 */ /* 0x042fe40007ffe0ff */
        /* <DEDUP_REMOVED lines=9> */
[----:B------:R3:W-:Y:S01]  /*40380*/  @P3 STG.E [R6.64], R25 ;  /* 0x0000001906003986 */ /* 0x0007e2000c10190c */
[----:B--2---:R-:W-:Y:S02]  /*40390*/  LEA R10, P3, R15, R4, 0x2 ;  /* 0x000000040f0a7211 */ /* 0x004fe400078610ff */
[----:B-1----:R-:W-:-:S02]  /*403a0*/  IADD3 R13, R0, 0x130, RZ ;  /* 0x00000130000d7810 */ /* 0x002fc40007ffe0ff */
[C---:B------:R-:W-:Y:S01]  /*403b0*/  LEA R12, P6, R14.reuse, R4, 0x2 ;  /* 0x000000040e0c7211 */ /* 0x040fe200078c10ff */
[----:B------:R1:W-:Y:S01]  /*403c0*/  @P4 STG.E [R8.64], R20 ;  /* 0x0000001408004986 */ /* 0x0003e2000c10190c */
[-C--:B------:R-:W-:Y:S02]  /*403d0*/  LEA.HI.X.SX32 R11, R15, R5.reuse, 0x2, P3 ;  /* 0x000000050f0b7211 */ /* 0x080fe400018f16ff */
[----:B------:R-:W-:Y:S02]  /*403e0*/  ISETP.LT.AND P4, PT, R13, c[0x0][0x17c], !P0 ;  /* 0x00005f000d007a0c */ /* 0x000fe40004781270 */
[C---:B------:R-:W-:Y:S02]  /*403f0*/  LEA.HI.X.SX32 R13, R14.reuse, R5, 0x2, P6 ;  /* 0x000000050e0d7211 */ /* 0x040fe400030f16ff */
[----:B------:R-:W-:Y:S01]  /*40400*/  IADD3 R14, R14, c[0x0][0x198], RZ ;  /* 0x000066000e0e7a10 */ /* 0x000fe20007ffe0ff */
[----:B------:R-:W-:Y:S01]  /*40410*/  @P1 STG.E [R10.64], R21 ;  /* 0x000000150a001986 */ /* 0x000fe2000c10190c */
[----:B------:R-:W-:-:S02]  /*40420*/  IADD3 R3, R0, 0x12f, RZ ;  /* 0x0000012f00037810 */ /* 0x000fc40007ffe0ff */
[C---:B------:R-:W-:Y:S02]  /*40430*/  IADD3 R15, R14.reuse, c[0x0][0x198], RZ ;  /* 0x000066000e0f7a10 */ /* 0x040fe40007ffe0ff */
[-C--:B---3--:R-:W-:Y:S02]  /*40440*/  LEA R6, P1, R14, R4.reuse, 0x2 ;  /* 0x000000040e067211 */ /* 0x088fe400078210ff */
[----:B------:R-:W-:Y:S02]  /*40450*/  ISETP.LT.AND P2, PT, R3, c[0x0][0x17c], !P0 ;  /* 0x00005f0003007a0c */ /* 0x000fe40004741270 */
[----:B-1----:R-:W-:Y:S02]  /*40460*/  IADD3 R9, R0, 0x132, RZ ;  /* 0x0000013200097810 */ /* 0x002fe40007ffe0ff */
[C---:B------:R-:W-:Y:S02]  /*40470*/  LEA R8, P6, R15.reuse, R4, 0x2 ;  /* 0x000000040f087211 */ /* 0x040fe400078c10ff */
[----:B------:R-:W-:Y:S01]  /*40480*/  LEA.HI.X.SX32 R7, R14, R5, 0x2, P1 ;  /* 0x000000050e077211 */ /* 0x000fe200008f16ff */
[----:B------:R1:W-:Y:S01]  /*40490*/  @P5 STG.E [R12.64], R16 ;  /* 0x000000100c005986 */ /* 0x0003e2000c10190c */
[----:B------:R-:W-:-:S02]  /*404a0*/  IADD3 R14, R15, c[0x0][0x198], RZ ;  /* 0x000066000f0e7a10 */ /* 0x000fc40007ffe0ff */
[----:B------:R-:W-:Y:S02]  /*404b0*/  ISETP.LT.AND P5, PT, R9, c[0x0][0x17c], !P0 ;  /* 0x00005f0009007a0c */ /* 0x000fe400047a1270 */
[----:B------:R-:W-:Y:S02]  /*404c0*/  LEA.HI.X.SX32 R9, R15, R5, 0x2, P6 ;  /* 0x000000050f097211 */ /* 0x000fe400030f16ff */
[----:B------:R-:W-:Y:S01]  /*404d0*/  IADD3 R15, R14, c[0x0][0x198], RZ ;  /* 0x000066000e0f7a10 */ /* 0x000fe20007ffe0ff */
[----:B------:R2:W-:Y:S01]  /*404e0*/  @P2 STG.E [R6.64], R17 ;  /* 0x0000001106002986 */ /* 0x0005e2000c10190c */
[----:B------:R-:W-:Y:S02]  /*404f0*/  IADD3 R3, R0, 0x131, RZ ;  /* 0x0000013100037810 */ /* 0x000fe40007ffe0ff */
[----:B-1----:R-:W-:Y:S02]  /*40500*/  IADD3 R16, R15, c[0x0][0x198], RZ ;  /* 0x000066000f107a10 */ /* 0x002fe40007ffe0ff */
[----:B------:R-:W-:-:S02]  /*40510*/  LEA R10, P2, R14, R4, 0x2 ;  /* 0x000000040e0a7211 */ /* 0x000fc400078410ff */
[----:B------:R-:W-:Y:S02]  /*40520*/  IADD3 R20, R16, c[0x0][0x198], RZ ;  /* 0x0000660010147a10 */ /* 0x000fe40007ffe0ff */
[----:B------:R-:W-:Y:S02]  /*40530*/  ISETP.LT.AND P3, PT, R3, c[0x0][0x17c], !P0 ;  /* 0x00005f0003007a0c */ /* 0x000fe40004761270 */
[----:B------:R-:W-:Y:S02]  /*40540*/  IADD3 R13, R0, 0x134, RZ ;  /* 0x00000134000d7810 */ /* 0x000fe40007ffe0ff */
[----:B------:R-:W-:Y:S02]  /*40550*/  LEA R12, P6, R15, R4, 0x2 ;  /* 0x000000040f0c7211 */ /* 0x000fe400078c10ff */
[----:B------:R-:W-:Y:S01]  /*40560*/  LEA.HI.X.SX32 R11, R14, R5, 0x2, P2 ;  /* 0x000000050e0b7211 */ /* 0x000fe200010f16ff */
[----:B------:R1:W-:Y:S01]  /*40570*/  @P4 STG.E [R8.64], R46 ;  /* 0x0000002e08004986 */ /* 0x0003e2000c10190c */
[----:B------:R-:W-:-:S02]  /*40580*/  IADD3 R14, R20, c[0x0][0x198], RZ ;  /* 0x00006600140e7a10 */ /* 0x000fc40007ffe0ff */
[----:B------:R-:W-:Y:S02]  /*40590*/  ISETP.LT.AND P4, PT, R13, c[0x0][0x17c], !P0 ;  /* 0x00005f000d007a0c */ /* 0x000fe40004781270 */
[----:B------:R-:W-:Y:S02]  /*405a0*/  LEA.HI.X.SX32 R13, R15, R5, 0x2, P6 ;  /* 0x000000050f0d7211 */ /* 0x000fe400030f16ff */
[----:B------:R-:W-:Y:S01]  /*405b0*/  IADD3 R15, R14, c[0x0][0x198], RZ ;  /* 0x000066000e0f7a10 */ /* 0x000fe20007ffe0ff */
[----:B------:R-:W-:Y:S03]  /*405c0*/  @P3 STG.E [R10.64], R47 ;  /* 0x0000002f0a003986 */ /* 0x000fe6000c10190c */
[----:B--2---:R-:W-:Y:S02]  /*405d0*/  IADD3 R17, R15, c[0x0][0x198], RZ ;  /* 0x000066000f117a10 */ /* 0x004fe40007ffe0ff */
[----:B------:R-:W-:-:S02]  /*405e0*/  LEA R6, P3, R16, R4, 0x2 ;  /* 0x0000000410067211 */ /* 0x000fc400078610ff */
[----:B------:R-:W-:Y:S02]  /*405f0*/  IADD3 R21, R17, c[0x0][0x198], RZ ;  /* 0x0000660011157a10 */ /* 0x000fe40007ffe0ff */
[----:B-1----:R-:W-:Y:S02]  /*40600*/  IADD3 R9, R0, 0x136, RZ ;  /* 0x0000013600097810 */ /* 0x002fe40007ffe0ff */
[----:B------:R-:W-:Y:S02]  /*40610*/  LEA R8, P6, R20, R4, 0x2 ;  /* 0x0000000414087211 */ /* 0x000fe400078c10ff */
[----:B------:R-:W-:Y:S01]  /*40620*/  LEA.HI.X.SX32 R7, R16, R5, 0x2, P3 ;  /* 0x0000000510077211 */ /* 0x000fe200018f16ff */
[----:B------:R1:W-:Y:S01]  /*40630*/  @P5 STG.E [R12.64], R42 ;  /* 0x0000002a0c005986 */ /* 0x0003e2000c10190c */
[----:B------:R-:W-:Y:S02]  /*40640*/  IADD3 R16, R21, c[0x0][0x198], RZ ;  /* 0x0000660015107a10 */ /* 0x000fe40007ffe0ff */
[----:B------:R-:W-:-:S02]  /*40650*/  ISETP.LT.AND P5, PT, R9, c[0x0][0x17c], !P0 ;  /* 0x00005f0009007a0c */ /* 0x000fc400047a1270 */
[----:B------:R-:W-:Y:S02]  /*40660*/  LEA.HI.X.SX32 R9, R20, R5, 0x2, P6 ;  /* 0x0000000514097211 */ /* 0x000fe400030f16ff */
[----:B------:R-:W-:Y:S02]  /*40670*/  IADD3 R20, R16, c[0x0][0x198], RZ ;  /* 0x0000660010147a10 */ /* 0x000fe40007ffe0ff */
[----:B------:R-:W-:Y:S02]  /*40680*/  IADD3 R3, R0, 0x133, RZ ;  /* 0x0000013300037810 */ /* 0x000fe40007ffe0ff */
[----:B------:R-:W-:Y:S02]  /*40690*/  IADD3 R24, R20, c[0x0][0x198], RZ ;  /* 0x0000660014187a10 */ /* 0x000fe40007ffe0ff */
[----:B------:R-:W-:Y:S02]  /*406a0*/  ISETP.LT.AND P1, PT, R3, c[0x0][0x17c], !P0 ;  /* 0x00005f0003007a0c */ /* 0x000fe40004721270 */
[----:B------:R-:W-:-:S02]  /*406b0*/  IADD3 R25, R24, c[0x0][0x198], RZ ;  /* 0x0000660018197a10 */ /* 0x000fc40007ffe0ff */
[----:B------:R-:W-:Y:S02]  /*406c0*/  IADD3 R3, R0, 0x135, RZ ;  /* 0x0000013500037810 */ /* 0x000fe40007ffe0ff */
[----:B------:R-:W-:Y:S02]  /*406d0*/  IADD3 R28, R25, c[0x0][0x198], RZ ;  /* 0x00006600191c7a10 */ /* 0x000fe40007ffe0ff */
[----:B------:R-:W-:Y:S02]  /*406e0*/  ISETP.LT.AND P2, PT, R3, c[0x0][0x17c], !P0 ;  /* 0x00005f0003007a0c */ /* 0x000fe40004741270 */
[----:B------:R-:W-:Y:S02]  /*406f0*/  IADD3 R32, R28, c[0x0][0x198], RZ ;  /* 0x000066001c207a10 */ /* 0x000fe40007ffe0ff */
[----:B-1----:R-:W-:Y:S01]  /*40700*/  IADD3 R13, R0, 0x138, RZ ;  /* 0x00000138000d7810 */ /* 0x002fe20007ffe0ff */
[----:B------:R-:W-:Y:S01]  /*40710*/  @P1 STG.E [R6.64], R43 ;  /* 0x0000002b06001986 */ /* 0x000fe2000c10190c */
[----:B------:R-:W-:-:S02]  /*40720*/  IADD3 R33, R32, c[0x0][0x198], RZ ;  /* 0x0000660020217a10 */ /* 0x000fc40007ffe0ff */
[CC--:B------:R-:W-:Y:S02]  /*40730*/  LEA R10, P1, R14.reuse, R4.reuse, 0x2 ;  /* 0x000000040e0a7211 */ /* 0x0c0fe400078210ff */
[----:B------:R-:W-:Y:S01]  /*40740*/  LEA R12, P6, R15, R4, 0x2 ;  /* 0x000000040f0c7211 */ /* 0x000fe200078c10ff */
[----:B------:R-:W-:Y:S01]  /*40750*/  @P4 STG.E [R8.64], R38 ;  /* 0x0000002608004986 */ /* 0x000fe2000c10190c */
[----:B------:R-:W-:Y:S02]  /*40760*/  IADD3 R36, R33, c[0x0][0x198], RZ ;  /* 0x0000660021247a10 */ /* 0x000fe40007ffe0ff */
[-C--:B------:R-:W-:Y:S02]  /*40770*/  LEA.HI.X.SX32 R11, R14, R5.reuse, 0x2, P1 ;  /* 0x000000050e0b7211 */ /* 0x080fe400008f16ff */
[----:B------:R-:W-:Y:S02]  /*40780*/  ISETP.LT.AND P4, PT, R13, c[0x0][0x17c], !P0 ;  /* 0x00005f000d007a0c */ /* 0x000fe40004781270 */
[----:B------:R-:W-:-:S02]  /*40790*/  LEA.HI.X.SX32 R13, R15, R5, 0x2, P6 ;  /* 0x000000050f0d7211 */ /* 0x000fc400030f16ff */
[----:B------:R-:W-:Y:S01]  /*407a0*/  IADD3 R37, R36, c[0x0][0x198], RZ ;  /* 0x0000660024257a10 */ /* 0x000fe20007ffe0ff */
[----:B------:R-:W-:Y:S04]  /*407b0*/  @P2 STG.E [R10.64], R39 ;  /* 0x000000270a002986 */ /* 0x000fe8000c10190c */
[----:B------:R1:W-:Y:S01]  /*407c0*/  @P5 STG.E [R12.64], R34 ;  /* 0x000000220c005986 */ /* 0x0003e2000c10190c */
[----:B------:R-:W-:Y:S02]  /*407d0*/  IADD3 R3, R0, 0x137, RZ ;  /* 0x0000013700037810 */ /* 0x000fe40007ffe0ff */
[----:B-1----:R-:W-:-:S04]  /*407e0*/  IADD3 R34, R37, c[0x0][0x198], RZ ;  /* 0x0000660025227a10 */ /* 0x002fc80007ffe0ff */
[----:B------:R-:W-:Y:S02]  /*407f0*/  IADD3 R38, R34, c[0x0][0x198], RZ ;  /* 0x0000660022267a10 */ /* 0x000fe40007ffe0ff */
[----:B------:R-:W-:Y:S02]  /*40800*/  ISETP.LT.AND P3, PT, R3, c[0x0][0x17c], !P0 ;  /* 0x00005f0003007a0c */ /* 0x000fe40004761270 */
[----:B------:R-:W-:Y:S02]  /*40810*/  IADD3 R39, R38, c[0x0][0x198], RZ ;  /* 0x0000660026277a10 */ /* 0x000fe40007ffe0ff */
[----:B------:R-:W-:Y:S02]  /*40820*/  LEA R6, P2, R17, R4, 0x2 ;  /* 0x0000000411067211 */ /* 0x000fe400078410ff */
[----:B------:R-:W-:Y:S02]  /*40830*/  IADD3 R40, R39, c[0x0][0x198], RZ ;  /* 0x0000660027287a10 */ /* 0x000fe40007ffe0ff */
[----:B------:R-:W-:-:S02]  /*40840*/  IADD3 R9, R0, 0x13a, RZ ;  /* 0x0000013a00097810 */ /* 0x000fc40007ffe0ff */
[----:B------:R-:W-:Y:S02]  /*40850*/  IADD3 R3, R0, 0x139, RZ ;  /* 0x0000013900037810 */ /* 0x000fe40007ffe0ff */
[----:B------:R-:W-:Y:S02]  /*40860*/  LEA R8, P6, R21, R4, 0x2 ;  /* 0x0000000415087211 */ /* 0x000fe400078c10ff */
[----:B------:R-:W-:Y:S02]  /*40870*/  LEA.HI.X.SX32 R7, R17, R5, 0x2, P2 ;  /* 0x0000000511077211 */ /* 0x000fe400010f16ff */
[----:B------:R-:W-:Y:S02]  /*40880*/  IADD3 R41, R40, c[0x0][0x198], RZ ;  /* 0x0000660028297a10 */ /* 0x000fe40007ffe0ff */
[----:B------:R-:W-:Y:S02]  /*40890*/  ISETP.LT.AND P5, PT, R9, c[0x0][0x17c], !P0 ;  /* 0x00005f0009007a0c */ /* 0x000fe400047a1270 */
[----:B------:R-:W-:-:S02]  /*408a0*/  ISETP.LT.AND P1, PT, R3, c[0x0][0x17c], !P0 ;  /* 0x00005f0003007a0c */ /* 0x000fc40004721270 */
[-C--:B------:R-:W-:Y:S01]  /*408b0*/  LEA.HI.X.SX32 R9, R21, R5.reuse, 0x2, P6 ;  /* 0x0000000515097211 */ /* 0x080fe200030f16ff */
[----:B------:R-:W-:Y:S01]  /*408c0*/  @P3 STG.E [R6.64], R35 ;  /* 0x0000002306003986 */ /* 0x000fe2000c10190c */
[----:B------:R-:W-:Y:S02]  /*408d0*/  IADD3 R42, R41, c[0x0][0x198], RZ ;  /* 0x00006600292a7a10 */ /* 0x000fe40007ffe0ff */
[----:B------:R-:W-:Y:S01]  /*408e0*/  LEA R10, P3, R16, R4, 0x2 ;  /* 0x00000004100a7211 */ /* 0x000fe200078610ff */
[----:B------:R1:W-:Y:S01]  /*408f0*/  @P4 STG.E [R8.64], R30 ;  /* 0x0000001e08004986 */ /* 0x0003e2000c10190c */
[C---:B------:R-:W-:Y:S02]  /*40900*/  IADD3 R12, R0.reuse, 0x13c, RZ ;  /* 0x0000013c000c7810 */ /* 0x040fe40007ffe0ff */
[----:B------:R-:W-:Y:S02]  /*40910*/  IADD3 R3, R0, 0x13b, RZ ;  /* 0x0000013b00037810 */ /* 0x000fe40007ffe0ff */
[----:B------:R-:W-:-:S02]  /*40920*/  LEA.HI.X.SX32 R11, R16, R5, 0x2, P3 ;  /* 0x00000005100b7211 */ /* 0x000fc400018f16ff */
[----:B------:R-:W-:Y:S02]  /*40930*/  ISETP.LT.AND P4, PT, R12, c[0x0][0x17c], !P0 ;  /* 0x00005f000c007a0c */ /* 0x000fe40004781270 */
[----:B-1----:R-:W-:Y:S02]  /*40940*/  IADD3 R8, R42, c[0x0][0x198], RZ ;  /* 0x000066002a087a10 */ /* 0x002fe40007ffe0ff */
[----:B------:R-:W-:Y:S02]  /*40950*/  ISETP.LT.AND P2, PT, R3, c[0x0][0x17c], !P0 ;  /* 0x00005f0003007a0c */ /* 0x000fe40004741270 */
[----:B------:R-:W-:Y:S02]  /*40960*/  LEA R14, P6, R20, R4, 0x2 ;  /* 0x00000004140e7211 */ /* 0x000fe400078c10ff */
[----:B------:R-:W-:Y:S02]  /*40970*/  IADD3 R12, R8, c[0x0][0x198], RZ ;  /* 0x00006600080c7a10 */ /* 0x000fe40007ffe0ff */
[----:B------:R-:W-:Y:S01]  /*40980*/  IADD3 R3, R0, 0x13d, RZ ;  /* 0x0000013d00037810 */ /* 0x000fe20007ffe0ff */
[----:B------:R1:W-:Y:S01]  /*40990*/  @P1 STG.E [R10.64], R31 ;  /* 0x0000001f0a001986 */ /* 0x0003e2000c10190c */
[----:B------:R-:W-:-:S02]  /*409a0*/  LEA.HI.X.SX32 R15, R20, R5, 0x2, P6 ;  /* 0x00000005140f7211 */ /* 0x000fc400030f16ff */
[-C--:B------:R-:W-:Y:S02]  /*409b0*/  LEA R6, P1, R24, R4.reuse, 0x2 ;  /* 0x0000000418067211 */ /* 0x080fe400078210ff */
[----:B------:R-:W-:Y:S02]  /*409c0*/  ISETP.LT.AND P3, PT, R3, c[0x0][0x17c], !P0 ;  /* 0x00005f0003007a0c */ /* 0x000fe40004761270 */
[----:B------:R-:W-:Y:S02]  /*409d0*/  LEA R16, P6, R25, R4, 0x2 ;  /* 0x0000000419107211 */ /* 0x000fe400078c10ff */
[----:B------:R-:W-:Y:S02]  /*409e0*/  IADD3 R3, R0, 0x13f, RZ ;  /* 0x0000013f00037810 */ /* 0x000fe40007ffe0ff */
[----:B-1----:R-:W-:Y:S02]  /*409f0*/  IADD3 R31, R12, c[0x0][0x198], RZ ;  /* 0x000066000c1f7a10 */ /* 0x002fe40007ffe0ff */
[----:B------:R-:W-:-:S02]  /*40a00*/  LEA.HI.X.SX32 R7, R24, R5, 0x2, P1 ;  /* 0x0000000518077211 */ /* 0x000fc400008f16ff */
[----:B------:R-:W-:Y:S02]  /*40a10*/  IADD3 R30, R31, c[0x0][0x198], RZ ;  /* 0x000066001f1e7a10 */ /* 0x000fe40007ffe0ff */
[----:B------:R-:W-:Y:S02]  /*40a20*/  LEA.HI.X.SX32 R17, R25, R5, 0x2, P6 ;  /* 0x0000000519117211 */ /* 0x000fe400030f16ff */
[----:B------:R-:W-:Y:S01]  /*40a30*/  ISETP.LT.AND P1, PT, R3, c[0x0][0x17c], !P0 ;  /* 0x00005f0003007a0c */ /* 0x000fe20004721270 */
[----:B------:R-:W-:Y:S01]  /*40a40*/  @P5 STG.E [R14.64], R26 ;  /* 0x0000001a0e005986 */ /* 0x000fe2000c10190c */
[----:B------:R-:W-:Y:S02]  /*40a50*/  IADD3 R3, R0, 0x140, RZ ;  /* 0x0000014000037810 */ /* 0x000fe40007ffe0ff */
[----:B------:R-:W-:Y:S01]  /*40a60*/  IADD3 R29, R30, c[0x0][0x198], RZ ;  /* 0x000066001e1d7a10 */ /* 0x000fe20007ffe0ff */
[----:B------:R1:W-:Y:S01]  /*40a70*/  @P2 STG.E [R6.64], R27 ;  /* 0x0000001b06002986 */ /* 0x0003e2000c10190c */
[----:B------:R-:W-:-:S03]  /*40a80*/  LEA R10, P2, R28, R4, 0x2 ;  /* 0x000000041c0a7211 */ /* 0x000fc600078410ff */
[----:B------:R-:W-:Y:S01]  /*40a90*/  @P4 STG.E [R16.64], R22 ;  /* 0x0000001610004986 */ /* 0x000fe2000c10190c */
[----:B------:R-:W-:Y:S02]  /*40aa0*/  ISETP.LT.AND P4, PT, R3, c[0x0][0x17c], !P0 ;  /* 0x00005f0003007a0c */ /* 0x000fe40004781270 */
[----:B------:R-:W-:Y:S02]  /*40ab0*/  IADD3 R3, R29, c[0x0][0x198], RZ ;  /* 0x000066001d037a10 */ /* 0x000fe40007ffe0ff */
[----:B------:R-:W-:Y:S02]  /*40ac0*/  IADD3 R9, R0, 0x13e, RZ ;  /* 0x0000013e00097810 */ /* 0x000fe40007ffe0ff */
[----:B------:R-:W-:Y:S02]  /*40ad0*/  LEA.HI.X.SX32 R11, R28, R5, 0x2, P2 ;  /* 0x000000051c0b7211 */ /* 0x000fe400010f16ff */
[----:B------:R-:W-:Y:S02]  /*40ae0*/  IADD3 R28, R3, c[0x0][0x198], RZ ;  /* 0x00006600031c7a10 */ /* 0x000fe40007ffe0ff */
[----:B------:R-:W-:-:S02]  /*40af0*/  ISETP.LT.AND P5, PT, R9, c[0x0][0x17c], !P0 ;  /* 0x00005f0009007a0c */ /* 0x000fc400047a1270 */
[----:B-1----:R-:W-:Y:S02]  /*40b00*/  IADD3 R27, R28, c[0x0][0x198], RZ ;  /* 0x000066001c1b7a10 */ /* 0x002fe40007ffe0ff */
[C---:B------:R-:W-:Y:S02]  /*40b10*/  LEA R20, P6, R32.reuse, R4, 0x2 ;  /* 0x0000000420147211 */ /* 0x040fe400078c10ff */
[----:B------:R-:W-:Y:S02]  /*40b20*/  IADD3 R15, R27, c[0x0][0x198], RZ ;  /* 0x000066001b0f7a10 */ /* 0x000fe40007ffe0ff */
[----:B------:R-:W-:Y:S02]  /*40b30*/  LEA.HI.X.SX32 R21, R32, R5, 0x2, P6 ;  /* 0x0000000520157211 */ /* 0x000fe400030f16ff */
[----:B------:R-:W-:Y:S01]  /*40b40*/  IADD3 R13, R0, 0x142, RZ ;  /* 0x00000142000d7810 */ /* 0x000fe20007ffe0ff */
[----:B------:R-:W-:Y:S01]  /*40b50*/  @P3 STG.E [R10.64], R23 ;  /* 0x000000170a003986 */ /* 0x000fe2000c10190c */
[----:B------:R-:W-:-:S03]  /*40b60*/  IADD3 R24, R15, c[0x0][0x198], RZ ;  /* 0x000066000f187a10 */ /* 0x000fc60007ffe0ff */
[----:B------:R1:W-:Y:S01]  /*40b70*/  @P5 STG.E [R20.64], R18 ;  /* 0x0000001214005986 */ /* 0x0003e2000c10190c */
[----:B------:R-:W-:Y:S02]  /*40b80*/  ISETP.LT.AND P5, PT, R13, c[0x0][0x17c], !P0 ;  /* 0x00005f000d007a0c */ /* 0x000fe400047a1270 */
[----:B------:R-:W-:Y:S02]  /*40b90*/  IADD3 R13, R24, c[0x0][0x198], RZ ;  /* 0x00006600180d7a10 */ /* 0x000fe40007ffe0ff */
[----:B------:R-:W-:Y:S02]  /*40ba0*/  LEA R6, P3, R33, R4, 0x2 ;  /* 0x0000000421067211 */ /* 0x000fe400078610ff */
[----:B------:R-:W-:Y:S02]  /*40bb0*/  IADD3 R26, R13, c[0x0][0x198], RZ ;  /* 0x000066000d1a7a10 */ /* 0x000fe40007ffe0ff */
[----:B------:R-:W-:Y:S02]  /*40bc0*/  LEA.HI.X.SX32 R7, R33, R5, 0x2, P3 ;  /* 0x0000000521077211 */ /* 0x000fe400018f16ff */
[----:B------:R-:W-:-:S04]  /*40bd0*/  IADD3 R25, R26, c[0x0][0x198], RZ ;  /* 0x000066001a197a10 */ /* 0x000fc80007ffe0ff */
[----:B-1----:R-:W-:Y:S01]  /*40be0*/  IADD3 R21, R25, c[0x0][0x198], RZ ;  /* 0x0000660019157a10 */ /* 0x002fe20007ffe0ff */
[----:B------:R1:W-:Y:S01]  /*40bf0*/  @P1 STG.E [R6.64], R19 ;  /* 0x0000001306001986 */ /* 0x0003e2000c10190c */
[----:B------:R-:W-:Y:S02]  /*40c00*/  IADD3 R9, R0, 0x141, RZ ;  /* 0x0000014100097810 */ /* 0x000fe40007ffe0ff */
[C---:B------:R-:W-:Y:S02]  /*40c10*/  LEA R16, P6, R36.reuse, R4, 0x2 ;  /* 0x0000000424107211 */ /* 0x040fe400078c10ff */
[----:B------:R-:W-:Y:S02]  /*40c20*/  ISETP.LT.AND P2, PT, R9, c[0x0][0x17c], !P0 ;  /* 0x00005f0009007a0c */ /* 0x000fe40004741270 */
[----:B-1----:R-:W-:Y:S02]  /*40c30*/  IADD3 R19, R21, c[0x0][0x198], RZ ;  /* 0x0000660015137a10 */ /* 0x002fe40007ffe0ff */
[----:B------:R-:W-:-:S02]  /*40c40*/  LEA.HI.X.SX32 R17, R36, R5, 0x2, P6 ;  /* 0x0000000524117211 */ /* 0x000fc400030f16ff */
[----:B------:R-:W-:Y:S02]  /*40c50*/  IADD3 R22, R19, c[0x0][0x198], RZ ;  /* 0x0000660013167a10 */ /* 0x000fe40007ffe0ff */
[-C--:B------:R-:W-:Y:S02]  /*40c60*/  LEA R10, P1, R37, R4.reuse, 0x2 ;  /* 0x00000004250a7211 */ /* 0x080fe400078210ff */
[----:B------:R-:W-:Y:S01]  /*40c70*/  IADD3 R23, R22, c[0x0][0x198], RZ ;  /* 0x0000660016177a10 */ /* 0x000fe20007ffe0ff */
[----:B------:R1:W-:Y:S01]  /*40c80*/  @P4 STG.E [R16.64], R56 ;  /* 0x0000003810004986 */ /* 0x0003e2000c10190c */
[C---:B------:R-:W-:Y:S02]  /*40c90*/  IADD3 R9, R0.reuse, 0x143, RZ ;  /* 0x0000014300097810 */ /* 0x040fe40007ffe0ff */
[----:B------:R-:W-:Y:S02]  /*40ca0*/  IADD3 R14, R0, 0x144, RZ ;  /* 0x00000144000e7810 */ /* 0x000fe40007ffe0ff */
[----:B------:R-:W-:-:S02]  /*40cb0*/  LEA R32, P6, R34, R4, 0x2 ;  /* 0x0000000422207211 */ /* 0x000fc400078c10ff */
[-C--:B------:R-:W-:Y:S02]  /*40cc0*/  LEA.HI.X.SX32 R11, R37, R5.reuse, 0x2, P1 ;  /* 0x00000005250b7211 */ /* 0x080fe400008f16ff */
[----:B-1----:R-:W-:Y:S02]  /*40cd0*/  IADD3 R16, R23, c[0x0][0x198], RZ ;  /* 0x0000660017107a10 */ /* 0x002fe40007ffe0ff */
[----:B------:R-:W-:Y:S02]  /*40ce0*/  ISETP.LT.AND P3, PT, R9, c[0x0][0x17c], !P0 ;  /* 0x00005f0009007a0c */ /* 0x000fe40004761270 */
[----:B------:R-:W-:Y:S02]  /*40cf0*/  IADD3 R20, R16, c[0x0][0x198], RZ ;  /* 0x0000660010147a10 */ /* 0x000fe40007ffe0ff */
[----:B------:R-:W-:Y:S02]  /*40d00*/  ISETP.LT.AND P4, PT, R14, c[0x0][0x17c], !P0 ;  /* 0x00005f000e007a0c */ /* 0x000fe40004781270 */
[----:B------:R-:W-:Y:S01]  /*40d10*/  LEA.HI.X.SX32 R33, R34, R5, 0x2, P6 ;  /* 0x0000000522217211 */ /* 0x000fe200030f16ff */
[----:B------:R1:W-:Y:S01]  /*40d20*/  @P2 STG.E [R10.64], R57 ;  /* 0x000000390a002986 */ /* 0x0003e2000c10190c */
[----:B------:R-:W-:-:S02]  /*40d30*/  IADD3 R14, R0, 0x146, RZ ;  /* 0x00000146000e7810 */ /* 0x000fc40007ffe0ff */
[-C--:B------:R-:W-:Y:S02]  /*40d40*/  LEA R6, P2, R38, R4.reuse, 0x2 ;  /* 0x0000000426067211 */ /* 0x080fe400078410ff */
[----:B------:R-:W-:Y:S01]  /*40d50*/  IADD3 R17, R20, c[0x0][0x198], RZ ;  /* 0x0000660014117a10 */ /* 0x000fe20007ffe0ff */
[----:B------:R2:W-:Y:S01]  /*40d60*/  @P5 STG.E [R32.64], R64 ;  /* 0x0000004020005986 */ /* 0x0005e2000c10190c */
[----:B------:R-:W-:Y:S02]  /*40d70*/  LEA R34, P6, R39, R4, 0x2 ;  /* 0x0000000427227211 */ /* 0x000fe400078c10ff */
[----:B------:R-:W-:Y:S02]  /*40d80*/  ISETP.LT.AND P5, PT, R14, c[0x0][0x17c], !P0 ;  /* 0x00005f000e007a0c */ /* 0x000fe400047a1270 */
[----:B------:R-:W-:Y:S02]  /*40d90*/  IADD3 R9, R0, 0x145, RZ ;  /* 0x0000014500097810 */ /* 0x000fe40007ffe0ff */
[----:B------:R-:W-:-:S02]  /*40da0*/  LEA.HI.X.SX32 R7, R38, R5, 0x2, P2 ;  /* 0x0000000526077211 */ /* 0x000fc400010f16ff */
[----:B------:R-:W-:Y:S02]  /*40db0*/  IADD3 R14, R17, c[0x0][0x198], RZ ;  /* 0x00006600110e7a10 */ /* 0x000fe40007ffe0ff */
[----:B------:R-:W-:Y:S02]  /*40dc0*/  LEA.HI.X.SX32 R35, R39, R5, 0x2, P6 ;  /* 0x0000000527237211 */ /* 0x000fe400030f16ff */
[----:B-1----:R-:W-:Y:S01]  /*40dd0*/  IADD3 R10, R0, 0x148, RZ ;  /* 0x00000148000a7810 */ /* 0x002fe20007ffe0ff */
[----:B------:R1:W-:Y:S01]  /*40de0*/  @P3 STG.E [R6.64], R65 ;  /* 0x0000004106003986 */ /* 0x0003e2000c10190c */
[----:B------:R-:W-:Y:S02]  /*40df0*/  ISETP.LT.AND P1, PT, R9, c[0x0][0x17c], !P0 ;  /* 0x00005f0009007a0c */ /* 0x000fe40004721270 */
[----:B------:R-:W-:Y:S01]  /*40e00*/  IADD3 R11, R14, c[0x0][0x198], RZ ;  /* 0x000066000e0b7a10 */ /* 0x000fe20007ffe0ff */
[----:B------:R3:W-:Y:S01]  /*40e10*/  @P4 STG.E [R34.64], R72 ;  /* 0x0000004822004986 */ /* 0x0007e2000c10190c */
[----:B------:R-:W-:-:S02]  /*40e20*/  IADD3 R9, R0, 0x147, RZ ;  /* 0x0000014700097810 */ /* 0x000fc40007ffe0ff */
[----:B------:R-:W-:Y:S02]  /*40e30*/  ISETP.LT.AND P4, PT, R10, c[0x0][0x17c], !P0 ;  /* 0x00005f000a007a0c */ /* 0x000fe40004781270 */
[-C--:B--2---:R-:W-:Y:S02]  /*40e40*/  LEA R32, P3, R40, R4.reuse, 0x2 ;  /* 0x0000000428207211 */ /* 0x084fe400078610ff */
[----:B------:R-:W-:Y:S02]  /*40e50*/  IADD3 R10, R11, c[0x0][0x198], RZ ;  /* 0x000066000b0a7a10 */ /* 0x000fe40007ffe0ff */
[----:B------:R-:W-:Y:S02]  /*40e60*/  LEA R36, P6, R41, R4, 0x2 ;  /* 0x0000000429247211 */ /* 0x000fe400078c10ff */
[----:B------:R-:W-:Y:S02]  /*40e70*/  ISETP.LT.AND P2, PT, R9, c[0x0][0x17c], !P0 ;  /* 0x00005f0009007a0c */ /* 0x000fe40004741270 */
[----:B------:R-:W-:-:S02]  /*40e80*/  IADD3 R9, R0, 0x149, RZ ;  /* 0x0000014900097810 */ /* 0x000fc40007ffe0ff */
[-C--:B------:R-:W-:Y:S02]  /*40e90*/  LEA.HI.X.SX32 R33, R40, R5.reuse, 0x2, P3 ;  /* 0x0000000528217211 */ /* 0x080fe400018f16ff */
[----:B-1----:R-:W-:Y:S02]  /*40ea0*/  IADD3 R6, R10, c[0x0][0x198], RZ ;  /* 0x000066000a067a10 */ /* 0x002fe40007ffe0ff */
[----:B------:R-:W-:Y:S02]  /*40eb0*/  LEA.HI.X.SX32 R37, R41, R5, 0x2, P6 ;  /* 0x0000000529257211 */ /* 0x000fe400030f16ff */
[----:B------:R-:W-:Y:S02]  /*40ec0*/  ISETP.LT.AND P3, PT, R9, c[0x0][0x17c], !P0 ;  /* 0x00005f0009007a0c */ /* 0x000fe40004761270 */
[----:B------:R-:W-:Y:S01]  /*40ed0*/  IADD3 R7, R0, 0x14a, RZ ;  /* 0x0000014a00077810 */ /* 0x000fe20007ffe0ff */
[----:B------:R1:W-:Y:S01]  /*40ee0*/  @P1 STG.E [R32.64], R73 ;  /* 0x0000004920001986 */ /* 0x0003e2000c10190c */
[----:B------:R-:W-:-:S02]  /*40ef0*/  IADD3 R9, R6, c[0x0][0x198], RZ ;  /* 0x0000660006097a10 */ /* 0x000fc40007ffe0ff */
[CC--:B------:R-:W-:Y:S01]  /*40f00*/  LEA R38, P6, R8.reuse, R4.reuse, 0x2 ;  /* 0x0000000408267211 */ /* 0x0c0fe200078c10ff */
[----:B------:R2:W-:Y:S01]  /*40f10*/  @P5 STG.E [R36.64], R80 ;  /* 0x0000005024005986 */ /* 0x0005e2000c10190c */
[----:B------:R-:W-:Y:S02]  /*40f20*/  ISETP.LT.AND P5, PT, R7, c[0x0][0x17c], !P0 ;  /* 0x00005f0007007a0c */ /* 0x000fe400047a1270 */
[----:B------:R-:W-:Y:S02]  /*40f30*/  IADD3 R7, R9, c[0x0][0x198], RZ ;  /* 0x0000660009077a10 */ /* 0x000fe40007ffe0ff */
[----:B------:R-:W-:Y:S02]  /*40f40*/  LEA.HI.X.SX32 R39, R8, R5, 0x2, P6 ;  /* 0x0000000508277211 */ /* 0x000fe400030f16ff */
[----:B------:R-:W-:Y:S02]  /*40f50*/  IADD3 R8, R7, c[0x0][0x198], RZ ;  /* 0x0000660007087a10 */ /* 0x000fe40007ffe0ff */
[----:B---3--:R-:W-:-:S02]  /*40f60*/  LEA R34, P1, R42, R4, 0x2 ;  /* 0x000000042a227211 */ /* 0x008fc400078210ff */
[----:B-1----:R-:W-:Y:S02]  /*40f70*/  IADD3 R32, R8, c[0x0][0x198], RZ ;  /* 0x0000660008207a10 */ /* 0x002fe40007ffe0ff */
[----:B------:R-:W-:Y:S02]  /*40f80*/  LEA.HI.X.SX32 R35, R42, R5, 0x2, P1 ;  /* 0x000000052a237211 */ /* 0x000fe400008f16ff */
[----:B------:R-:W-:-:S03]  /*40f90*/  IADD3 R45, R32, c[0x0][0x198], RZ ;  /* 0x00006600202d7a10 */ /* 0x000fc60007ffe0ff */
[----:B------:R1:W-:Y:S01]  /*40fa0*/  @P2 STG.E [R34.64], R81 ;  /* 0x0000005122002986 */ /* 0x0003e2000c10190c */
[C---:B--2---:R-:W-:Y:S02]  /*40fb0*/  LEA R36, P2, R12.reuse, R4, 0x2 ;  /* 0x000000040c247211 */ /* 0x044fe400078410ff */
[----:B------:R-:W-:Y:S02]  /*40fc0*/  IADD3 R44, R45, c[0x0][0x198], RZ ;  /* 0x000066002d2c7a10 */ /* 0x000fe40007ffe0ff */
[----:B------:R-:W-:Y:S02]  /*40fd0*/  LEA.HI.X.SX32 R37, R12, R5, 0x2, P2 ;  /* 0x000000050c257211 */ /* 0x000fe400010f16ff */
[----:B------:R-:W-:Y:S02]  /*40fe0*/  IADD3 R12, R44, c[0x0][0x198], RZ ;  /* 0x000066002c0c7a10 */ /* 0x000fe40007ffe0ff */
[----:B------:R-:W-:Y:S02]  /*40ff0*/  IADD3 R18, R0, 0x14b, RZ ;  /* 0x0000014b00127810 */ /* 0x000fe40007ffe0ff */
[----:B------:R-:W-:-:S02]  /*41000*/  IADD3 R80, R12, c[0x0][0x198], RZ ;  /* 0x000066000c507a10 */ /* 0x000fc40007ffe0ff */
[CC--:B------:R-:W-:Y:S02]  /*41010*/  LEA R40, P6, R31.reuse, R4.reuse, 0x2 ;  /* 0x000000041f287211 */ /* 0x0c0fe400078c10ff */
[----:B-1----:R-:W-:Y:S02]  /*41020*/  IADD3 R81, R80, c[0x0][0x198], RZ ;  /* 0x0000660050517a10 */ /* 0x002fe40007ffe0ff */
[----:B------:R-:W-:Y:S01]  /*41030*/  ISETP.LT.AND P1, PT, R18, c[0x0][0x17c], !P0 ;  /* 0x00005f0012007a0c */ /* 0x000fe20004721270 */
[----:B------:R-:W-:Y:S01]  /*41040*/  @P4 STG.E [R38.64], R60 ;  /* 0x0000003c26004986 */ /* 0x000fe2000c10190c */
[----:B------:R-:W-:Y:S02]  /*41050*/  LEA.HI.X.SX32 R41, R31, R5, 0x2, P6 ;  /* 0x000000051f297211 */ /* 0x000fe400030f16ff */
[----:B------:R-:W-:Y:S01]  /*41060*/  IADD3 R72, R81, c[0x0][0x198], RZ ;  /* 0x0000660051487a10 */ /* 0x000fe20007ffe0ff */
[----:B------:R-:W-:Y:S01]  /*41070*/  @P3 STG.E [R36.64], R61 ;  /* 0x0000003d24003986 */ /* 0x000fe2000c10190c */
[----:B------:R-:W-:-:S03]  /*41080*/  LEA R34, P3, R30, R4, 0x2 ;  /* 0x000000041e227211 */ /* 0x000fc600078610ff */
[----:B------:R1:W-:Y:S01]  /*41090*/  @P5 STG.E [R40.64], R68 ;  /* 0x0000004428005986 */ /* 0x0003e2000c10190c */
[----:B------:R-:W-:Y:S02]  /*410a0*/  IADD3 R33, R0, 0x14c, RZ ;  /* 0x0000014c00217810 */ /* 0x000fe40007ffe0ff */
[----:B------:R-:W-:Y:S02]  /*410b0*/  LEA.HI.X.SX32 R35, R30, R5, 0x2, P3 ;  /* 0x000000051e237211 */ /* 0x000fe400018f16ff */
[----:B------:R-:W-:Y:S02]  /*410c0*/  ISETP.LT.AND P4, PT, R33, c[0x0][0x17c], !P0 ;  /* 0x00005f0021007a0c */ /* 0x000fe40004781270 */
[----:B-1----:R-:W-:Y:S01]  /*410d0*/  IADD3 R68, R72, c[0x0][0x198], RZ ;  /* 0x0000660048447a10 */ /* 0x002fe20007ffe0ff */
[----:B------:R-:W-:Y:S01]  /*410e0*/  @P1 STG.E [R34.64], R69 ;  /* 0x0000004522001986 */ /* 0x000fe2000c10190c */
[----:B------:R-:W-:Y:S02]  /*410f0*/  IADD3 R31, R0, 0x14e, RZ ;  /* 0x0000014e001f7810 */ /* 0x000fe40007ffe0ff */
[----:B------:R-:W-:-:S02]  /*41100*/  IADD3 R73, R68, c[0x0][0x198], RZ ;  /* 0x0000660044497a10 */ /* 0x000fc40007ffe0ff */
[-C--:B------:R-:W-:Y:S02]  /*41110*/  LEA R30, P1, R3, R4.reuse, 0x2 ;  /* 0x00000004031e7211 */ /* 0x080fe400078210ff */
[----:B------:R-:W-:Y:S02]  /*41120*/  IADD3 R65, R73, c[0x0][0x198], RZ ;  /* 0x0000660049417a10 */ /* 0x000fe40007ffe0ff */
[----:B------:R-:W-:Y:S02]  /*41130*/  IADD3 R18, R0, 0x14d, RZ ;  /* 0x0000014d00127810 */ /* 0x000fe40007ffe0ff */
[----:B------:R-:W-:Y:S02]  /*41140*/  LEA R38, P6, R29, R4, 0x2 ;  /* 0x000000041d267211 */ /* 0x000fe400078c10ff */
[----:B------:R-:W-:Y:S02]  /*41150*/  ISETP.LT.AND P5, PT, R31, c[0x0][0x17c], !P0 ;  /* 0x00005f001f007a0c */ /* 0x000fe400047a1270 */
[----:B------:R-:W-:-:S02]  /*41160*/  LEA.HI.X.SX32 R31, R3, R5, 0x2, P1 ;  /* 0x00000005031f7211 */ /* 0x000fc400008f16ff */
[----:B------:R-:W-:Y:S02]  /*41170*/  IADD3 R3, R65, c[0x0][0x198], RZ ;  /* 0x0000660041037a10 */ /* 0x000fe40007ffe0ff */
[----:B------:R-:W-:Y:S02]  /*41180*/  ISETP.LT.AND P2, PT, R18, c[0x0][0x17c], !P0 ;  /* 0x00005f0012007a0c */ /* 0x000fe40004741270 */
[----:B------:R-:W-:Y:S02]  /*41190*/  LEA.HI.X.SX32 R39, R29, R5, 0x2, P6 ;  /* 0x000000051d277211 */ /* 0x000fe400030f16ff */
[C---:B------:R-:W-:Y:S02]  /*411a0*/  IADD3 R18, R0.reuse, 0x14f, RZ ;  /* 0x0000014f00127810 */ /* 0x040fe40007ffe0ff */
[----:B------:R-:W-:Y:S02]  /*411b0*/  IADD3 R29, R0, 0x150, RZ ;  /* 0x00000150001d7810 */ /* 0x000fe40007ffe0ff */
[----:B------:R-:W-:Y:S01]  /*411c0*/  IADD3 R64, R3, c[0x0][0x198], RZ ;  /* 0x0000660003407a10 */ /* 0x000fe20007ffe0ff */
[----:B------:R1:W-:Y:S01]  /*411d0*/  @P4 STG.E [R38.64], R76 ;  /* 0x0000004c26004986 */ /* 0x0003e2000c10190c */
[----:B------:R-:W-:-:S02]  /*411e0*/  ISETP.LT.AND P3, PT, R18, c[0x0][0x17c], !P0 ;  /* 0x00005f0012007a0c */ /* 0x000fc40004761270 */
[----:B------:R-:W-:Y:S02]  /*411f0*/  IADD3 R18, R0, 0x151, RZ ;  /* 0x0000015100127810 */ /* 0x000fe40007ffe0ff */
[----:B------:R-:W-:Y:S02]  /*41200*/  ISETP.LT.AND P4, PT, R29, c[0x0][0x17c], !P0 ;  /* 0x00005f001d007a0c */ /* 0x000fe40004781270 */
[----:B------:R-:W-:Y:S02]  /*41210*/  IADD3 R29, R64, c[0x0][0x198], RZ ;  /* 0x00006600401d7a10 */ /* 0x000fe40007ffe0ff */
[----:B------:R-:W-:Y:S02]  /*41220*/  LEA R36, P6, R28, R4, 0x2 ;  /* 0x000000041c247211 */ /* 0x000fe400078c10ff */
[----:B------:R-:W-:Y:S02]  /*41230*/  ISETP.LT.AND P1, PT, R18, c[0x0][0x17c], !P0 ;  /* 0x00005f0012007a0c */ /* 0x000fe40004721270 */
[----:B------:R-:W-:-:S02]  /*41240*/  IADD3 R18, R29, c[0x0][0x198], RZ ;  /* 0x000066001d127a10 */ /* 0x000fc40007ffe0ff */
[-C--:B------:R-:W-:Y:S02]  /*41250*/  LEA.HI.X.SX32 R37, R28, R5.reuse, 0x2, P6 ;  /* 0x000000051c257211 */ /* 0x080fe400030f16ff */
[CC--:B-1----:R-:W-:Y:S02]  /*41260*/  LEA R38, P6, R15.reuse, R4.reuse, 0x2 ;  /* 0x000000040f267211 */ /* 0x0c2fe400078c10ff */
[----:B------:R-:W-:Y:S02]  /*41270*/  IADD3 R41, R18, c[0x0][0x198], RZ ;  /* 0x0000660012297a10 */ /* 0x000fe40007ffe0ff */
[----:B------:R-:W-:Y:S02]  /*41280*/  LEA.HI.X.SX32 R39, R15, R5, 0x2, P6 ;  /* 0x000000050f277211 */ /* 0x000fe400030f16ff */
[----:B------:R-:W-:Y:S01]  /*41290*/  IADD3 R15, R41, c[0x0][0x198], RZ ;  /* 0x00006600290f7a10 */ /* 0x000fe20007ffe0ff */
[----:B------:R-:W-:Y:S01]  /*412a0*/  @P2 STG.E [R30.64], R77 ;  /* 0x0000004d1e002986 */ /* 0x000fe2000c10190c */
[----:B------:R-:W-:-:S02]  /*412b0*/  LEA R34, P2, R27, R4, 0x2 ;  /* 0x000000041b227211 */ /* 0x000fc400078410ff */
[----:B------:R-:W-:Y:S02]  /*412c0*/  IADD3 R61, R15, c[0x0][0x198], RZ ;  /* 0x000066000f3d7a10 */ /* 0x000fe40007ffe0ff */
[----:B------:R-:W-:Y:S02]  /*412d0*/  IADD3 R28, R0, 0x153, RZ ;  /* 0x00000153001c7810 */ /* 0x000fe40007ffe0ff */
[----:B------:R-:W-:Y:S02]  /*412e0*/  LEA.HI.X.SX32 R35, R27, R5, 0x2, P2 ;  /* 0x000000051b237211 */ /* 0x000fe400010f16ff */
[----:B------:R-:W-:Y:S02]  /*412f0*/  IADD3 R60, R61, c[0x0][0x198], RZ ;  /* 0x000066003d3c7a10 */ /* 0x000fe40007ffe0ff */
[----:B------:R-:W-:Y:S01]  /*41300*/  ISETP.LT.AND P2, PT, R28, c[0x0][0x17c], !P0 ;  /* 0x00005f001c007a0c */ /* 0x000fe20004741270 */
[----:B------:R1:W-:Y:S01]  /*41310*/  @P5 STG.E [R36.64], R84 ;  /* 0x0000005424005986 */ /* 0x0003e2000c10190c */
[----:B------:R-:W-:-:S02]  /*41320*/  IADD3 R28, R0, 0x154, RZ ;  /* 0x00000154001c7810 */ /* 0x000fc40007ffe0ff */
[----:B------:R-:W-:Y:S01]  /*41330*/  IADD3 R40, R60, c[0x0][0x198], RZ ;  /* 0x000066003c287a10 */ /* 0x000fe20007ffe0ff */
[----:B------:R-:W-:Y:S04]  /*41340*/  @P3 STG.E [R34.64], R85 ;  /* 0x0000005522003986 */ /* 0x000fe8000c10190c */
[----:B------:R2:W-:Y:S01]  /*41350*/  @P4 STG.E [R38.64], R58 ;  /* 0x0000003a26004986 */ /* 0x0005e2000c10190c */
[----:B------:R-:W-:Y:S02]  /*41360*/  ISETP.LT.AND P4, PT, R28, c[0x0][0x17c], !P0 ;  /* 0x00005f001c007a0c */ /* 0x000fe40004781270 */
[----:B------:R-:W-:Y:S02]  /*41370*/  IADD3 R28, R40, c[0x0][0x198], RZ ;  /* 0x00006600281c7a10 */ /* 0x000fe40007ffe0ff */
[----:B-1----:R-:W-:-:S02]  /*41380*/  LEA R36, P6, R13, R4, 0x2 ;  /* 0x000000040d247211 */ /* 0x002fc400078c10ff */
[----:B------:R-:W-:Y:S02]  /*41390*/  IADD3 R57, R28, c[0x0][0x198], RZ ;  /* 0x000066001c397a10 */ /* 0x000fe40007ffe0ff */
[----:B------:R-:W-:Y:S02]  /*413a0*/  IADD3 R33, R0, 0x152, RZ ;  /* 0x0000015200217810 */ /* 0x000fe40007ffe0ff */
[----:B------:R-:W-:Y:S02]  /*413b0*/  LEA R30, P3, R24, R4, 0x2 ;  /* 0x00000004181e7211 */ /* 0x000fe400078610ff */
[----:B------:R-:W-:Y:S02]  /*413c0*/  LEA.HI.X.SX32 R37, R13, R5, 0x2, P6 ;  /* 0x000000050d257211 */ /* 0x000fe400030f16ff */
[----:B------:R-:W-:Y:S02]  /*413d0*/  IADD3 R13, R57, c[0x0][0x198], RZ ;  /* 0x00006600390d7a10 */ /* 0x000fe40007ffe0ff */
[----:B------:R-:W-:-:S02]  /*413e0*/  ISETP.LT.AND P5, PT, R33, c[0x0][0x17c], !P0 ;  /* 0x00005f0021007a0c */ /* 0x000fc400047a1270 */
[----:B------:R-:W-:Y:S02]  /*413f0*/  LEA.HI.X.SX32 R31, R24, R5, 0x2, P3 ;  /* 0x00000005181f7211 */ /* 0x000fe400018f16ff */
[----:B--2---:R-:W-:Y:S02]  /*41400*/  IADD3 R39, R13, c[0x0][0x198], RZ ;  /* 0x000066000d277a10 */ /* 0x004fe40007ffe0ff */
[----:B------:R-:W-:Y:S01]  /*41410*/  IADD3 R27, R0, 0x155, RZ ;  /* 0x00000155001b7810 */ /* 0x000fe20007ffe0ff */
[----:B------:R1:W-:Y:S01]  /*41420*/  @P1 STG.E [R30.64], R59 ;  /* 0x0000003b1e001986 */ /* 0x0003e2000c10190c */
[-C--:B------:R-:W-:Y:S02]  /*41430*/  LEA R42, P6, R25, R4.reuse, 0x2 ;  /* 0x00000004192a7211 */ /* 0x080fe400078c10ff */
[----:B------:R-:W-:Y:S02]  /*41440*/  LEA R34, P1, R26, R4, 0x2 ;  /* 0x000000041a227211 */ /* 0x000fe400078210ff */
[----:B------:R-:W-:-:S02]  /*41450*/  IADD3 R56, R39, c[0x0][0x198], RZ ;  /* 0x0000660027387a10 */ /* 0x000fc40007ffe0ff */
[----:B------:R-:W-:Y:S02]  /*41460*/  ISETP.LT.AND P3, PT, R27, c[0x0][0x17c], !P0 ;  /* 0x00005f001b007a0c */ /* 0x000fe40004761270 */
[----:B------:R-:W-:Y:S02]  /*41470*/  IADD3 R27, R0, 0x156, RZ ;  /* 0x00000156001b7810 */ /* 0x000fe40007ffe0ff */
[-C--:B------:R-:W-:Y:S02]  /*41480*/  LEA.HI.X.SX32 R43, R25, R5.reuse, 0x2, P6 ;  /* 0x00000005192b7211 */ /* 0x080fe400030f16ff */
[----:B------:R-:W-:Y:S02]  /*41490*/  LEA.HI.X.SX32 R35, R26, R5, 0x2, P1 ;  /* 0x000000051a237211 */ /* 0x000fe400008f16ff */
[----:B------:R-:W-:Y:S01]  /*414a0*/  IADD3 R25, R56, c[0x0][0x198], RZ ;  /* 0x0000660038197a10 */ /* 0x000fe20007ffe0ff */
[----:B------:R2:W-:Y:S01]  /*414b0*/  @P5 STG.E [R36.64], R66 ;  /* 0x0000004224005986 */ /* 0x0005e2000c10190c */
[----:B------:R-:W-:-:S02]  /*414c0*/  IADD3 R24, R0, 0x157, RZ ;  /* 0x0000015700187810 */ /* 0x000fc40007ffe0ff */
[----:B------:R-:W-:Y:S01]  /*414d0*/  ISETP.LT.AND P5, PT, R27, c[0x0][0x17c], !P0 ;  /* 0x00005f001b007a0c */ /* 0x000fe200047a1270 */
[----:B------:R-:W-:Y:S01]  /*414e0*/  @P2 STG.E [R34.64], R67 ;  /* 0x0000004322002986 */ /* 0x000fe2000c10190c */
[----:B------:R-:W-:Y:S02]  /*414f0*/  IADD3 R27, R25, c[0x0][0x198], RZ ;  /* 0x00006600191b7a10 */ /* 0x000fe40007ffe0ff */
[----:B------:R-:W-:Y:S02]  /*41500*/  ISETP.LT.AND P1, PT, R24, c[0x0][0x17c], !P0 ;  /* 0x00005f0018007a0c */ /* 0x000fe40004721270 */
[----:B-1----:R-:W-:Y:S02]  /*41510*/  LEA R30, P2, R21, R4, 0x2 ;  /* 0x00000004151e7211 */ /* 0x002fe400078410ff */
[----:B------:R-:W-:Y:S02]  /*41520*/  IADD3 R24, R0, 0x159, RZ ;  /* 0x0000015900187810 */ /* 0x000fe40007ffe0ff */
[----:B------:R-:W-:-:S02]  /*41530*/  IADD3 R38, R27, c[0x0][0x198], RZ ;  /* 0x000066001b267a10 */ /* 0x000fc40007ffe0ff */
[-C--:B------:R-:W-:Y:S02]  /*41540*/  LEA.HI.X.SX32 R31, R21, R5.reuse, 0x2, P2 ;  /* 0x00000005151f7211 */ /* 0x080fe400010f16ff */
[----:B------:R-:W-:Y:S02]  /*41550*/  ISETP.LT.AND P2, PT, R24, c[0x0][0x17c], !P0 ;  /* 0x00005f0018007a0c */ /* 0x000fe40004741270 */
[----:B------:R-:W-:Y:S02]  /*41560*/  IADD3 R24, R38, c[0x0][0x198], RZ ;  /* 0x0000660026187a10 */ /* 0x000fe40007ffe0ff */
[C---:B--2---:R-:W-:Y:S02]  /*41570*/  LEA R36, P6, R19.reuse, R4, 0x2 ;  /* 0x0000000413247211 */ /* 0x044fe400078c10ff */
[----:B------:R-:W-:Y:S02]  /*41580*/  IADD3 R54, R24, c[0x0][0x198], RZ ;  /* 0x0000660018367a10 */ /* 0x000fe40007ffe0ff */
[----:B------:R-:W-:Y:S01]  /*41590*/  LEA.HI.X.SX32 R37, R19, R5, 0x2, P6 ;  /* 0x0000000513257211 */ /* 0x000fe200030f16ff */
[----:B------:R-:W-:Y:S01]  /*415a0*/  @P4 STG.E [R42.64], R74 ;  /* 0x0000004a2a004986 */ /* 0x000fe2000c10190c */
[----:B------:R-:W-:-:S02]  /*415b0*/  IADD3 R19, R0, 0x15a, RZ ;  /* 0x0000015a00137810 */ /* 0x000fc40007ffe0ff */
[----:B------:R-:W-:Y:S01]  /*415c0*/  IADD3 R55, R54, c[0x0][0x198], RZ ;  /* 0x0000660036377a10 */ /* 0x000fe20007ffe0ff */
[----:B------:R-:W-:Y:S04]  /*415d0*/  @P3 STG.E [R30.64], R75 ;  /* 0x0000004b1e003986 */ /* 0x000fe8000c10190c */
[----:B------:R1:W-:Y:S01]  /*415e0*/  @P5 STG.E [R36.64], R82 ;  /* 0x0000005224005986 */ /* 0x0003e2000c10190c */
[----:B------:R-:W-:Y:S02]  /*415f0*/  ISETP.LT.AND P5, PT, R19, c[0x0][0x17c], !P0 ;  /* 0x00005f0013007a0c */ /* 0x000fe400047a1270 */
[----:B------:R-:W-:Y:S02]  /*41600*/  IADD3 R19, R55, c[0x0][0x198], RZ ;  /* 0x0000660037137a10 */ /* 0x000fe40007ffe0ff */
[----:B------:R-:W-:-:S02]  /*41610*/  IADD3 R26, R0, 0x158, RZ ;  /* 0x00000158001a7810 */ /* 0x000fc40007ffe0ff */
[----:B-1----:R-:W-:Y:S02]  /*41620*/  IADD3 R37, R19, c[0x0][0x198], RZ ;  /* 0x0000660013257a10 */ /* 0x002fe40007ffe0ff */
[-C--:B------:R-:W-:Y:S02]  /*41630*/  LEA R34, P3, R22, R4.reuse, 0x2 ;  /* 0x0000000416227211 */ /* 0x080fe400078610ff */
[----:B------:R-:W-:Y:S02]  /*41640*/  IADD3 R53, R37, c[0x0][0x198], RZ ;  /* 0x0000660025357a10 */ /* 0x000fe40007ffe0ff */
[----:B------:R-:W-:Y:S02]  /*41650*/  ISETP.LT.AND P4, PT, R26, c[0x0][0x17c], !P0 ;  /* 0x00005f001a007a0c */ /* 0x000fe40004781270 */
[----:B------:R-:W-:Y:S02]  /*41660*/  LEA R42, P6, R23, R4, 0x2 ;  /* 0x00000004172a7211 */ /* 0x000fe400078c10ff */
[----:B------:R-:W-:-:S02]  /*41670*/  IADD3 R26, R53, c[0x0][0x198], RZ ;  /* 0x00006600351a7a10 */ /* 0x000fc40007ffe0ff */
[-C--:B------:R-:W-:Y:S02]  /*41680*/  LEA.HI.X.SX32 R35, R22, R5.reuse, 0x2, P3 ;  /* 0x0000000516237211 */ /* 0x080fe400018f16ff */
[----:B------:R-:W-:Y:S02]  /*41690*/  LEA.HI.X.SX32 R43, R23, R5, 0x2, P6 ;  /* 0x00000005172b7211 */ /* 0x000fe400030f16ff */
[----:B------:R-:W-:Y:S01]  /*416a0*/  IADD3 R23, R26, c[0x0][0x198], RZ ;  /* 0x000066001a177a10 */ /* 0x000fe20007ffe0ff */
[----:B------:R-:W-:Y:S01]  /*416b0*/  @P1 STG.E [R34.64], R83 ;  /* 0x0000005322001986 */ /* 0x000fe2000c10190c */
[----:B------:R-:W-:Y:S02]  /*416c0*/  LEA R30, P1, R16, R4, 0x2 ;  /* 0x00000004101e7211 */ /* 0x000fe400078210ff */
[----:B------:R-:W-:Y:S02]  /*416d0*/  IADD3 R52, R23, c[0x0][0x198], RZ ;  /* 0x0000660017347a10 */ /* 0x000fe40007ffe0ff */
[----:B------:R-:W-:-:S02]  /*416e0*/  IADD3 R21, R0, 0x15b, RZ ;  /* 0x0000015b00157810 */ /* 0x000fc40007ffe0ff */
[----:B------:R-:W-:Y:S02]  /*416f0*/  LEA.HI.X.SX32 R31, R16, R5, 0x2, P1 ;  /* 0x00000005101f7211 */ /* 0x000fe400008f16ff */
[----:B------:R-:W-:Y:S02]  /*41700*/  IADD3 R36, R52, c[0x0][0x198], RZ ;  /* 0x0000660034247a10 */ /* 0x000fe40007ffe0ff */
[----:B------:R-:W-:Y:S02]  /*41710*/  LEA R46, P6, R20, R4, 0x2 ;  /* 0x00000004142e7211 */ /* 0x000fe400078c10ff */
[----:B------:R-:W-:Y:S01]  /*41720*/  IADD3 R22, R0, 0x15c, RZ ;  /* 0x0000015c00167810 */ /* 0x000fe20007ffe0ff */
[----:B------:R1:W-:Y:S01]  /*41730*/  @P4 STG.E [R42.64], R62 ;  /* 0x0000003e2a004986 */ /* 0x0003e2000c10190c */
[----:B------:R-:W-:Y:S02]  /*41740*/  ISETP.LT.AND P3, PT, R21, c[0x0][0x17c], !P0 ;  /* 0x00005f0015007a0c */ /* 0x000fe40004761270 */
[----:B------:R-:W-:Y:S01]  /*41750*/  IADD3 R16, R36, c[0x0][0x198], RZ ;  /* 0x0000660024107a10 */ /* 0x000fe20007ffe0ff */
[----:B------:R2:W-:Y:S01]  /*41760*/  @P2 STG.E [R30.64], R63 ;  /* 0x0000003f1e002986 */ /* 0x0005e2000c10190c */
[----:B------:R-:W-:-:S02]  /*41770*/  IADD3 R21, R0, 0x15d, RZ ;  /* 0x0000015d00157810 */ /* 0x000fc40007ffe0ff */
[----:B------:R-:W-:Y:S02]  /*41780*/  LEA.HI.X.SX32 R47, R20, R5, 0x2, P6 ;  /* 0x00000005142f7211 */ /* 0x000fe400030f16ff */
[----:B------:R-:W-:Y:S02]  /*41790*/  ISETP.LT.AND P4, PT, R22, c[0x0][0x17c], !P0 ;  /* 0x00005f0016007a0c */ /* 0x000fe40004781270 */
[----:B------:R-:W-:Y:S02]  /*417a0*/  LEA R20, P2, R17, R4, 0x2 ;  /* 0x0000000411147211 */ /* 0x000fe400078410ff */
[----:B------:R-:W-:Y:S02]  /*417b0*/  IADD3 R22, R0, 0x15f, RZ ;  /* 0x0000015f00167810 */ /* 0x000fe40007ffe0ff */
[----:B------:R-:W-:Y:S02]  /*417c0*/  IADD3 R51, R16, c[0x0][0x198], RZ ;  /* 0x0000660010337a10 */ /* 0x000fe40007ffe0ff */
[----:B------:R-:W-:-:S02]  /*417d0*/  ISETP.LT.AND P1, PT, R21, c[0x0][0x17c], !P0 ;  /* 0x00005f0015007a0c */ /* 0x000fc40004721270 */
[-C--:B------:R-:W-:Y:S02]  /*417e0*/  LEA.HI.X.SX32 R21, R17, R5.reuse, 0x2, P2 ;  /* 0x0000000511157211 */ /* 0x080fe400010f16ff */
[----:B------:R-:W-:Y:S02]  /*417f0*/  ISETP.LT.AND P2, PT, R22, c[0x0][0x17c], !P0 ;  /* 0x00005f0016007a0c */ /* 0x000fe40004741270 */
[----:B------:R-:W-:Y:S02]  /*41800*/  IADD3 R22, R51, c[0x0][0x198], RZ ;  /* 0x0000660033167a10 */ /* 0x000fe40007ffe0ff */
[----:B-1----:R-:W-:Y:S02]  /*41810*/  LEA R42, P6, R14, R4, 0x2 ;  /* 0x000000040e2a7211 */ /* 0x002fe400078c10ff */
[----:B------:R-:W-:Y:S02]  /*41820*/  IADD3 R35, R22, c[0x0][0x198], RZ ;  /* 0x0000660016237a10 */ /* 0x000fe40007ffe0ff */
[----:B------:R-:W-:Y:S01]  /*41830*/  LEA.HI.X.SX32 R43, R14, R5, 0x2, P6 ;  /* 0x000000050e2b7211 */ /* 0x000fe200030f16ff */
[----:B------:R-:W-:Y:S01]  /*41840*/  @P5 STG.E [R46.64], R70 ;  /* 0x000000462e005986 */ /* 0x000fe2000c10190c */
[----:B------:R-:W-:-:S02]  /*41850*/  IADD3 R17, R0, 0x160, RZ ;  /* 0x0000016000117810 */ /* 0x000fc40007ffe0ff */
[----:B------:R-:W-:Y:S01]  /*41860*/  IADD3 R50, R35, c[0x0][0x198], RZ ;  /* 0x0000660023327a10 */ /* 0x000fe20007ffe0ff */
[----:B------:R1:W-:Y:S01]  /*41870*/  @P3 STG.E [R20.64], R71 ;  /* 0x0000004714003986 */ /* 0x0003e2000c10190c */
[----:B------:R-:W-:-:S03]  /*41880*/  IADD3 R33, R0, 0x15e, RZ ;  /* 0x0000015e00217810 */ /* 0x000fc60007ffe0ff */
[----:B------:R3:W-:Y:S01]  /*41890*/  @P4 STG.E [R42.64], R78 ;  /* 0x0000004e2a004986 */ /* 0x0007e2000c10190c */
[----:B------:R-:W-:Y:S02]  /*418a0*/  ISETP.LT.AND P4, PT, R17, c[0x0][0x17c], !P0 ;  /* 0x00005f0011007a0c */ /* 0x000fe40004781270 */
[----:B------:R-:W-:Y:S02]  /*418b0*/  IADD3 R17, R50, c[0x0][0x198], RZ ;  /* 0x0000660032117a10 */ /* 0x000fe40007ffe0ff */
[----:B------:R-:W-:Y:S02]  /*418c0*/  ISETP.LT.AND P5, PT, R33, c[0x0][0x17c], !P0 ;  /* 0x00005f0021007a0c */ /* 0x000fe400047a1270 */
[-C--:B--2---:R-:W-:Y:S02]  /*418d0*/  LEA R30, P3, R11, R4.reuse, 0x2 ;  /* 0x000000040b1e7211 */ /* 0x084fe400078610ff */
[----:B-1----:R-:W-:Y:S02]  /*418e0*/  IADD3 R21, R17, c[0x0][0x198], RZ ;  /* 0x0000660011157a10 */ /* 0x002fe40007ffe0ff */
[----:B------:R-:W-:-:S02]  /*418f0*/  LEA R46, P6, R10, R4, 0x2 ;  /* 0x000000040a2e7211 */ /* 0x000fc400078c10ff */
[-C--:B------:R-:W-:Y:S02]  /*41900*/  LEA.HI.X.SX32 R31, R11, R5.reuse, 0x2, P3 ;  /* 0x000000050b1f7211 */ /* 0x080fe400018f16ff */
[----:B------:R-:W-:Y:S02]  /*41910*/  IADD3 R49, R21, c[0x0][0x198], RZ ;  /* 0x0000660015317a10 */ /* 0x000fe40007ffe0ff */
[----:B------:R-:W-:Y:S02]  /*41920*/  LEA.HI.X.SX32 R47, R10, R5, 0x2, P6 ;  /* 0x000000050a2f7211 */ /* 0x000fe400030f16ff */
[----:B------:R-:W-:Y:S01]  /*41930*/  IADD3 R20, R0, 0x162, RZ ;  /* 0x0000016200147810 */ /* 0x000fe20007ffe0ff */
[----:B------:R1:W-:Y:S01]  /*41940*/  @P1 STG.E [R30.64], R79 ;  /* 0x0000004f1e001986 */ /* 0x0003e2000c10190c */
[----:B------:R-:W-:Y:S02]  /*41950*/  IADD3 R34, R49, c[0x0][0x198], RZ ;  /* 0x0000660031227a10 */ /* 0x000fe40007ffe0ff */
[----:B------:R-:W-:Y:S01]  /*41960*/  LEA R10, P1, R6, R4, 0x2 ;  /* 0x00000004060a7211 */ /* 0x000fe200078210ff */
[----:B------:R2:W-:Y:S01]  /*41970*/  @P5 STG.E [R46.64], R86 ;  /* 0x000000562e005986 */ /* 0x0005e2000c10190c */
[----:B------:R-:W-:-:S02]  /*41980*/  ISETP.LT.AND P5, PT, R20, c[0x0][0x17c], !P0 ;  /* 0x00005f0014007a0c */ /* 0x000fc400047a1270 */
[----:B------:R-:W-:Y:S02]  /*41990*/  IADD3 R14, R0, 0x161, RZ ;  /* 0x00000161000e7810 */ /* 0x000fe40007ffe0ff */
[----:B------:R-:W-:Y:S02]  /*419a0*/  IADD3 R20, R34, c[0x0][0x198], RZ ;  /* 0x0000660022147a10 */ /* 0x000fe40007ffe0ff */
[-C--:B------:R-:W-:Y:S02]  /*419b0*/  LEA.HI.X.SX32 R11, R6, R5.reuse, 0x2, P1 ;  /* 0x00000005060b7211 */ /* 0x080fe400008f16ff */
[C---:B---3--:R-:W-:Y:S02]  /*419c0*/  LEA R42, P6, R9.reuse, R4, 0x2 ;  /* 0x00000004092a7211 */ /* 0x048fe400078c10ff */
[----:B------:R-:W-:Y:S02]  /*419d0*/  ISETP.LT.AND P3, PT, R14, c[0x0][0x17c], !P0 ;  /* 0x00005f000e007a0c */ /* 0x000fe40004761270 */
[----:B------:R-:W-:Y:S01]  /*419e0*/  IADD3 R48, R20, c[0x0][0x198], RZ ;  /* 0x0000660014307a10 */ /* 0x000fe20007ffe0ff */
[----:B------:R3:W-:Y:S01]  /*419f0*/  @P2 STG.E [R10.64], R87 ;  /* 0x000000570a002986 */ /* 0x0007e2000c10190c */
[----:B------:R-:W-:-:S02]  /*41a00*/  LEA.HI.X.SX32 R43, R9, R5, 0x2, P6 ;  /* 0x00000005092b7211 */ /* 0x000fc400030f16ff */
[----:B------:R-:W-:Y:S02]  /*41a10*/  IADD3 R9, R48, c[0x0][0x198], RZ ;  /* 0x0000660030097a10 */ /* 0x000fe40007ffe0ff */
[-C--:B------:R-:W-:Y:S02]  /*41a20*/  LEA R6, P2, R7, R4.reuse, 0x2 ;  /* 0x0000000407067211 */ /* 0x080fe400078410ff */
[----:B-1----:R-:W-:Y:S02]  /*41a30*/  IADD3 R31, R0, 0x164, RZ ;  /* 0x00000164001f7810 */ /* 0x002fe40007ffe0ff */
[----:B------:R-:W-:Y:S01]  /*41a40*/  LEA R30, P6, R8, R4, 0x2 ;  /* 0x00000004081e7211 */ /* 0x000fe200078c10ff */
[----:B------:R1:W-:Y:S01]  /*41a50*/  @P4 STG.E [R42.64], R114 ;  /* 0x000000722a004986 */ /* 0x0003e2000c10190c */
[----:B------:R-:W-:Y:S02]  /*41a60*/  IADD3 R14, R0, 0x163, RZ ;  /* 0x00000163000e7810 */ /* 0x000fe40007ffe0ff */
[----:B------:R-:W-:-:S02]  /*41a70*/  IADD3 R33, R9, c[0x0][0x198], RZ ;  /* 0x0000660009217a10 */ /* 0x000fc40007ffe0ff */
[-C--:B------:R-:W-:Y:S02]  /*41a80*/  LEA.HI.X.SX32 R7, R7, R5.reuse, 0x2, P2 ;  /* 0x0000000507077211 */ /* 0x080fe400010f16ff */
[----:B------:R-:W-:Y:S02]  /*41a90*/  ISETP.LT.AND P4, PT, R31, c[0x0][0x17c], !P0 ;  /* 0x00005f001f007a0c */ /* 0x000fe40004781270 */
[----:B------:R-:W-:Y:S02]  /*41aa0*/  LEA.HI.X.SX32 R31, R8, R5, 0x2, P6 ;  /* 0x00000005081f7211 */ /* 0x000fe400030f16ff */
[----:B------:R-:W-:Y:S01]  /*41ab0*/  ISETP.LT.AND P1, PT, R14, c[0x0][0x17c], !P0 ;  /* 0x00005f000e007a0c */ /* 0x000fe20004721270 */
[----:B------:R4:W-:Y:S01]  /*41ac0*/  @P3 STG.E [R6.64], R113 ;  /* 0x0000007106003986 */ /* 0x0009e2000c10190c */
[----:B--2---:R-:W-:Y:S02]  /*41ad0*/  IADD3 R47, R33, c[0x0][0x198], RZ ;  /* 0x00006600212f7a10 */ /* 0x004fe40007ffe0ff */
[----:B---3--:R-:W-:Y:S01]  /*41ae0*/  LEA R10, P3, R32, R4, 0x2 ;  /* 0x00000004200a7211 */ /* 0x008fe200078610ff */
[----:B------:R-:W-:Y:S01]  /*41af0*/  @P5 STG.E [R30.64], R112 ;  /* 0x000000701e005986 */ /* 0x000fe2000c10190c */
[----:B------:R-:W-:-:S02]  /*41b00*/  IADD3 R14, R0, 0x165, RZ ;  /* 0x00000165000e7810 */ /* 0x000fc40007ffe0ff */
[----:B-1----:R-:W-:Y:S02]  /*41b10*/  IADD3 R43, R0, 0x166, RZ ;  /* 0x00000166002b7810 */ /* 0x002fe40007ffe0ff */
[----:B------:R-:W-:Y:S02]  /*41b20*/  IADD3 R8, R47, c[0x0][0x198], RZ ;  /* 0x000066002f087a10 */ /* 0x000fe40007ffe0ff */
[----:B------:R-:W-:Y:S02]  /*41b30*/  LEA R42, P5, R45, R4, 0x2 ;  /* 0x000000042d2a7211 */ /* 0x000fe400078a10ff */
[----:B------:R-:W-:Y:S02]  /*41b40*/  LEA.HI.X.SX32 R11, R32, R5, 0x2, P3 ;  /* 0x00000005200b7211 */ /* 0x000fe400018f16ff */
[----:B------:R-:W-:Y:S02]  /*41b50*/  ISETP.LT.AND P2, PT, R14, c[0x0][0x17c], !P0 ;  /* 0x00005f000e007a0c */ /* 0x000fe40004741270 */
[----:B------:R-:W-:-:S02]  /*41b60*/  ISETP.LT.AND P3, PT, R43, c[0x0][0x17c], !P0 ;  /* 0x00005f002b007a0c */ /* 0x000fc40004761270 */
[----:B------:R-:W-:Y:S02]  /*41b70*/  IADD3 R14, R8, c[0x0][0x198], RZ ;  /* 0x00006600080e7a10 */ /* 0x000fe40007ffe0ff */
[----:B------:R-:W-:Y:S02]  /*41b80*/  IADD3 R58, R0, 0x167, RZ ;  /* 0x00000167003a7810 */ /* 0x000fe40007ffe0ff */
[----:B------:R-:W-:Y:S01]  /*41b90*/  LEA.HI.X.SX32 R43, R45, R5, 0x2, P5 ;  /* 0x000000052d2b7211 */ /* 0x000fe200028f16ff */
[----:B------:R-:W-:Y:S01]  /*41ba0*/  @P1 STG.E [R10.64], R107 ;  /* 0x0000006b0a001986 */ /* 0x000fe2000c10190c */
[----:B------:R-:W-:Y:S02]  /*41bb0*/  IADD3 R46, R14, c[0x0][0x198], RZ ;  /* 0x000066000e2e7a10 */ /* 0x000fe40007ffe0ff */
[----:B------:R-:W-:Y:S01]  /*41bc0*/  ISETP.LT.AND P5, PT, R58, c[0x0][0x17c], !P0 ;  /* 0x00005f003a007a0c */ /* 0x000fe200047a1270 */
[----:B------:R1:W-:Y:S01]  /*41bd0*/  @P4 STG.E [R42.64], R106 ;  /* 0x0000006a2a004986 */ /* 0x0003e2000c10190c */
[----:B------:R-:W-:-:S02]  /*41be0*/  LEA R58, P1, R44, R4, 0x2 ;  /* 0x000000042c3a7211 */ /* 0x000fc400078210ff */
[-C--:B------:R-:W-:Y:S02]  /*41bf0*/  LEA R62, P4, R12, R4.reuse, 0x2 ;  /* 0x000000040c3e7211 */ /* 0x080fe400078810ff */
[----:B------:R-:W-:Y:S02]  /*41c00*/  IADD3 R32, R46, c[0x0][0x198], RZ ;  /* 0x000066002e207a10 */ /* 0x000fe40007ffe0ff */
[-C--:B------:R-:W-:Y:S02]  /*41c10*/  LEA.HI.X.SX32 R59, R44, R5.reuse, 0x2, P1 ;  /* 0x000000052c3b7211 */ /* 0x080fe400008f16ff */
[----:B------:R-:W-:Y:S02]  /*41c20*/  LEA.HI.X.SX32 R63, R12, R5, 0x2, P4 ;  /* 0x000000050c3f7211 */ /* 0x000fe400020f16ff */
[----:B----4-:R-:W-:Y:S01]  /*41c30*/  IADD3 R6, R32, c[0x0][0x198], RZ ;  /* 0x0000660020067a10 */ /* 0x010fe20007ffe0ff */
[----:B------:R2:W-:Y:S03]  /*41c40*/  @P2 STG.E [R58.64], R105 ;  /* 0x000000693a002986 */ /* 0x0005e6000c10190c */
[----:B------:R-:W-:Y:S01]  /*41c50*/  IADD3 R45, R6, c[0x0][0x198], RZ ;  /* 0x00006600062d7a10 */ /* 0x000fe20007ffe0ff */
[----:B------:R3:W-:Y:S01]  /*41c60*/  @P3 STG.E [R62.64], R104 ;  /* 0x000000683e003986 */ /* 0x0007e2000c10190c */
[----:B-1----:R-:W-:-:S02]  /*41c70*/  LEA R42, P3, R81, R4, 0x2 ;  /* 0x00000004512a7211 */ /* 0x002fc400078610ff */
[----:B------:R-:W-:Y:S02]  /*41c80*/  IADD3 R31, R0, 0x168, RZ ;  /* 0x00000168001f7810 */ /* 0x000fe40007ffe0ff */
[CC--:B--2---:R-:W-:Y:S02]  /*41c90*/  LEA R58, P2, R80.reuse, R4.reuse, 0x2 ;  /* 0x00000004503a7211 */ /* 0x0c4fe400078410ff */
[----:B------:R-:W-:Y:S02]  /*41ca0*/  IADD3 R7, R45, c[0x0][0x198], RZ ;  /* 0x000066002d077a10 */ /* 0x000fe40007ffe0ff */
[-C--:B------:R-:W-:Y:S02]  /*41cb0*/  LEA.HI.X.SX32 R59, R80, R5.reuse, 0x2, P2 ;  /* 0x00000005503b7211 */ /* 0x080fe400010f16ff */
[----:B------:R-:W-:Y:S02]  /*41cc0*/  LEA.HI.X.SX32 R43, R81, R5, 0x2, P3 ;  /* 0x00000005512b7211 */ /* 0x000fe400018f16ff */
[----:B------:R-:W-:-:S02]  /*41cd0*/  LEA R66, P2, R72, R4, 0x2 ;  /* 0x0000000448427211 */ /* 0x000fc400078410ff */
[-C--:B---3--:R-:W-:Y:S02]  /*41ce0*/  LEA R62, P3, R68, R4.reuse, 0x2 ;  /* 0x00000004443e7211 */ /* 0x088fe400078610ff */
[----:B------:R-:W-:Y:S01]  /*41cf0*/  ISETP.LT.AND P6, PT, R31, c[0x0][0x17c], !P0 ;  /* 0x00005f001f007a0c */ /* 0x000fe200047c1270 */
[----:B------:R-:W-:Y:S01]  /*41d00*/  STL.64 [R1+0xd8], R42 ;  /* 0x0000d82a01007387 */ /* 0x000fe20000100a00 */
[----:B------:R-:W-:Y:S02]  /*41d10*/  IADD3 R31, R7, c[0x0][0x198], RZ ;  /* 0x00006600071f7a10 */ /* 0x000fe40007ffe0ff */
[-C--:B------:R-:W-:Y:S01]  /*41d20*/  LEA.HI.X.SX32 R67, R72, R5.reuse, 0x2, P2 ;  /* 0x0000000548437211 */ /* 0x080fe200010f16ff */
[----:B------:R1:W-:Y:S01]  /*41d30*/  STL.64 [R1+0xe0], R58 ;  /* 0x0000e03a01007387 */ /* 0x0003e20000100a00 */
[----:B------:R-:W-:Y:S02]  /*41d40*/  LEA.HI.X.SX32 R63, R68, R5, 0x2, P3 ;  /* 0x00000005443f7211 */ /* 0x000fe400018f16ff */
[----:B------:R-:W-:Y:S01]  /*41d50*/  IADD3 R44, R31, c[0x0][0x198], RZ ;  /* 0x000066001f2c7a10 */ /* 0x000fe20007ffe0ff */
[----:B------:R2:W-:Y:S03]  /*41d60*/  STL.64 [R1+0xd0], R66 ;  /* 0x0000d04201007387 */ /* 0x0005e60000100a00 */
[----:B------:R-:W-:Y:S01]  /*41d70*/  IADD3 R10, R44, c[0x0][0x198], RZ ;  /* 0x000066002c0a7a10 */ /* 0x000fe20007ffe0ff */
[----:B------:R3:W-:Y:S01]  /*41d80*/  STL.64 [R1+0xc8], R62 ;  /* 0x0000c83e01007387 */ /* 0x0007e20000100a00 */
[----:B-1----:R-:W-:-:S04]  /*41d90*/  LEA R58, P4, R73, R4, 0x2 ;  /* 0x00000004493a7211 */ /* 0x002fc800078810ff */
[-C--:B------:R-:W-:Y:S02]  /*41da0*/  LEA.HI.X.SX32 R59, R73, R5.reuse, 0x2, P4 ;  /* 0x00000005493b7211 */ /* 0x080fe400020f16ff */
[-C--:B--2---:R-:W-:Y:S02]  /*41db0*/  LEA R66, P2, R65, R4.reuse, 0x2 ;  /* 0x0000000441427211 */ /* 0x084fe400078410ff */
[----:B---3--:R-:W-:Y:S01]  /*41dc0*/  LEA R62, P3, R3, R4, 0x2 ;  /* 0x00000004033e7211 */ /* 0x008fe200078610ff */
[----:B------:R1:W-:Y:S01]  /*41dd0*/  STL.64 [R1+0xc0], R58 ;  /* 0x0000c03a01007387 */ /* 0x0003e20000100a00 */
[-C--:B------:R-:W-:Y:S02]  /*41de0*/  LEA.HI.X.SX32 R67, R65, R5.reuse, 0x2, P2 ;  /* 0x0000000541437211 */ /* 0x080fe400010f16ff */
[----:B------:R-:W-:Y:S02]  /*41df0*/  IADD3 R12, R10, c[0x0][0x198], RZ ;  /* 0x000066000a0c7a10 */ /* 0x000fe40007ffe0ff */
[----:B------:R-:W-:Y:S01]  /*41e00*/  LEA.HI.X.SX32 R63, R3, R5, 0x2, P3 ;  /* 0x00000005033f7211 */ /* 0x000fe200018f16ff */
[----:B------:R2:W-:Y:S01]  /*41e10*/  STL.64 [R1+0xb8], R66 ;  /* 0x0000b84201007387 */ /* 0x0005e20000100a00 */
[----:B------:R-:W-:-:S02]  /*41e20*/  IADD3 R30, R0, 0x169, RZ ;  /* 0x00000169001e7810 */ /* 0x000fc40007ffe0ff */
[----:B------:R-:W-:Y:S02]  /*41e30*/  IADD3 R43, R12, c[0x0][0x198], RZ ;  /* 0x000066000c2b7a10 */ /* 0x000fe40007ffe0ff */
[-C--:B-1----:R-:W-:Y:S01]  /*41e40*/  LEA R58, P4, R64, R4.reuse, 0x2 ;  /* 0x00000004403a7211 */ /* 0x082fe200078810ff */
[----:B------:R1:W-:Y:S01]  /*41e50*/  STL.64 [R1+0xb0], R62 ;  /* 0x0000b03e01007387 */ /* 0x0003e20000100a00 */
[----:B------:R-:W-:Y:S02]  /*41e60*/  ISETP.LT.AND P1, PT, R30, c[0x0][0x17c], !P0 ;  /* 0x00005f001e007a0c */ /* 0x000fe40004721270 */
[-C--:B------:R-:W-:Y:S02]  /*41e70*/  LEA.HI.X.SX32 R59, R64, R5.reuse, 0x2, P4 ;  /* 0x00000005403b7211 */ /* 0x080fe400020f16ff */
[----:B--2---:R-:W-:Y:S02]  /*41e80*/  LEA R66, P2, R29, R4, 0x2 ;  /* 0x000000041d427211 */ /* 0x004fe400078410ff */
[----:B------:R-:W-:Y:S01]  /*41e90*/  IADD3 R30, R43, c[0x0][0x198], RZ ;  /* 0x000066002b1e7a10 */ /* 0x000fe20007ffe0ff */
[----:B------:R2:W-:Y:S01]  /*41ea0*/  STL.64 [R1+0xa8], R58 ;  /* 0x0000a83a01007387 */ /* 0x0005e20000100a00 */
[----:B------:R-:W-:-:S02]  /*41eb0*/  LEA.HI.X.SX32 R67, R29, R5, 0x2, P2 ;  /* 0x000000051d437211 */ /* 0x000fc400010f16ff */
[-C--:B-1----:R-:W-:Y:S02]  /*41ec0*/  LEA R62, P3, R18, R4.reuse, 0x2 ;  /* 0x00000004123e7211 */ /* 0x082fe400078610ff */
[----:B------:R-:W-:Y:S02]  /*41ed0*/  IADD3 R11, R30, c[0x0][0x198], RZ ;  /* 0x000066001e0b7a10 */ /* 0x000fe40007ffe0ff */
[----:B------:R-:W-:Y:S01]  /*41ee0*/  LEA.HI.X.SX32 R63, R18, R5, 0x2, P3 ;  /* 0x00000005123f7211 */ /* 0x000fe200018f16ff */
[----:B------:R-:W-:Y:S01]  /*41ef0*/  STL.64 [R1+0xa0], R66 ;  /* 0x0000a04201007387 */ /* 0x000fe20000100a00 */
[----:B--2---:R-:W-:-:S03]  /*41f00*/  LEA R58, P4, R41, R4, 0x2 ;  /* 0x00000004293a7211 */ /* 0x004fc600078810ff */
[----:B------:R1:W-:Y:S01]  /*41f10*/  STL.64 [R1+0x98], R62 ;  /* 0x0000983e01007387 */ /* 0x0003e20000100a00 */
[-C--:B------:R-:W-:Y:S02]  /*41f20*/  LEA R64, P2, R15, R4.reuse, 0x2 ;  /* 0x000000040f407211 */ /* 0x080fe400078410ff */
[-C--:B------:R-:W-:Y:S02]  /*41f30*/  LEA.HI.X.SX32 R59, R41, R5.reuse, 0x2, P4 ;  /* 0x00000005293b7211 */ /* 0x080fe400020f16ff */
[----:B------:R-:W-:Y:S02]  /*41f40*/  IADD3 R42, R11, c[0x0][0x198], RZ ;  /* 0x000066000b2a7a10 */ /* 0x000fe40007ffe0ff */
[----:B------:R-:W-:Y:S01]  /*41f50*/  LEA.HI.X.SX32 R65, R15, R5, 0x2, P2 ;  /* 0x000000050f417211 */ /* 0x000fe200010f16ff */
[----:B------:R2:W-:Y:S01]  /*41f60*/  STL.64 [R1+0x90], R58 ;  /* 0x0000903a01007387 */ /* 0x0005e20000100a00 */
[----:B-1----:R-:W-:Y:S02]  /*41f70*/  LEA R62, P3, R61, R4, 0x2 ;  /* 0x000000043d3e7211 */ /* 0x002fe400078610ff */
[----:B------:R-:W-:-:S02]  /*41f80*/  IADD3 R3, R42, c[0x0][0x198], RZ ;  /* 0x000066002a037a10 */ /* 0x000fc40007ffe0ff */
[----:B------:R-:W-:Y:S01]  /*41f90*/  LEA.HI.X.SX32 R63, R61, R5, 0x2, P3 ;  /* 0x000000053d3f7211 */ /* 0x000fe200018f16ff */
[----:B------:R1:W-:Y:S01]  /*41fa0*/  STL.64 [R1+0x88], R64 ;  /* 0x0000884001007387 */ /* 0x0003e20000100a00 */
[----:B--2---:R-:W-:-:S03]  /*41fb0*/  LEA R58, P4, R60, R4, 0x2 ;  /* 0x000000043c3a7211 */ /* 0x004fc600078810ff */
[----:B------:R2:W-:Y:S01]  /*41fc0*/  STL.64 [R1+0x80], R62 ;  /* 0x0000803e01007387 */ /* 0x0005e20000100a00 */
[----:B------:R-:W-:Y:S02]  /*41fd0*/  IADD3 R29, R3, c[0x0][0x198], RZ ;  /* 0x00006600031d7a10 */ /* 0x000fe40007ffe0ff */
[-C--:B------:R-:W-:Y:S02]  /*41fe0*/  LEA.HI.X.SX32 R59, R60, R5.reuse, 0x2, P4 ;  /* 0x000000053c3b7211 */ /* 0x080fe400020f16ff */
[----:B------:R-:W-:Y:S02]  /*41ff0*/  IADD3 R41, R29, c[0x0][0x198], RZ ;  /* 0x000066001d297a10 */ /* 0x000fe40007ffe0ff */
[-C--:B-1----:R-:W-:Y:S02]  /*42000*/  LEA R64, P2, R40, R4.reuse, 0x2 ;  /* 0x0000000428407211 */ /* 0x082fe400078410ff */
[----:B--2---:R-:W-:Y:S01]  /*42010*/  LEA R62, P3, R28, R4, 0x2 ;  /* 0x000000041c3e7211 */ /* 0x004fe200078610ff */
[----:B------:R1:W-:Y:S01]  /*42020*/  STL.64 [R1+0x78], R58 ;  /* 0x0000783a01007387 */ /* 0x0003e20000100a00 */
[----:B------:R-:W-:-:S02]  /*42030*/  LEA.HI.X.SX32 R65, R40, R5, 0x2, P2 ;  /* 0x0000000528417211 */ /* 0x000fc400010f16ff */
[----:B------:R-:W-:Y:S02]  /*42040*/  LEA.HI.X.SX32 R63, R28, R5, 0x2, P3 ;  /* 0x000000051c3f7211 */ /* 0x000fe400018f16ff */
[----:B------:R-:W-:Y:S01]  /*42050*/  IADD3 R18, R41, c[0x0][0x198], RZ ;  /* 0x0000660029127a10 */ /* 0x000fe20007ffe0ff */
[----:B------:R-:W-:Y:S01]  /*42060*/  STL.64 [R1+0x70], R64 ;  /* 0x0000704001007387 */ /* 0x000fe20000100a00 */
[----:B-1----:R-:W-:-:S03]  /*42070*/  LEA R58, P4, R57, R4, 0x2 ;  /* 0x00000004393a7211 */ /* 0x002fc600078810ff */
[----:B------:R1:W-:Y:S01]  /*42080*/  STL.64 [R1+0x68], R62 ;  /* 0x0000683e01007387 */ /* 0x0003e20000100a00 */
[----:B------:R-:W-:Y:S02]  /*42090*/  IADD3 R15, R18, c[0x0][0x198], RZ ;  /* 0x00006600120f7a10 */ /* 0x000fe40007ffe0ff */
[-C--:B------:R-:W-:Y:S02]  /*420a0*/  LEA.HI.X.SX32 R59, R57, R5.reuse, 0x2, P4 ;  /* 0x00000005393b7211 */ /* 0x080fe400020f16ff */
[-C--:B------:R-:W-:Y:S02]  /*420b0*/  LEA R60, P3, R39, R4.reuse, 0x2 ;  /* 0x00000004273c7211 */ /* 0x080fe400078610ff */
[----:B------:R-:W-:Y:S01]  /*420c0*/  IADD3 R40, R15, c[0x0][0x198], RZ ;  /* 0x000066000f287a10 */ /* 0x000fe20007ffe0ff */
[----:B------:R2:W-:Y:S01]  /*420d0*/  STL.64 [R1+0x60], R58 ;  /* 0x0000603a01007387 */ /* 0x0005e20000100a00 */
[----:B-1----:R-:W-:Y:S02]  /*420e0*/  LEA R62, P2, R13, R4, 0x2 ;  /* 0x000000040d3e7211 */ /* 0x002fe400078410ff */
[----:B------:R-:W-:-:S02]  /*420f0*/  LEA.HI.X.SX32 R61, R39, R5, 0x2, P3 ;  /* 0x00000005273d7211 */ /* 0x000fc400018f16ff */
[----:B------:R-:W-:Y:S02]  /*42100*/  LEA.HI.X.SX32 R63, R13, R5, 0x2, P2 ;  /* 0x000000050d3f7211 */ /* 0x000fe400010f16ff */
[----:B--2---:R-:W-:-:S03]  /*42110*/  LEA R58, P4, R56, R4, 0x2 ;  /* 0x00000004383a7211 */ /* 0x004fc600078810ff */
[----:B------:R1:W-:Y:S01]  /*42120*/  STL.64 [R1+0x58], R62 ;  /* 0x0000583e01007387 */ /* 0x0003e20000100a00 */
[----:B------:R-:W-:Y:S02]  /*42130*/  IADD3 R28, R40, c[0x0][0x198], RZ ;  /* 0x00006600281c7a10 */ /* 0x000fe40007ffe0ff */
[----:B------:R-:W-:Y:S01]  /*42140*/  LEA.HI.X.SX32 R59, R56, R5, 0x2, P4 ;  /* 0x00000005383b7211 */ /* 0x000fe200020f16ff */
[----:B------:R2:W-:Y:S01]  /*42150*/  STL.64 [R1+0x50], R60 ;  /* 0x0000503c01007387 */ /* 0x0005e20000100a00 */
[----:B------:R-:W-:-:S03]  /*42160*/  IADD3 R13, R28, c[0x0][0x198], RZ ;  /* 0x000066001c0d7a10 */ /* 0x000fc60007ffe0ff */
[----:B------:R3:W-:Y:S01]  /*42170*/  STL.64 [R1+0x48], R58 ;  /* 0x0000483a01007387 */ /* 0x0007e20000100a00 */
[-C--:B-1----:R-:W-:Y:S02]  /*42180*/  LEA R62, P2, R25, R4.reuse, 0x2 ;  /* 0x00000004193e7211 */ /* 0x082fe400078410ff */
[-C--:B--2---:R-:W-:Y:S02]  /*42190*/  LEA R60, P3, R27, R4.reuse, 0x2 ;  /* 0x000000041b3c7211 */ /* 0x084fe400078610ff */
[-C--:B------:R-:W-:Y:S02]  /*421a0*/  LEA.HI.X.SX32 R63, R25, R5.reuse, 0x2, P2 ;  /* 0x00000005193f7211 */ /* 0x080fe400010f16ff */
[C---:B---3--:R-:W-:Y:S02]  /*421b0*/  LEA R58, P4, R38.reuse, R4, 0x2 ;  /* 0x00000004263a7211 */ /* 0x048fe400078810ff */
[-C--:B------:R-:W-:Y:S02]  /*421c0*/  LEA.HI.X.SX32 R61, R27, R5.reuse, 0x2, P3 ;  /* 0x000000051b3d7211 */ /* 0x080fe400018f16ff */
[----:B------:R-:W-:Y:S01]  /*421d0*/  IADD3 R39, R13, c[0x0][0x198], RZ ;  /* 0x000066000d277a10 */ /* 0x000fe20007ffe0ff */
[----:B------:R-:W-:Y:S01]  /*421e0*/  STL.64 [R1+0x40], R62 ;  /* 0x0000403e01007387 */ /* 0x000fe20000100a00 */
[----:B------:R-:W-:-:S02]  /*421f0*/  LEA.HI.X.SX32 R59, R38, R5, 0x2, P4 ;  /* 0x00000005263b7211 */ /* 0x000fc400020f16ff */
[----:B------:R-:W-:Y:S01]  /*42200*/  IADD3 R25, R39, c[0x0][0x198], RZ ;  /* 0x0000660027197a10 */ /* 0x000fe20007ffe0ff */
[----:B------:R1:W-:Y:S03]  /*42210*/  STL.64 [R1+0x38], R60 ;  /* 0x0000383c01007387 */ /* 0x0003e60000100a00 */
[----:B------:R-:W-:Y:S01]  /*42220*/  IADD3 R27, R25, c[0x0][0x198], RZ ;  /* 0x00006600191b7a10 */ /* 0x000fe20007ffe0ff */
[----:B------:R2:W-:Y:S01]  /*42230*/  STL.64 [R1+0x30], R58 ;  /* 0x0000303a01007387 */ /* 0x0005e20000100a00 */
[-C--:B-1----:R-:W-:Y:S02]  /*42240*/  LEA R60, P2, R24, R4.reuse, 0x2 ;  /* 0x00000004183c7211 */ /* 0x082fe400078410ff */
[----:B--2---:R-:W-:Y:S02]  /*42250*/  LEA R58, P3, R54, R4, 0x2 ;  /* 0x00000004363a7211 */ /* 0x004fe400078610ff */
[----:B------:R-:W-:-:S02]  /*42260*/  LEA.HI.X.SX32 R61, R24, R5, 0x2, P2 ;  /* 0x00000005183d7211 */ /* 0x000fc400010f16ff */
        /* <DEDUP_REMOVED lines=8> */
[----:B------:R-:W-:Y:S02]  /*422f0*/  IADD3 R19, R24, c[0x0][0x198], RZ ;  /* 0x0000660018137a10 */ /* 0x000fe40007ffe0ff */
[----:B------:R-:W-:Y:S02]  /*42300*/  LEA.HI.X.SX32 R59, R37, R5, 0x2, P3 ;  /* 0x00000005253b7211 */ /* 0x000fe400018f16ff */
[----:B------:R-:W-:-:S02]  /*42310*/  LEA R250, P2, R26, R4, 0x2 ;  /* 0x000000041afa7211 */ /* 0x000fc400078410ff */
[----:B------:R-:W-:Y:S02]  /*42320*/  IADD3 R37, R19, c[0x0][0x198], RZ ;  /* 0x0000660013257a10 */ /* 0x000fe40007ffe0ff */
[-C--:B------:R-:W-:Y:S02]  /*42330*/  LEA R248, P3, R23, R4.reuse, 0x2 ;  /* 0x0000000417f87211 */ /* 0x080fe400078610ff */
        /* <DEDUP_REMOVED lines=11> */
[CC--:B------:R-:W-:Y:S02]  /*423f0*/  LEA R234, P3, R35.reuse, R4.reuse, 0x2 ;  /* 0x0000000423ea7211 */ /* 0x0c0fe400078610ff */
        /* <DEDUP_REMOVED lines=42> */
[----:B------:R-:W-:Y:S02]  /*426a0*/  LEA R196, P3, R12, R4, 0x2 ;  /* 0x000000040cc47211 */ /* 0x000fe400078610ff */
[-C--:B------:R-:W-:Y:S02]  /*426b0*/  LEA.HI.X.SX32 R195, R10, R5.reuse, 0x2, P2 ;  /* 0x000000050ac37211 */ /* 0x080fe400010f16ff */
[----:B------:R-:W-:Y:S02]  /*426c0*/  IADD3 R10, R31, c[0x0][0x198], RZ ;  /* 0x000066001f0a7a10 */ /* 0x000fe40007ffe0ff */
[----:B------:R-:W-:-:S02]  /*426d0*/  LEA.HI.X.SX32 R57, R55, R5, 0x2, P4 ;  /* 0x0000000537397211 */ /* 0x000fc400020f16ff */
[-C--:B------:R-:W-:Y:S02]  /*426e0*/  LEA.HI.X.SX32 R197, R12, R5.reuse, 0x2, P3 ;  /* 0x000000050cc57211 */ /* 0x080fe400018f16ff */
[-C--:B------:R-:W-:Y:S02]  /*426f0*/  LEA R192, P2, R30, R4.reuse, 0x2 ;  /* 0x000000041ec07211 */ /* 0x080fe400078410ff */
[----:B------:R-:W-:Y:S01]  /*42700*/  IADD3 R12, R10, c[0x0][0x198], RZ ;  /* 0x000066000a0c7a10 */ /* 0x000fe20007ffe0ff */
[----:B------:R1:W-:Y:S01]  /*42710*/  STL.64 [R1+0x18], R56 ;  /* 0x0000183801007387 */ /* 0x0003e20000100a00 */
[----:B------:R-:W-:Y:S02]  /*42720*/  LEA R186, P3, R11, R4, 0x2 ;  /* 0x000000040bba7211 */ /* 0x000fe400078610ff */
[----:B------:R-:W-:Y:S02]  /*42730*/  LEA.HI.X.SX32 R193, R30, R5, 0x2, P2 ;  /* 0x000000051ec17211 */ /* 0x000fe400010f16ff */
[----:B------:R-:W-:-:S02]  /*42740*/  IADD3 R30, R12, c[0x0][0x198], RZ ;  /* 0x000066000c1e7a10 */ /* 0x000fc40007ffe0ff */
[-C--:B------:R-:W-:Y:S02]  /*42750*/  LEA.HI.X.SX32 R187, R11, R5.reuse, 0x2, P3 ;  /* 0x000000050bbb7211 */ /* 0x080fe400018f16ff */
[-C--:B------:R-:W-:Y:S02]  /*42760*/  LEA R182, P2, R3, R4.reuse, 0x2 ;  /* 0x0000000403b67211 */ /* 0x080fe400078410ff */
[CC--:B-1----:R-:W-:Y:S02]  /*42770*/  LEA R56, P4, R53.reuse, R4.reuse, 0x2 ;  /* 0x0000000435387211 */ /* 0x0c2fe400078810ff */
[----:B------:R-:W-:Y:S02]  /*42780*/  IADD3 R11, R30, c[0x0][0x198], RZ ;  /* 0x000066001e0b7a10 */ /* 0x000fe40007ffe0ff */
[----:B------:R-:W-:Y:S02]  /*42790*/  LEA.HI.X.SX32 R57, R53, R5, 0x2, P4 ;  /* 0x0000000535397211 */ /* 0x000fe400020f16ff */
[----:B------:R-:W-:-:S02]  /*427a0*/  LEA R246, P4, R52, R4, 0x2 ;  /* 0x0000000434f67211 */ /* 0x000fc400078810ff */
[-C--:B------:R-:W-:Y:S02]  /*427b0*/  LEA R184, P3, R29, R4.reuse, 0x2 ;  /* 0x000000041db87211 */ /* 0x080fe400078610ff */
[-C--:B------:R-:W-:Y:S02]  /*427c0*/  LEA.HI.X.SX32 R183, R3, R5.reuse, 0x2, P2 ;  /* 0x0000000503b77211 */ /* 0x080fe400010f16ff */
[----:B------:R-:W-:Y:S02]  /*427d0*/  IADD3 R3, R11, c[0x0][0x198], RZ ;  /* 0x000066000b037a10 */ /* 0x000fe40007ffe0ff */
[-C--:B------:R-:W-:Y:S02]  /*427e0*/  LEA.HI.X.SX32 R247, R52, R5.reuse, 0x2, P4 ;  /* 0x0000000534f77211 */ /* 0x080fe400020f16ff */
[----:B------:R-:W-:Y:S02]  /*427f0*/  LEA R238, P4, R51, R4, 0x2 ;  /* 0x0000000433ee7211 */ /* 0x000fe400078810ff */
[----:B------:R-:W-:-:S02]  /*42800*/  LEA.HI.X.SX32 R185, R29, R5, 0x2, P3 ;  /* 0x000000051db97211 */ /* 0x000fc400018f16ff */
[-C--:B------:R-:W-:Y:S02]  /*42810*/  LEA R180, P2, R18, R4.reuse, 0x2 ;  /* 0x0000000412b47211 */ /* 0x080fe400078410ff */
[----:B------:R-:W-:Y:S02]  /*42820*/  IADD3 R29, R3, c[0x0][0x198], RZ ;  /* 0x00006600031d7a10 */ /* 0x000fe40007ffe0ff */
[-C--:B------:R-:W-:Y:S02]  /*42830*/  LEA.HI.X.SX32 R239, R51, R5.reuse, 0x2, P4 ;  /* 0x0000000533ef7211 */ /* 0x080fe400020f16ff */
[-C--:B------:R-:W-:Y:S02]  /*42840*/  LEA R236, P4, R50, R4.reuse, 0x2 ;  /* 0x0000000432ec7211 */ /* 0x080fe400078810ff */
[----:B------:R-:W-:Y:S02]  /*42850*/  LEA R174, P3, R15, R4, 0x2 ;  /* 0x000000040fae7211 */ /* 0x000fe400078610ff */
[----:B------:R-:W-:-:S02]  /*42860*/  LEA.HI.X.SX32 R181, R18, R5, 0x2, P2 ;  /* 0x0000000512b57211 */ /* 0x000fc400010f16ff */
[----:B------:R-:W-:Y:S02]  /*42870*/  IADD3 R18, R29, c[0x0][0x198], RZ ;  /* 0x000066001d127a10 */ /* 0x000fe40007ffe0ff */
[-C--:B------:R-:W-:Y:S02]  /*42880*/  LEA.HI.X.SX32 R237, R50, R5.reuse, 0x2, P4 ;  /* 0x0000000532ed7211 */ /* 0x080fe400020f16ff */
[----:B------:R-:W-:Y:S02]  /*42890*/  LEA.HI.X.SX32 R175, R15, R5, 0x2, P3 ;  /* 0x000000050faf7211 */ /* 0x000fe400018f16ff */
[-C--:B------:R-:W-:Y:S02]  /*428a0*/  LEA R170, P2, R28, R4.reuse, 0x2 ;  /* 0x000000041caa7211 */ /* 0x080fe400078410ff */
[----:B------:R-:W-:Y:S02]  /*428b0*/  LEA R226, P4, R49, R4, 0x2 ;  /* 0x0000000431e27211 */ /* 0x000fe400078810ff */
[----:B------:R-:W-:-:S02]  /*428c0*/  IADD3 R15, R18, c[0x0][0x198], RZ ;  /* 0x00006600120f7a10 */ /* 0x000fc40007ffe0ff */
[-C--:B------:R-:W-:Y:S02]  /*428d0*/  LEA R172, P3, R13, R4.reuse, 0x2 ;  /* 0x000000040dac7211 */ /* 0x080fe400078610ff */
[-C--:B------:R-:W-:Y:S02]  /*428e0*/  LEA.HI.X.SX32 R171, R28, R5.reuse, 0x2, P2 ;  /* 0x000000051cab7211 */ /* 0x080fe400010f16ff */
[-C--:B------:R-:W-:Y:S02]  /*428f0*/  LEA.HI.X.SX32 R227, R49, R5.reuse, 0x2, P4 ;  /* 0x0000000531e37211 */ /* 0x080fe400020f16ff */
[----:B------:R-:W-:Y:S02]  /*42900*/  IADD3 R28, R15, c[0x0][0x198], RZ ;  /* 0x000066000f1c7a10 */ /* 0x000fe40007ffe0ff */
        /* <DEDUP_REMOVED lines=10> */
[-C--:B------:R-:W-:Y:S02]  /*429b0*/  LEA R212, P4, R46, R4.reuse, 0x2 ;  /* 0x000000042ed47211 */ /* 0x080fe400078810ff */
[----:B------:R-:W-:Y:S02]  /*429c0*/  LEA.HI.X.SX32 R163, R27, R5, 0x2, P3 ;  /* 0x000000051ba37211 */ /* 0x000fe400018f16ff */
[----:B------:R-:W-:Y:S02]  /*429d0*/  LEA R158, P2, R24, R4, 0x2 ;  /* 0x00000004189e7211 */ /* 0x000fe400078410ff */
[----:B------:R-:W-:-:S02]  /*429e0*/  IADD3 R27, R25, c[0x0][0x198], RZ ;  /* 0x00006600191b7a10 */ /* 0x000fc40007ffe0ff */
[-C--:B------:R-:W-:Y:S02]  /*429f0*/  LEA.HI.X.SX32 R213, R46, R5.reuse, 0x2, P4 ;  /* 0x000000052ed57211 */ /* 0x080fe400020f16ff */
[-C--:B------:R-:W-:Y:S02]  /*42a00*/  LEA R160, P3, R19, R4.reuse, 0x2 ;  /* 0x0000000413a07211 */ /* 0x080fe400078610ff */
[-C--:B------:R-:W-:Y:S02]  /*42a10*/  LEA.HI.X.SX32 R159, R24, R5.reuse, 0x2, P2 ;  /* 0x00000005189f7211 */ /* 0x080fe400010f16ff */
[----:B------:R-:W-:Y:S02]  /*42a20*/  LEA R202, P4, R45, R4, 0x2 ;  /* 0x000000042dca7211 */ /* 0x000fe400078810ff */
[----:B------:R-:W-:Y:S02]  /*42a30*/  IADD3 R24, R27, c[0x0][0x198], RZ ;  /* 0x000066001b187a10 */ /* 0x000fe40007ffe0ff */
[----:B------:R-:W-:-:S02]  /*42a40*/  LEA.HI.X.SX32 R161, R19, R5, 0x2, P3 ;  /* 0x0000000513a17211 */ /* 0x000fc400018f16ff */
[-C--:B------:R-:W-:Y:S02]  /*42a50*/  LEA R156, P2, R26, R4.reuse, 0x2 ;  /* 0x000000041a9c7211 */ /* 0x080fe400078410ff */
[-C--:B------:R-:W-:Y:S02]  /*42a60*/  LEA.HI.X.SX32 R203, R45, R5.reuse, 0x2, P4 ;  /* 0x000000052dcb7211 */ /* 0x080fe400020f16ff */
[----:B------:R-:W-:Y:S02]  /*42a70*/  IADD3 R19, R24, c[0x0][0x198], RZ ;  /* 0x0000660018137a10 */ /* 0x000fe40007ffe0ff */
        /* <DEDUP_REMOVED lines=11> */
[----:B------:R-:W-:Y:S02]  /*42b30*/  LEA R148, P3, R22, R4, 0x2 ;  /* 0x0000000416947211 */ /* 0x000fe400078610ff */
[-C--:B------:R-:W-:Y:S02]  /*42b40*/  LEA.HI.X.SX32 R147, R16, R5.reuse, 0x2, P2 ;  /* 0x0000000510937211 */ /* 0x080fe400010f16ff */
[----:B------:R-:W-:Y:S02]  /*42b50*/  IADD3 R16, R23, c[0x0][0x198], RZ ;  /* 0x0000660017107a10 */ /* 0x000fe40007ffe0ff */
[----:B------:R-:W-:-:S02]  /*42b60*/  LEA.HI.X.SX32 R189, R42, R5, 0x2, P4 ;  /* 0x000000052abd7211 */ /* 0x000fc400020f16ff */
[-C--:B------:R-:W-:Y:S02]  /*42b70*/  LEA.HI.X.SX32 R149, R22, R5.reuse, 0x2, P3 ;  /* 0x0000000516957211 */ /* 0x080fe400018f16ff */
[-C--:B------:R-:W-:Y:S02]  /*42b80*/  LEA R144, P2, R17, R4.reuse, 0x2 ;  /* 0x0000000411907211 */ /* 0x080fe400078410ff */
[-C--:B------:R-:W-:Y:S02]  /*42b90*/  LEA R178, P4, R41, R4.reuse, 0x2 ;  /* 0x0000000429b27211 */ /* 0x080fe400078810ff */
[----:B------:R-:W-:Y:S02]  /*42ba0*/  IADD3 R22, R16, c[0x0][0x198], RZ ;  /* 0x0000660010167a10 */ /* 0x000fe40007ffe0ff */
[----:B------:R-:W-:Y:S02]  /*42bb0*/  LEA R138, P3, R21, R4, 0x2 ;  /* 0x00000004158a7211 */ /* 0x000fe400078610ff */
[----:B------:R-:W-:-:S02]  /*42bc0*/  LEA.HI.X.SX32 R145, R17, R5, 0x2, P2 ;  /* 0x0000000511917211 */ /* 0x000fc400010f16ff */
[-C--:B------:R-:W-:Y:S02]  /*42bd0*/  LEA.HI.X.SX32 R179, R41, R5.reuse, 0x2, P4 ;  /* 0x0000000529b37211 */ /* 0x080fe400020f16ff */
[----:B------:R-:W-:Y:S02]  /*42be0*/  IADD3 R17, R22, c[0x0][0x198], RZ ;  /* 0x0000660016117a10 */ /* 0x000fe40007ffe0ff */
        /* <DEDUP_REMOVED lines=10> */
[-C--:B------:R-:W-:Y:S02]  /*42c90*/  LEA R164, P4, R38, R4.reuse, 0x2 ;  /* 0x0000000426a47211 */ /* 0x080fe400078810ff */
[-C--:B------:R-:W-:Y:S02]  /*42ca0*/  LEA.HI.X.SX32 R137, R9, R5.reuse, 0x2, P3 ;  /* 0x0000000509897211 */ /* 0x080fe400018f16ff */
[-C--:B------:R-:W-:Y:S02]  /*42cb0*/  LEA R132, P2, R8, R4.reuse, 0x2 ;  /* 0x0000000408847211 */ /* 0x080fe400078410ff */
[----:B------:R-:W-:Y:S02]  /*42cc0*/  IADD3 R9, R20, c[0x0][0x198], RZ ;  /* 0x0000660014097a10 */ /* 0x000fe40007ffe0ff */
[----:B------:R-:W-:Y:S02]  /*42cd0*/  LEA.HI.X.SX32 R165, R38, R5, 0x2, P4 ;  /* 0x0000000526a57211 */ /* 0x000fe400020f16ff */
[----:B------:R-:W-:-:S02]  /*42ce0*/  LEA R126, P3, R14, R4, 0x2 ;  /* 0x000000040e7e7211 */ /* 0x000fc400078610ff */
[-C--:B------:R-:W-:Y:S02]  /*42cf0*/  LEA.HI.X.SX32 R133, R8, R5.reuse, 0x2, P2 ;  /* 0x0000000508857211 */ /* 0x080fe400010f16ff */
[-C--:B------:R-:W-:Y:S02]  /*42d00*/  LEA R154, P4, R37, R4.reuse, 0x2 ;  /* 0x00000004259a7211 */ /* 0x080fe400078810ff */
[----:B------:R-:W-:Y:S02]  /*42d10*/  IADD3 R8, R9, c[0x0][0x198], RZ ;  /* 0x0000660009087a10 */ /* 0x000fe40007ffe0ff */
[-C--:B------:R-:W-:Y:S02]  /*42d20*/  LEA.HI.X.SX32 R127, R14, R5.reuse, 0x2, P3 ;  /* 0x000000050e7f7211 */ /* 0x080fe400018f16ff */
[----:B------:R-:W-:Y:S02]  /*42d30*/  LEA R122, P2, R6, R4, 0x2 ;  /* 0x00000004067a7211 */ /* 0x000fe400078410ff */
[----:B------:R-:W-:-:S02]  /*42d40*/  LEA.HI.X.SX32 R155, R37, R5, 0x2, P4 ;  /* 0x00000005259b7211 */ /* 0x000fc400020f16ff */
[----:B------:R-:W-:Y:S02]  /*42d50*/  IADD3 R14, R8, c[0x0][0x198], RZ ;  /* 0x00006600080e7a10 */ /* 0x000fe40007ffe0ff */
        /* <DEDUP_REMOVED lines=11> */
[-C--:B------:R-:W-:Y:S02]  /*42e10*/  LEA R114, P3, R12, R4.reuse, 0x2 ;  /* 0x000000040c727211 */ /* 0x080fe400078610ff */
[-C--:B------:R-:W-:Y:S02]  /*42e20*/  LEA.HI.X.SX32 R121, R10, R5.reuse, 0x2, P2 ;  /* 0x000000050a797211 */ /* 0x080fe400010f16ff */
[----:B------:R-:W-:Y:S02]  /*42e30*/  IADD3 R10, R7, c[0x0][0x198], RZ ;  /* 0x00006600070a7a10 */ /* 0x000fe40007ffe0ff */
[-C--:B------:R-:W-:Y:S02]  /*42e40*/  LEA.HI.X.SX32 R141, R34, R5.reuse, 0x2, P4 ;  /* 0x00000005228d7211 */ /* 0x080fe400020f16ff */
[----:B------:R-:W-:Y:S02]  /*42e50*/  LEA.HI.X.SX32 R115, R12, R5, 0x2, P3 ;  /* 0x000000050c737211 */ /* 0x000fe400018f16ff */
[----:B------:R-:W-:-:S02]  /*42e60*/  LEA R110, P2, R11, R4, 0x2 ;  /* 0x000000040b6e7211 */ /* 0x000fc400078410ff */
[-C--:B------:R-:W-:Y:S02]  /*42e70*/  LEA R130, P4, R33, R4.reuse, 0x2 ;  /* 0x0000000421827211 */ /* 0x080fe400078810ff */
[----:B------:R-:W-:Y:S02]  /*42e80*/  IADD3 R12, R10, c[0x0][0x198], RZ ;  /* 0x000066000a0c7a10 */ /* 0x000fe40007ffe0ff */
[----:B------:R-:W-:Y:S02]  /*42e90*/  LEA R112, P3, R3, R4, 0x2 ;  /* 0x0000000403707211 */ /* 0x000fe400078610ff */
[-C--:B------:R-:W-:Y:S02]  /*42ea0*/  LEA.HI.X.SX32 R111, R11, R5.reuse, 0x2, P2 ;  /* 0x000000050b6f7211 */ /* 0x080fe400010f16ff */
[----:B------:R-:W-:Y:S02]  /*42eb0*/  LEA.HI.X.SX32 R131, R33, R5, 0x2, P4 ;  /* 0x0000000521837211 */ /* 0x000fe400020f16ff */
[----:B------:R-:W-:-:S02]  /*42ec0*/  IADD3 R11, R12, c[0x0][0x198], RZ ;  /* 0x000066000c0b7a10 */ /* 0x000fc40007ffe0ff */
        /* <DEDUP_REMOVED lines=16> */
[----:B------:R-:W-:Y:S02]  /*42fd0*/  LEA.HI.X.SX32 R99, R13, R5, 0x2, P2 ;  /* 0x000000050d637211 */ /* 0x000fe400010f16ff */
[----:B------:R-:W-:-:S02]  /*42fe0*/  LEA R106, P4, R29, R4, 0x2 ;  /* 0x000000041d6a7211 */ /* 0x000fc400078810ff */
[----:B------:R-:W-:Y:S02]  /*42ff0*/  IADD3 R13, R15, c[0x0][0x198], RZ ;  /* 0x000066000f0d7a10 */ /* 0x000fe40007ffe0ff */
[-C--:B------:R-:W-:Y:S02]  /*43000*/  LEA.HI.X.SX32 R101, R25, R5.reuse, 0x2, P3 ;  /* 0x0000000519657211 */ /* 0x080fe400018f16ff */
[-C--:B------:R-:W-:Y:S02]  /*43010*/  LEA R96, P2, R24, R4.reuse, 0x2 ;  /* 0x0000000418607211 */ /* 0x080fe400078410ff */
[----:B------:R-:W-:Y:S02]  /*43020*/  LEA.HI.X.SX32 R107, R29, R5, 0x2, P4 ;  /* 0x000000051d6b7211 */ /* 0x000fe400020f16ff */
[----:B------:R-:W-:Y:S02]  /*43030*/  IADD3 R25, R13, c[0x0][0x198], RZ ;  /* 0x000066000d197a10 */ /* 0x000fe40007ffe0ff */
[----:B------:R-:W-:-:S02]  /*43040*/  LEA R104, P4, R28, R4, 0x2 ;  /* 0x000000041c687211 */ /* 0x000fc400078810ff */
[-C--:B------:R-:W-:Y:S02]  /*43050*/  LEA R90, P3, R19, R4.reuse, 0x2 ;  /* 0x00000004135a7211 */ /* 0x080fe400078610ff */
[-C--:B------:R-:W-:Y:S02]  /*43060*/  LEA.HI.X.SX32 R97, R24, R5.reuse, 0x2, P2 ;  /* 0x0000000518617211 */ /* 0x080fe400010f16ff */
[----:B------:R-:W-:Y:S02]  /*43070*/  IADD3 R24, R25, c[0x0][0x198], RZ ;  /* 0x0000660019187a10 */ /* 0x000fe40007ffe0ff */
[-C--:B------:R-:W-:Y:S02]  /*43080*/  LEA.HI.X.SX32 R105, R28, R5.reuse, 0x2, P4 ;  /* 0x000000051c697211 */ /* 0x080fe400020f16ff */
[----:B------:R-:W-:Y:S02]  /*43090*/  LEA R94, P4, R27, R4, 0x2 ;  /* 0x000000041b5e7211 */ /* 0x000fe400078810ff */
[----:B------:R-:W-:-:S02]  /*430a0*/  LEA.HI.X.SX32 R91, R19, R5, 0x2, P3 ;  /* 0x00000005135b7211 */ /* 0x000fc400018f16ff */
[----:B------:R-:W-:Y:S02]  /*430b0*/  IADD3 R19, R24, c[0x0][0x198], RZ ;  /* 0x0000660018137a10 */ /* 0x000fe40007ffe0ff */
[-C--:B------:R-:W-:Y:S02]  /*430c0*/  LEA.HI.X.SX32 R95, R27, R5.reuse, 0x2, P4 ;  /* 0x000000051b5f7211 */ /* 0x080fe400020f16ff */
[-C--:B------:R-:W-:Y:S02]  /*430d0*/  LEA R92, P4, R26, R4.reuse, 0x2 ;  /* 0x000000041a5c7211 */ /* 0x080fe400078810ff */
[----:B------:R-:W-:Y:S02]  /*430e0*/  IADD3 R30, R19, c[0x0][0x198], RZ ;  /* 0x00006600131e7a10 */ /* 0x000fe40007ffe0ff */
[----:B------:R-:W-:Y:S02]  /*430f0*/  LEA R88, P3, R16, R4, 0x2 ;  /* 0x0000000410587211 */ /* 0x000fe400078610ff */
[----:B------:R-:W-:-:S02]  /*43100*/  LEA.HI.X.SX32 R93, R26, R5, 0x2, P4 ;  /* 0x000000051a5d7211 */ /* 0x000fc400020f16ff */
[-C--:B------:R-:W-:Y:S02]  /*43110*/  LEA R86, P2, R23, R4.reuse, 0x2 ;  /* 0x0000000417567211 */ /* 0x080fe400078410ff */
[-C--:B------:R-:W-:Y:S02]  /*43120*/  LEA R52, P4, R22, R4.reuse, 0x2 ;  /* 0x0000000416347211 */ /* 0x080fe400078810ff */
[----:B------:R-:W-:Y:S02]  /*43130*/  IADD3 R27, R30, c[0x0][0x198], RZ ;  /* 0x000066001e1b7a10 */ /* 0x000fe40007ffe0ff */
[-C--:B------:R-:W-:Y:S02]  /*43140*/  LEA.HI.X.SX32 R89, R16, R5.reuse, 0x2, P3 ;  /* 0x0000000510597211 */ /* 0x080fe400018f16ff */
[----:B------:R-:W-:Y:S02]  /*43150*/  LEA R46, P3, R21, R4, 0x2 ;  /* 0x00000004152e7211 */ /* 0x000fe400078610ff */
[----:B------:R-:W-:-:S02]  /*43160*/  LEA.HI.X.SX32 R87, R23, R5, 0x2, P2 ;  /* 0x0000000517577211 */ /* 0x000fc400010f16ff */
[-C--:B------:R-:W-:Y:S02]  /*43170*/  LEA.HI.X.SX32 R53, R22, R5.reuse, 0x2, P4 ;  /* 0x0000000516357211 */ /* 0x080fe400020f16ff */
[----:B------:R-:W-:Y:S02]  /*43180*/  IADD3 R26, R27, c[0x0][0x198], RZ ;  /* 0x000066001b1a7a10 */ /* 0x000fe40007ffe0ff */
[-C--:B------:R-:W-:Y:S02]  /*43190*/  LEA R22, P2, R17, R4.reuse, 0x2 ;  /* 0x0000000411167211 */ /* 0x080fe400078410ff */
[----:B------:R-:W-:Y:S02]  /*431a0*/  LEA R16, P4, R20, R4, 0x2 ;  /* 0x0000000414107211 */ /* 0x000fe400078810ff */
[----:B------:R-:W-:Y:S02]  /*431b0*/  LEA.HI.X.SX32 R47, R21, R5, 0x2, P3 ;  /* 0x00000005152f7211 */ /* 0x000fe400018f16ff */
[----:B------:R-:W-:-:S02]  /*431c0*/  IADD3 R21, R26, c[0x0][0x198], RZ ;  /* 0x000066001a157a10 */ /* 0x000fc40007ffe0ff */
[-C--:B------:R-:W-:Y:S02]  /*431d0*/  LEA.HI.X.SX32 R23, R17, R5.reuse, 0x2, P2 ;  /* 0x0000000511177211 */ /* 0x080fe400010f16ff */
[-C--:B------:R-:W-:Y:S02]  /*431e0*/  LEA.HI.X.SX32 R17, R20, R5.reuse, 0x2, P4 ;  /* 0x0000000514117211 */ /* 0x080fe400020f16ff */
[-C--:B------:R-:W-:Y:S02]  /*431f0*/  LEA R34, P4, R14, R4.reuse, 0x2 ;  /* 0x000000040e227211 */ /* 0x080fe400078810ff */
[----:B------:R-:W-:Y:S02]  /*43200*/  IADD3 R20, R21, c[0x0][0x198], RZ ;  /* 0x0000660015147a10 */ /* 0x000fe40007ffe0ff */
[----:B------:R-:W-:Y:S02]  /*43210*/  LEA R84, P3, R8, R4, 0x2 ;  /* 0x0000000408547211 */ /* 0x000fe400078610ff */
[----:B------:R-:W-:-:S02]  /*43220*/  LEA.HI.X.SX32 R35, R14, R5, 0x2, P4 ;  /* 0x000000050e237211 */ /* 0x000fc400020f16ff */
[----:B------:R-:W-:Y:S02]  /*43230*/  IADD3 R14, R20, c[0x0][0x198], RZ ;  /* 0x00006600140e7a10 */ /* 0x000fe40007ffe0ff */
[-C--:B------:R-:W-:Y:S02]  /*43240*/  LEA R40, P2, R9, R4.reuse, 0x2 ;  /* 0x0000000409287211 */ /* 0x080fe400078410ff */
[-C--:B------:R-:W-:Y:S02]  /*43250*/  LEA.HI.X.SX32 R85, R8, R5.reuse, 0x2, P3 ;  /* 0x0000000508557211 */ /* 0x080fe400018f16ff */
[----:B------:R-:W-:Y:S02]  /*43260*/  LEA R78, P3, R7, R4, 0x2 ;  /* 0x00000004074e7211 */ /* 0x000fe400078610ff */
[----:B------:R-:W-:Y:S02]  /*43270*/  IADD3 R31, R14, c[0x0][0x198], RZ ;  /* 0x000066000e1f7a10 */ /* 0x000fe40007ffe0ff */
[----:B------:R-:W-:-:S02]  /*43280*/  LEA.HI.X.SX32 R41, R9, R5, 0x2, P2 ;  /* 0x0000000509297211 */ /* 0x000fc400010f16ff */
[CC--:B------:R-:W-:Y:S02]  /*43290*/  LEA R8, P2, R6.reuse, R4.reuse, 0x2 ;  /* 0x0000000406087211 */ /* 0x0c0fe400078410ff */
[-C--:B------:R-:W-:Y:S02]  /*432a0*/  LEA.HI.X.SX32 R79, R7, R5.reuse, 0x2, P3 ;  /* 0x00000005074f7211 */ /* 0x080fe400018f16ff */
[----:B------:R-:W-:Y:S02]  /*432b0*/  IADD3 R7, R31, c[0x0][0x198], RZ ;  /* 0x000066001f077a10 */ /* 0x000fe40007ffe0ff */
[----:B------:R-:W-:Y:S02]  /*432c0*/  LEA.HI.X.SX32 R9, R6, R5, 0x2, P2 ;  /* 0x0000000506097211 */ /* 0x000fe400010f16ff */
[----:B------:R-:W-:Y:S02]  /*432d0*/  IADD3 R6, R7, c[0x0][0x198], RZ ;  /* 0x0000660007067a10 */ /* 0x000fe40007ffe0ff */
[----:B------:R-:W-:-:S02]  /*432e0*/  LEA R28, P4, R10, R4, 0x2 ;  /* 0x000000040a1c7211 */ /* 0x000fc400078810ff */
[-C--:B------:R-:W-:Y:S02]  /*432f0*/  LEA R72, P2, R12, R4.reuse, 0x2 ;  /* 0x000000040c487211 */ /* 0x080fe400078410ff */
[----:B------:R-:W-:Y:S02]  /*43300*/  IADD3 R32, R6, c[0x0][0x198], RZ ;  /* 0x0000660006207a10 */ /* 0x000fe40007ffe0ff */
[-C--:B------:R-:W-:Y:S02]  /*43310*/  LEA.HI.X.SX32 R29, R10, R5.reuse, 0x2, P4 ;  /* 0x000000050a1d7211 */ /* 0x080fe400020f16ff */
[----:B------:R-:W-:Y:S02]  /*43320*/  LEA R62, P4, R3, R4, 0x2 ;  /* 0x00000004033e7211 */ /* 0x000fe400078810ff */
[----:B------:R-:W-:Y:S02]  /*43330*/  LEA.HI.X.SX32 R73, R12, R5, 0x2, P2 ;  /* 0x000000050c497211 */ /* 0x000fe400010f16ff */
[----:B------:R-:W-:-:S02]  /*43340*/  IADD3 R12, R32, c[0x0][0x198], RZ ;  /* 0x00006600200c7a10 */ /* 0x000fc40007ffe0ff */
[-C--:B------:R-:W-:Y:S02]  /*43350*/  LEA R66, P3, R11, R4.reuse, 0x2 ;  /* 0x000000040b427211 */ /* 0x080fe400078610ff */
[-C--:B------:R-:W-:Y:S02]  /*43360*/  LEA.HI.X.SX32 R63, R3, R5.reuse, 0x2, P4 ;  /* 0x00000005033f7211 */ /* 0x080fe400020f16ff */
[----:B------:R-:W-:Y:S01]  /*43370*/  LEA R10, P2, R18, R4, 0x2 ;  /* 0x00000004120a7211 */ /* 0x000fe200078410ff */
[----:B------:R-:W-:Y:S01]  /*43380*/  STL.64 [R1+0x10], R60 ;  /* 0x0000103c01007387 */ /* 0x000fe20000100a00 */
[----:B------:R-:W-:Y:S02]  /*43390*/  IADD3 R3, R12, c[0x0][0x198], RZ ;  /* 0x000066000c037a10 */ /* 0x000fe40007ffe0ff */
[-C--:B------:R-:W-:Y:S01]  /*433a0*/  LEA.HI.X.SX32 R67, R11, R5.reuse, 0x2, P3 ;  /* 0x000000050b437211 */ /* 0x080fe200018f16ff */
[----:B------:R1:W-:Y:S01]  /*433b0*/  STL.64 [R1+0x8], R58 ;  /* 0x0000083a01007387 */ /* 0x0003e20000100a00 */
[----:B------:R-:W-:-:S02]  /*433c0*/  LEA.HI.X.SX32 R11, R18, R5, 0x2, P2 ;  /* 0x00000005120b7211 */ /* 0x000fc400010f16ff */
[----:B------:R-:W-:Y:S02]  /*433d0*/  IADD3 R18, R3, c[0x0][0x198], RZ ;  /* 0x0000660003127a10 */ /* 0x000fe40007ffe0ff */
[-C--:B------:R-:W-:Y:S02]  /*433e0*/  LEA R82, P2, R25, R4.reuse, 0x2 ;  /* 0x0000000419527211 */ /* 0x080fe400078410ff */
[-C--:B------:R-:W-:Y:S02]  /*433f0*/  LEA R80, P4, R13, R4.reuse, 0x2 ;  /* 0x000000040d507211 */ /* 0x080fe400078810ff */
[----:B-1----:R-:W-:Y:S02]  /*43400*/  LEA R58, P3, R15, R4, 0x2 ;  /* 0x000000040f3a7211 */ /* 0x002fe400078610ff */
[-C--:B------:R-:W-:Y:S02]  /*43410*/  LEA.HI.X.SX32 R83, R25, R5.reuse, 0x2, P2 ;  /* 0x0000000519537211 */ /* 0x080fe400010f16ff */
[----:B------:R-:W-:-:S02]  /*43420*/  LEA.HI.X.SX32 R59, R15, R5, 0x2, P3 ;  /* 0x000000050f3b7211 */ /* 0x000fc400018f16ff */
[----:B------:R-:W-:Y:S02]  /*43430*/  IADD3 R15, R18, c[0x0][0x198], RZ ;  /* 0x00006600120f7a10 */ /* 0x000fe40007ffe0ff */
[-C--:B------:R-:W-:Y:S02]  /*43440*/  LEA.HI.X.SX32 R81, R13, R5.reuse, 0x2, P4 ;  /* 0x000000050d517211 */ /* 0x080fe400020f16ff */
[CC--:B------:R-:W-:Y:S02]  /*43450*/  LEA R68, P2, R30.reuse, R4.reuse, 0x2 ;  /* 0x000000041e447211 */ /* 0x0c0fe400078410ff */
[----:B------:R-:W-:Y:S02]  /*43460*/  LEA R76, P4, R19, R4, 0x2 ;  /* 0x00000004134c7211 */ /* 0x000fe400078810ff */
[----:B------:R-:W-:Y:S02]  /*43470*/  IADD3 R13, R15, c[0x0][0x198], RZ ;  /* 0x000066000f0d7a10 */ /* 0x000fe40007ffe0ff */
[----:B------:R-:W-:-:S02]  /*43480*/  LEA.HI.X.SX32 R69, R30, R5, 0x2, P2 ;  /* 0x000000051e457211 */ /* 0x000fc400010f16ff */
[CC--:B------:R-:W-:Y:S02]  /*43490*/  LEA R74, P3, R24.reuse, R4.reuse, 0x2 ;  /* 0x00000004184a7211 */ /* 0x0c0fe400078610ff */
[-C--:B------:R-:W-:Y:S02]  /*434a0*/  LEA.HI.X.SX32 R77, R19, R5.reuse, 0x2, P4 ;  /* 0x00000005134d7211 */ /* 0x080fe400020f16ff */
[-C--:B------:R-:W-:Y:S02]  /*434b0*/  LEA R64, P2, R21, R4.reuse, 0x2 ;  /* 0x0000000415407211 */ /* 0x080fe400078410ff */
[----:B------:R-:W-:Y:S01]  /*434c0*/  IADD3 R19, R13, c[0x0][0x198], RZ ;  /* 0x000066000d137a10 */ /* 0x000fe20007ffe0ff */
[----:B------:R-:W-:Y:S01]  /*434d0*/  STL.64 [R1], R56 ;  /* 0x0000003801007387 */ /* 0x000fe20000100a00 */
[-C--:B------:R-:W-:Y:S02]  /*434e0*/  LEA.HI.X.SX32 R75, R24, R5.reuse, 0x2, P3 ;  /* 0x00000005184b7211 */ /* 0x080fe400018f16ff */
[----:B------:R-:W-:Y:S01]  /*434f0*/  LEA.HI.X.SX32 R65, R21, R5, 0x2, P2 ;  /* 0x0000000515417211 */ /* 0x000fe200010f16ff */
[----:B------:R1:W-:Y:S01]  /*43500*/  STL.64 [R1+0x1178], R250 ;  /* 0x001178fa01007387 */ /* 0x0003e20000100a00 */
[----:B------:R-:W-:-:S02]  /*43510*/  LEA R70, P3, R27, R4, 0x2 ;  /* 0x000000041b467211 */ /* 0x000fc400078610ff */
[----:B------:R-:W-:Y:S01]  /*43520*/  LEA R60, P4, R26, R4, 0x2 ;  /* 0x000000041a3c7211 */ /* 0x000fe200078810ff */
[----:B------:R-:W-:Y:S01]  /*43530*/  STL.64 [R1+0x1188], R248 ;  /* 0x001188f801007387 */ /* 0x000fe20000100a00 */
[----:B------:R-:W-:-:S03]  /*43540*/  IADD3 R21, R19, c[0x0][0x198], RZ ;  /* 0x0000660013157a10 */ /* 0x000fc60007ffe0ff */
[----:B------:R-:W-:Y:S01]  /*43550*/  STL.64 [R1+0x1190], R246 ;  /* 0x001190f601007387 */ /* 0x000fe20000100a00 */
[-C--:B------:R-:W-:Y:S02]  /*43560*/  LEA.HI.X.SX32 R71, R27, R5.reuse, 0x2, P3 ;  /* 0x000000051b477211 */ /* 0x080fe400018f16ff */
[-C--:B------:R-:W-:Y:S01]  /*43570*/  LEA.HI.X.SX32 R61, R26, R5.reuse, 0x2, P4 ;  /* 0x000000051a3d7211 */ /* 0x080fe200020f16ff */
[----:B------:R2:W-:Y:S01]  /*43580*/  STL.64 [R1+0x1198], R242 ;  /* 0x001198f201007387 */ /* 0x0005e20000100a00 */
[----:B-1----:R-:W-:Y:S02]  /*43590*/  IADD3 R251, R21, c[0x0][0x198], RZ ;  /* 0x0000660015fb7a10 */ /* 0x002fe40007ffe0ff */
[-C--:B------:R-:W-:Y:S02]  /*435a0*/  LEA R54, P3, R20, R4.reuse, 0x2 ;  /* 0x0000000414367211 */ /* 0x080fe400078610ff */
[----:B------:R-:W-:Y:S02]  /*435b0*/  LEA R56, P4, R14, R4, 0x2 ;  /* 0x000000040e387211 */ /* 0x000fe400078810ff */
[-C--:B------:R-:W-:Y:S01]  /*435c0*/  LEA.HI.X.SX32 R55, R20, R5.reuse, 0x2, P3 ;  /* 0x0000000514377211 */ /* 0x080fe200018f16ff */
[----:B--2---:R-:W2:Y:S04]  /*435d0*/  LDL.LU R243, [R1+0x1c4] ;  /* 0x0001c40001f37983 */ /* 0x004ea80000300800 */
[----:B------:R1:W-:Y:S01]  /*435e0*/  STL.64 [R1+0x11a0], R244 ;  /* 0x0011a0f401007387 */ /* 0x0003e20000100a00 */
[----:B------:R-:W-:-:S02]  /*435f0*/  LEA.HI.X.SX32 R57, R14, R5, 0x2, P4 ;  /* 0x000000050e397211 */ /* 0x000fc400020f16ff */
[-C--:B------:R-:W-:Y:S02]  /*43600*/  LEA R48, P2, R31, R4.reuse, 0x2 ;  /* 0x000000041f307211 */ /* 0x080fe400078410ff */
[-C--:B------:R-:W-:Y:S02]  /*43610*/  LEA R50, P3, R7, R4.reuse, 0x2 ;  /* 0x0000000407327211 */ /* 0x080fe400078610ff */
[----:B------:R-:W-:Y:S01]  /*43620*/  LEA R42, P4, R6, R4, 0x2 ;  /* 0x00000004062a7211 */ /* 0x000fe200078810ff */
[----:B-1----:R-:W2:Y:S04]  /*43630*/  LDL.LU.64 R244, [R1+0xe0] ;  /* 0x0000e00001f47983 */ /* 0x002ea80000300a00 */
[----:B------:R1:W-:Y:S01]  /*43640*/  STL.64 [R1+0x11a8], R238 ;  /* 0x0011a8ee01007387 */ /* 0x0003e20000100a00 */
[----:B------:R-:W-:-:S02]  /*43650*/  LEA.HI.X.SX32 R49, R31, R5, 0x2, P2 ;  /* 0x000000051f317211 */ /* 0x000fc400010f16ff */
[-C--:B------:R-:W-:Y:S02]  /*43660*/  LEA.HI.X.SX32 R51, R7, R5.reuse, 0x2, P3 ;  /* 0x0000000507337211 */ /* 0x080fe400018f16ff */
[----:B------:R-:W-:Y:S02]  /*43670*/  LEA.HI.X.SX32 R43, R6, R5, 0x2, P4 ;  /* 0x00000005062b7211 */ /* 0x000fe400020f16ff */
[----:B-1----:R-:W-:Y:S02]  /*43680*/  IADD3 R239, R251, c[0x0][0x198], RZ ;  /* 0x00006600fbef7a10 */ /* 0x002fe40007ffe0ff */
[-C--:B------:R-:W-:Y:S02]  /*43690*/  LEA R44, P2, R32, R4.reuse, 0x2 ;  /* 0x00000004202c7211 */ /* 0x080fe400078410ff */
[----:B------:R-:W-:Y:S02]  /*436a0*/  IADD3 R242, R239, c[0x0][0x198], RZ ;  /* 0x00006600eff27a10 */ /* 0x000fe40007ffe0ff */
[----:B------:R-:W-:-:S02]  /*436b0*/  LEA R36, P3, R12, R4, 0x2 ;  /* 0x000000040c247211 */ /* 0x000fc400078610ff */
[CC--:B------:R-:W-:Y:S02]  /*436c0*/  LEA R38, P4, R3.reuse, R4.reuse, 0x2 ;  /* 0x0000000403267211 */ /* 0x0c0fe400078810ff */
[----:B------:R-:W-:Y:S02]  /*436d0*/  IADD3 R252, R242, c[0x0][0x198], RZ ;  /* 0x00006600f2fc7a10 */ /* 0x000fe40007ffe0ff */
[-C--:B------:R-:W-:Y:S02]  /*436e0*/  LEA.HI.X.SX32 R45, R32, R5.reuse, 0x2, P2 ;  /* 0x00000005202d7211 */ /* 0x080fe400010f16ff */
[-C--:B------:R-:W-:Y:S02]  /*436f0*/  LEA.HI.X.SX32 R37, R12, R5.reuse, 0x2, P3 ;  /* 0x000000050c257211 */ /* 0x080fe400018f16ff */
[----:B------:R-:W-:Y:S02]  /*43700*/  LEA.HI.X.SX32 R39, R3, R5, 0x2, P4 ;  /* 0x0000000503277211 */ /* 0x000fe400020f16ff */
[----:B------:R-:W-:Y:S01]  /*43710*/  LEA R30, P2, R18, R4, 0x2 ;  /* 0x00000004121e7211 */ /* 0x000fe200078410ff */
[----:B------:R-:W-:Y:S01]  /*43720*/  STL.64 [R1+0x11b0], R240 ;  /* 0x0011b0f001007387 */ /* 0x000fe20000100a00 */
[----:B------:R-:W-:-:S02]  /*43730*/  IADD3 R3, R252, c[0x0][0x198], RZ ;  /* 0x00006600fc037a10 */ /* 0x000fc40007ffe0ff */
[-C--:B------:R-:W-:Y:S01]  /*43740*/  LEA R32, P3, R15, R4.reuse, 0x2 ;  /* 0x000000040f207211 */ /* 0x080fe200078610ff */
[----:B------:R-:W-:Y:S01]  /*43750*/  STL.64 [R1+0x11b8], R234 ;  /* 0x0011b8ea01007387 */ /* 0x000fe20000100a00 */
[-C--:B------:R-:W-:Y:S02]  /*43760*/  LEA.HI.X.SX32 R31, R18, R5.reuse, 0x2, P2 ;  /* 0x00000005121f7211 */ /* 0x080fe400010f16ff */
[----:B------:R-:W-:Y:S01]  /*43770*/  IADD3 R2, R0, 0x16a, RZ ;  /* 0x0000016a00027810 */ /* 0x000fe20007ffe0ff */
[----:B------:R-:W-:Y:S01]  /*43780*/  STL.64 [R1+0x11c0], R236 ;  /* 0x0011c0ec01007387 */ /* 0x000fe20000100a00 */
[-C--:B------:R-:W-:Y:S02]  /*43790*/  LEA R6, P2, R3, R4.reuse, 0x2 ;  /* 0x0000000403067211 */ /* 0x080fe400078410ff */
[----:B------:R-:W-:Y:S01]  /*437a0*/  LEA.HI.X.SX32 R33, R15, R5, 0x2, P3 ;  /* 0x000000050f217211 */ /* 0x000fe200018f16ff */
[----:B------:R1:W-:Y:S01]  /*437b0*/  STL.64 [R1+0x11c8], R230 ;  /* 0x0011c8e601007387 */ /* 0x0003e20000100a00 */
[----:B------:R-:W-:-:S03]  /*437c0*/  LEA R24, P3, R19, R4, 0x2 ;  /* 0x0000000413187211 */ /* 0x000fc600078610ff */
[----:B------:R-:W-:Y:S01]  /*437d0*/  STL.64 [R1+0x11d0], R232 ;  /* 0x0011d0e801007387 */ /* 0x000fe20000100a00 */
[----:B------:R-:W-:-:S03]  /*437e0*/  LEA.HI.X.SX32 R7, R3, R5, 0x2, P2 ;  /* 0x0000000503077211 */ /* 0x000fc600010f16ff */
[----:B------:R3:W-:Y:S01]  /*437f0*/  STL.64 [R1+0x11d8], R226 ;  /* 0x0011d8e201007387 */ /* 0x0007e20000100a00 */
[----:B------:R-:W-:-:S03]  /*43800*/  ISETP.LT.AND P2, PT, R2, c[0x0][0x17c], !P0 ;  /* 0x00005f0002007a0c */ /* 0x000fc60004741270 */
[----:B------:R-:W4:Y:S01]  /*43810*/  LDL.LU.64 R246, [R1+0xd8] ;  /* 0x0000d80001f67983 */ /* 0x000f220000300a00 */
[----:B------:R-:W-:-:S03]  /*43820*/  LEA.HI.X.SX32 R25, R19, R5, 0x2, P3 ;  /* 0x0000000513197211 */ /* 0x000fc600018f16ff */
[----:B------:R-:W4:Y:S01]  /*43830*/  LDL.LU R250, [R1+0x1e0] ;  /* 0x0001e00001fa7983 */ /* 0x000f220000300800 */
[----:B------:R-:W-:-:S03]  /*43840*/  LEA R18, P3, R251, R4, 0x2 ;  /* 0x00000004fb127211 */ /* 0x000fc600078610ff */
[----:B------:R-:W4:Y:S04]  /*43850*/  LDL.LU.64 R248, [R1+0xd0] ;  /* 0x0000d00001f87983 */ /* 0x000f280000300a00 */
[----:B------:R-:W4:Y:S01]  /*43860*/  LDL.LU R2, [R1+0x1e4] ;  /* 0x0001e40001027983 */ /* 0x000f220000300800 */
[----:B------:R-:W-:-:S03]  /*43870*/  LEA.HI.X.SX32 R19, R251, R5, 0x2, P3 ;  /* 0x00000005fb137211 */ /* 0x000fc600018f16ff */
[----:B-1----:R-:W4:Y:S04]  /*43880*/  LDL.LU.64 R230, [R1+0xc8] ;  /* 0x0000c80001e67983 */ /* 0x002f280000300a00 */
[----:B------:R-:W4:Y:S04]  /*43890*/  LDL.LU R240, [R1+0x200] ;  /* 0x0002000001f07983 */ /* 0x000f280000300800 */
[----:B------:R-:W4:Y:S04]  /*438a0*/  LDL.LU.64 R236, [R1+0xc0] ;  /* 0x0000c00001ec7983 */ /* 0x000f280000300a00 */
[----:B------:R-:W4:Y:S01]  /*438b0*/  LDL.LU R251, [R1+0x204] ;  /* 0x0002040001fb7983 */ /* 0x000f220000300800 */
[----:B------:R-:W-:-:S02]  /*438c0*/  LEA R26, P4, R13, R4, 0x2 ;  /* 0x000000040d1a7211 */ /* 0x000fc400078810ff */
[-C--:B------:R-:W-:Y:S01]  /*438d0*/  LEA R12, P3, R242, R4.reuse, 0x2 ;  /* 0x00000004f20c7211 */ /* 0x080fe200078610ff */
[----:B------:R-:W4:Y:S01]  /*438e0*/  LDL.LU.64 R234, [R1+0xb8] ;  /* 0x0000b80001ea7983 */ /* 0x000f220000300a00 */
[-C--:B------:R-:W-:Y:S02]  /*438f0*/  LEA.HI.X.SX32 R27, R13, R5.reuse, 0x2, P4 ;  /* 0x000000050d1b7211 */ /* 0x080fe400020f16ff */
[CC--:B------:R-:W-:Y:S01]  /*43900*/  LEA R20, P4, R21.reuse, R4.reuse, 0x2 ;  /* 0x0000000415147211 */ /* 0x0c0fe200078810ff */
[----:B------:R-:W4:Y:S01]  /*43910*/  LDL.LU R241, [R1+0x260] ;  /* 0x0002600001f17983 */ /* 0x000f220000300800 */
[----:B---3--:R-:W-:Y:S02]  /*43920*/  IADD3 R226, R0, 0x16b, RZ ;  /* 0x0000016b00e27810 */ /* 0x008fe40007ffe0ff */
[----:B------:R-:W-:Y:S02]  /*43930*/  LEA.HI.X.SX32 R21, R21, R5, 0x2, P4 ;  /* 0x0000000515157211 */ /* 0x000fe400020f16ff */
[----:B------:R-:W-:-:S02]  /*43940*/  LEA R14, P4, R239, R4, 0x2 ;  /* 0x00000004ef0e7211 */ /* 0x000fc400078810ff */
[-C--:B------:R-:W-:Y:S02]  /*43950*/  LEA.HI.X.SX32 R13, R242, R5.reuse, 0x2, P3 ;  /* 0x00000005f20d7211 */ /* 0x080fe400018f16ff */
[----:B------:R-:W-:Y:S02]  /*43960*/  ISETP.LT.AND P3, PT, R226, c[0x0][0x17c], !P0 ;  /* 0x00005f00e2007a0c */ /* 0x000fe40004761270 */
[----:B------:R-:W-:Y:S02]  /*43970*/  LEA.HI.X.SX32 R15, R239, R5, 0x2, P4 ;  /* 0x00000005ef0f7211 */ /* 0x000fe400020f16ff */
[----:B------:R-:W3:Y:S04]  /*43980*/  LDL.LU.64 R238, [R1+0xb0] ;  /* 0x0000b00001ee7983 */ /* 0x000ee80000300a00 */
[----:B------:R-:W3:Y:S04]  /*43990*/  LDL.LU R242, [R1+0x264] ;  /* 0x0002640001f27983 */ /* 0x000ee80000300800 */
[----:B--2---:R1:W-:Y:S04]  /*439a0*/  @P5 STG.E [R244.64], R243 ;  /* 0x000000f3f4005986 */ /* 0x0043e8000c10190c */
[----:B-1----:R-:W2:Y:S04]  /*439b0*/  LDL.LU.64 R244, [R1+0xa8] ;  /* 0x0000a80001f47983 */ /* 0x002ea80000300a00 */
[----:B------:R-:W2:Y:S04]  /*439c0*/  LDL.LU R243, [R1+0x280] ;  /* 0x0002800001f37983 */ /* 0x000ea80000300800 */
[----:B----4-:R1:W-:Y:S04]  /*439d0*/  @P6 STG.E [R246.64], R250 ;  /* 0x000000faf6006986 */ /* 0x0103e8000c10190c */
[----:B------:R4:W-:Y:S04]  /*439e0*/  @P1 STG.E [R248.64], R2 ;  /* 0x00000002f8001986 */ /* 0x0009e8000c10190c */
[----:B-1----:R-:W2:Y:S04]  /*439f0*/  LDL.LU.64 R246, [R1+0xa0] ;  /* 0x0000a00001f67983 */ /* 0x002ea80000300a00 */
[----:B------:R-:W2:Y:S04]  /*43a00*/  LDL.LU R250, [R1+0x284] ;  /* 0x0002840001fa7983 */ /* 0x000ea80000300800 */
[----:B----4-:R-:W4:Y:S04]  /*43a10*/  LDL.LU.64 R248, [R1+0x98] ;  /* 0x0000980001f87983 */ /* 0x010f280000300a00 */
[----:B------:R-:W4:Y:S04]  /*43a20*/  LDL.LU R2, [R1+0xf8] ;  /* 0x0000f80001027983 */ /* 0x000f280000300800 */
[----:B------:R-:W4:Y:S04]  /*43a30*/  LDL.LU.64 R226, [R1+0x90] ;  /* 0x0000900001e27983 */ /* 0x000f280000300a00 */
[----:B------:R1:W-:Y:S04]  /*43a40*/  @P2 STG.E [R230.64], R240 ;  /* 0x000000f0e6002986 */ /* 0x0003e8000c10190c */
[----:B------:R-:W4:Y:S04]  /*43a50*/  LDL.LU R233, [R1+0xfc] ;  /* 0x0000fc0001e97983 */ /* 0x000f280000300800 */
[----:B------:R3:W-:Y:S04]  /*43a60*/  @P3 STG.E [R236.64], R251 ;  /* 0x000000fbec003986 */ /* 0x0007e8000c10190c */
[----:B-1----:R-:W4:Y:S04]  /*43a70*/  LDL.LU.64 R230, [R1+0x88] ;  /* 0x0000880001e67983 */ /* 0x002f280000300a00 */
[----:B---3--:R-:W3:Y:S01]  /*43a80*/  LDL.LU R251, [R1+0x188] ;  /* 0x0001880001fb7983 */ /* 0x008ee20000300800 */
[----:B------:R-:W-:-:S02]  /*43a90*/  LEA R4, P4, R252, R4, 0x2 ;  /* 0x00000004fc047211 */ /* 0x000fc400078810ff */
[----:B------:R-:W-:Y:S01]  /*43aa0*/  IADD3 R3, R0, 0x16c, RZ ;  /* 0x0000016c00037810 */ /* 0x000fe20007ffe0ff */
[----:B------:R-:W3:Y:S01]  /*43ab0*/  LDL.LU.64 R236, [R1+0x80] ;  /* 0x0000800001ec7983 */ /* 0x000ee20000300a00 */
[----:B------:R-:W-:Y:S02]  /*43ac0*/  LEA.HI.X.SX32 R5, R252, R5, 0x2, P4 ;  /* 0x00000005fc057211 */ /* 0x000fe400020f16ff */
[C---:B------:R-:W-:Y:S01]  /*43ad0*/  IADD3 R252, R0.reuse, 0x16d, RZ ;  /* 0x0000016d00fc7810 */ /* 0x040fe20007ffe0ff */
[----:B------:R-:W3:Y:S01]  /*43ae0*/  LDL.LU R240, [R1+0x18c] ;  /* 0x00018c0001f07983 */ /* 0x000ee20000300800 */
[----:B------:R-:W-:Y:S02]  /*43af0*/  ISETP.LT.AND P4, PT, R3, c[0x0][0x17c], !P0 ;  /* 0x00005f0003007a0c */ /* 0x000fe40004781270 */
[----:B------:R-:W-:Y:S02]  /*43b00*/  IADD3 R3, R0, 0x16e, RZ ;  /* 0x0000016e00037810 */ /* 0x000fe40007ffe0ff */
[----:B------:R-:W-:-:S02]  /*43b10*/  ISETP.LT.AND P5, PT, R252, c[0x0][0x17c], !P0 ;  /* 0x00005f00fc007a0c */ /* 0x000fc400047a1270 */
[C---:B------:R-:W-:Y:S02]  /*43b20*/  IADD3 R252, R0.reuse, 0x16f, RZ ;  /* 0x0000016f00fc7810 */ /* 0x040fe40007ffe0ff */
[----:B------:R-:W-:Y:S02]  /*43b30*/  ISETP.LT.AND P6, PT, R3, c[0x0][0x17c], !P0 ;  /* 0x00005f0003007a0c */ /* 0x000fe400047c1270 */
[----:B------:R-:W-:Y:S02]  /*43b40*/  IADD3 R3, R0, 0x170, RZ ;  /* 0x0000017000037810 */ /* 0x000fe40007ffe0ff */
[----:B------:R-:W-:Y:S02]  /*43b50*/  ISETP.LT.AND P1, PT, R252, c[0x0][0x17c], !P0 ;  /* 0x00005f00fc007a0c */ /* 0x000fe40004721270 */
[----:B------:R-:W-:Y:S02]  /*43b60*/  IADD3 R252, R0, 0x171, RZ ;  /* 0x0000017100fc7810 */ /* 0x000fe40007ffe0ff */
[----:B------:R-:W-:-:S02]  /*43b70*/  ISETP.LT.AND P2, PT, R3, c[0x0][0x17c], !P0 ;  /* 0x00005f0003007a0c */ /* 0x000fc40004741270 */
[----:B------:R-:W-:Y:S01]  /*43b80*/  IADD3 R3, R0, 0x172, RZ ;  /* 0x0000017200037810 */ /* 0x000fe20007ffe0ff */
[----:B------:R1:W-:Y:S01]  /*43b90*/  @P4 STG.E [R234.64], R241 ;  /* 0x000000f1ea004986 */ /* 0x0003e2000c10190c */
[----:B------:R-:W-:Y:S02]  /*43ba0*/  ISETP.LT.AND P3, PT, R252, c[0x0][0x17c], !P0 ;  /* 0x00005f00fc007a0c */ /* 0x000fe40004761270 */
[----:B------:R-:W-:Y:S01]  /*43bb0*/  ISETP.LT.AND P4, PT, R3, c[0x0][0x17c], !P0 ;  /* 0x00005f0003007a0c */ /* 0x000fe20004781270 */
[----:B------:R1:W-:Y:S04]  /*43bc0*/  @P5 STG.E [R238.64], R242 ;  /* 0x000000f2ee005986 */ /* 0x0003e8000c10190c */
[----:B-1----:R-:W3:Y:S04]  /*43bd0*/  LDL.LU.64 R234, [R1+0x78] ;  /* 0x0000780001ea7983 */ /* 0x002ee80000300a00 */
[----:B------:R-:W3:Y:S04]  /*43be0*/  LDL.LU R241, [R1+0x1a8] ;  /* 0x0001a80001f17983 */ /* 0x000ee80000300800 */
[----:B------:R-:W3:Y:S04]  /*43bf0*/  LDL.LU.64 R238, [R1+0x70] ;  /* 0x0000700001ee7983 */ /* 0x000ee80000300a00 */
[----:B------:R-:W3:Y:S04]  /*43c00*/  LDL.LU R242, [R1+0x1ac] ;  /* 0x0001ac0001f27983 */ /* 0x000ee80000300800 */
[----:B--2---:R1:W-:Y:S04]  /*43c10*/  @P6 STG.E [R244.64], R243 ;  /* 0x000000f3f4006986 */ /* 0x0043e8000c10190c */
[----:B-1----:R-:W2:Y:S04]  /*43c20*/  LDL.LU.64 R244, [R1+0x68] ;  /* 0x0000680001f47983 */ /* 0x002ea80000300a00 */
[----:B------:R-:W2:Y:S04]  /*43c30*/  LDL.LU R243, [R1+0x1c8] ;  /* 0x0001c80001f37983 */ /* 0x000ea80000300800 */
[----:B------:R1:W-:Y:S04]  /*43c40*/  @P1 STG.E [R246.64], R250 ;  /* 0x000000faf6001986 */ /* 0x0003e8000c10190c */
[----:B----4-:R4:W-:Y:S04]  /*43c50*/  @P2 STG.E [R248.64], R2 ;  /* 0x00000002f8002986 */ /* 0x0109e8000c10190c */
[----:B-1----:R-:W2:Y:S04]  /*43c60*/  LDL.LU.64 R246, [R1+0x60] ;  /* 0x0000600001f67983 */ /* 0x002ea80000300a00 */
[----:B------:R-:W2:Y:S04]  /*43c70*/  LDL.LU R250, [R1+0x1cc] ;  /* 0x0001cc0001fa7983 */ /* 0x000ea80000300800 */
[----:B----4-:R-:W4:Y:S04]  /*43c80*/  LDL.LU.64 R248, [R1+0x58] ;  /* 0x0000580001f87983 */ /* 0x010f280000300a00 */
[----:B------:R-:W4:Y:S04]  /*43c90*/  LDL.LU R2, [R1+0x1e8] ;  /* 0x0001e80001027983 */ /* 0x000f280000300800 */
[----:B------:R1:W-:Y:S04]  /*43ca0*/  @P3 STG.E [R226.64], R233 ;  /* 0x000000e9e2003986 */ /* 0x0003e8000c10190c */
[----:B---3--:R3:W-:Y:S04]  /*43cb0*/  @P4 STG.E [R230.64], R251 ;  /* 0x000000fbe6004986 */ /* 0x0087e8000c10190c */
[----:B-1----:R-:W4:Y:S04]  /*43cc0*/  LDL.LU.64 R226, [R1+0x11d8] ;  /* 0x0011d80001e27983 */ /* 0x002f280000300a00 */
[----:B------:R-:W4:Y:S04]  /*43cd0*/  LDL.LU.64 R232, [R1+0x50] ;  /* 0x0000500001e87983 */ /* 0x000f280000300a00 */
[----:B---3--:R-:W3:Y:S01]  /*43ce0*/  LDL.LU R251, [R1+0x1ec] ;  /* 0x0001ec0001fb7983 */ /* 0x008ee20000300800 */
[----:B------:R-:W-:-:S02]  /*43cf0*/  IADD3 R252, R0, 0x173, RZ ;  /* 0x0000017300fc7810 */ /* 0x000fc40007ffe0ff */
[----:B------:R-:W-:Y:S01]  /*43d00*/  IADD3 R3, R0, 0x174, RZ ;  /* 0x0000017400037810 */ /* 0x000fe20007ffe0ff */
[----:B------:R-:W3:Y:S01]  /*43d10*/  LDL.LU.64 R230, [R1+0x48] ;  /* 0x0000480001e67983 */ /* 0x000ee20000300a00 */
[----:B------:R-:W-:Y:S02]  /*43d20*/  ISETP.LT.AND P5, PT, R252, c[0x0][0x17c], !P0 ;  /* 0x00005f00fc007a0c */ /* 0x000fe400047a1270 */
[C---:B------:R-:W-:Y:S02]  /*43d30*/  IADD3 R252, R0.reuse, 0x175, RZ ;  /* 0x0000017500fc7810 */ /* 0x040fe40007ffe0ff */
[----:B------:R-:W-:Y:S02]  /*43d40*/  ISETP.LT.AND P6, PT, R3, c[0x0][0x17c], !P0 ;  /* 0x00005f0003007a0c */ /* 0x000fe400047c1270 */
[----:B------:R-:W-:Y:S02]  /*43d50*/  IADD3 R3, R0, 0x176, RZ ;  /* 0x0000017600037810 */ /* 0x000fe40007ffe0ff */
[----:B------:R-:W-:-:S02]  /*43d60*/  ISETP.LT.AND P1, PT, R252, c[0x0][0x17c], !P0 ;  /* 0x00005f00fc007a0c */ /* 0x000fc40004721270 */
[C---:B------:R-:W-:Y:S02]  /*43d70*/  IADD3 R252, R0.reuse, 0x177, RZ ;  /* 0x0000017700fc7810 */ /* 0x040fe40007ffe0ff */
[----:B------:R-:W-:Y:S02]  /*43d80*/  ISETP.LT.AND P2, PT, R3, c[0x0][0x17c], !P0 ;  /* 0x00005f0003007a0c */ /* 0x000fe40004741270 */
[----:B------:R-:W-:Y:S02]  /*43d90*/  IADD3 R3, R0, 0x178, RZ ;  /* 0x0000017800037810 */ /* 0x000fe40007ffe0ff */
[----:B------:R-:W-:Y:S02]  /*43da0*/  ISETP.LT.AND P3, PT, R252, c[0x0][0x17c], !P0 ;  /* 0x00005f00fc007a0c */ /* 0x000fe40004761270 */
[----:B------:R-:W-:Y:S01]  /*43db0*/  IADD3 R252, R0, 0x179, RZ ;  /* 0x0000017900fc7810 */ /* 0x000fe20007ffe0ff */
[----:B------:R1:W-:Y:S01]  /*43dc0*/  @P5 STG.E [R236.64], R240 ;  /* 0x000000f0ec005986 */ /* 0x0003e2000c10190c */
[----:B------:R-:W-:-:S02]  /*43dd0*/  ISETP.LT.AND P4, PT, R3, c[0x0][0x17c], !P0 ;  /* 0x00005f0003007a0c */ /* 0x000fc40004781270 */
[----:B------:R-:W-:Y:S02]  /*43de0*/  ISETP.LT.AND P5, PT, R252, c[0x0][0x17c], !P0 ;  /* 0x00005f00fc007a0c */ /* 0x000fe400047a1270 */
[----:B------:R-:W-:Y:S01]  /*43df0*/  IADD3 R252, R0, 0x17b, RZ ;  /* 0x0000017b00fc7810 */ /* 0x000fe20007ffe0ff */
[----:B------:R1:W-:Y:S04]  /*43e00*/  @P6 STG.E [R234.64], R241 ;  /* 0x000000f1ea006986 */ /* 0x0003e8000c10190c */
[----:B-1----:R-:W3:Y:S04]  /*43e10*/  LDL.LU.64 R236, [R1+0x40] ;  /* 0x0000400001ec7983 */ /* 0x002ee80000300a00 */
[----:B------:R1:W-:Y:S01]  /*43e20*/  @P1 STG.E [R238.64], R242 ;  /* 0x000000f2ee001986 */ /* 0x0003e2000c10190c */
[----:B------:R-:W-:-:S02]  /*43e30*/  ISETP.LT.AND P1, PT, R252, c[0x0][0x17c], !P0 ;  /* 0x00005f00fc007a0c */ /* 0x000fc40004721270 */
[----:B------:R-:W-:Y:S01]  /*43e40*/  IADD3 R252, R0, 0x17d, RZ ;  /* 0x0000017d00fc7810 */ /* 0x000fe20007ffe0ff */
[----:B------:R-:W3:Y:S04]  /*43e50*/  LDL.LU.64 R234, [R1+0x38] ;  /* 0x0000380001ea7983 */ /* 0x000ee80000300a00 */
[----:B------:R-:W3:Y:S04]  /*43e60*/  LDL.LU.64 R240, [R1+0x30] ;  /* 0x0000300001f07983 */ /* 0x000ee80000300a00 */
[----:B-1----:R-:W3:Y:S04]  /*43e70*/  LDL.LU.64 R238, [R1+0x28] ;  /* 0x0000280001ee7983 */ /* 0x002ee80000300a00 */
[----:B--2---:R1:W-:Y:S04]  /*43e80*/  @P2 STG.E [R244.64], R243 ;  /* 0x000000f3f4002986 */ /* 0x0043e8000c10190c */
[----:B-1----:R-:W2:Y:S04]  /*43e90*/  LDL.LU.64 R244, [R1+0x20] ;  /* 0x0000200001f47983 */ /* 0x002ea80000300a00 */
[----:B------:R-:W2:Y:S04]  /*43ea0*/  LDL.LU.64 R242, [R1+0x18] ;  /* 0x0000180001f27983 */ /* 0x000ea80000300a00 */
[----:B------:R1:W-:Y:S01]  /*43eb0*/  @P3 STG.E [R246.64], R250 ;  /* 0x000000faf6003986 */ /* 0x0003e2000c10190c */
[----:B------:R-:W-:-:S02]  /*43ec0*/  ISETP.LT.AND P3, PT, R252, c[0x0][0x17c], !P0 ;  /* 0x00005f00fc007a0c */ /* 0x000fc40004761270 */
[----:B------:R-:W-:Y:S01]  /*43ed0*/  IADD3 R252, R0, 0x17f, RZ ;  /* 0x0000017f00fc7810 */ /* 0x000fe20007ffe0ff */
[----:B----4-:R4:W-:Y:S04]  /*43ee0*/  @P4 STG.E [R248.64], R2 ;  /* 0x00000002f8004986 */ /* 0x0109e8000c10190c */
[----:B-1----:R-:W2:Y:S04]  /*43ef0*/  LDL.LU.64 R246, [R1+0x10] ;  /* 0x0000100001f67983 */ /* 0x002ea80000300a00 */
[----:B----4-:R-:W4:Y:S04]  /*43f00*/  LDL.LU.64 R248, [R1+0x8] ;  /* 0x0000080001f87983 */ /* 0x010f280000300a00 */
[----:B------:R-:W4:Y:S04]  /*43f10*/  LDL.LU R2, [R1+0x2d0] ;  /* 0x0002d00001027983 */ /* 0x000f280000300800 */
[----:B---3--:R1:W-:Y:S01]  /*43f20*/  @P5 STG.E [R232.64], R251 ;  /* 0x000000fbe8005986 */ /* 0x0083e2000c10190c */
[----:B------:R-:W-:-:S03]  /*43f30*/  ISETP.LT.AND P5, PT, R252, c[0x0][0x17c], !P0 ;  /* 0x00005f00fc007a0c */ /* 0x000fc600047a1270 */
[----:B-1----:R-:W3:Y:S04]  /*43f40*/  LDL.LU.64 R232, [R1+0x11d0] ;  /* 0x0011d00001e87983 */ /* 0x002ee80000300a00 */
[----:B------:R-:W2:Y:S04]  /*43f50*/  LDL.LU.64 R250, [R1] ;  /* 0x0000000001fa7983 */ /* 0x000ea80000300a00 */
[----:B------:R-:W2:Y:S01]  /*43f60*/  LDL.LU R252, [R1+0x208] ;  /* 0x0002080001fc7983 */ /* 0x000ea20000300800 */
[----:B------:R-:W-:-:S04]  /*43f70*/  IADD3 R3, R0, 0x17a, RZ ;  /* 0x0000017a00037810 */ /* 0x000fc80007ffe0ff */
[----:B------:R-:W-:Y:S02]  /*43f80*/  ISETP.LT.AND P6, PT, R3, c[0x0][0x17c], !P0 ;  /* 0x00005f0003007a0c */ /* 0x000fe400047c1270 */
[----:B------:R-:W-:-:S04]  /*43f90*/  IADD3 R3, R0, 0x17c, RZ ;  /* 0x0000017c00037810 */ /* 0x000fc80007ffe0ff */
[----:B------:R-:W-:Y:S02]  /*43fa0*/  ISETP.LT.AND P2, PT, R3, c[0x0][0x17c], !P0 ;  /* 0x00005f0003007a0c */ /* 0x000fe40004741270 */
[----:B------:R-:W-:-:S04]  /*43fb0*/  IADD3 R3, R0, 0x17e, RZ ;  /* 0x0000017e00037810 */ /* 0x000fc80007ffe0ff */
[----:B------:R-:W-:Y:S02]  /*43fc0*/  ISETP.LT.AND P4, PT, R3, c[0x0][0x17c], !P0 ;  /* 0x00005f0003007a0c */ /* 0x000fe40004781270 */
[C---:B------:R-:W-:Y:S01]  /*43fd0*/  IADD3 R3, R0.reuse, 0x180, RZ ;  /* 0x0000018000037810 */ /* 0x040fe20007ffe0ff */
[----:B--2---:R1:W-:Y:S03]  /*43fe0*/  @P6 STG.E [R230.64], R252 ;  /* 0x000000fce6006986 */ /* 0x0043e6000c10190c */
[----:B------:R-:W-:Y:S01]  /*43ff0*/  ISETP.LT.AND P6, PT, R3, c[0x0][0x17c], !P0 ;  /* 0x00005f0003007a0c */ /* 0x000fe200047c1270 */
[----:B-1----:R-:W2:Y:S04]  /*44000*/  LDL.LU.64 R230, [R1+0x11c8] ;  /* 0x0011c80001e67983 */ /* 0x002ea80000300a00 */
[----:B------:R-:W2:Y:S01]  /*44010*/  LDL.LU R3, [R1+0x20c] ;  /* 0x00020c0001037983 */ /* 0x000ea20000300800 */
[----:B------:R-:W-:-:S03]  /*44020*/  IADD3 R252, R0, 0x181, RZ ;  /* 0x0000018100fc7810 */ /* 0x000fc60007ffe0ff */
[----:B--2---:R1:W-:Y:S01]  /*44030*/  @P1 STG.E [R236.64], R3 ;  /* 0x00000003ec001986 */ /* 0x0043e2000c10190c */
[----:B------:R-:W-:-:S03]  /*44040*/  ISETP.LT.AND P1, PT, R252, c[0x0][0x17c], !P0 ;  /* 0x00005f00fc007a0c */ /* 0x000fc60004721270 */
        /* <DEDUP_REMOVED lines=33> */
[----:B----4-:R1:W-:Y:S01]  /*44260*/  @P2 STG.E [R248.64], R2 ;  /* 0x00000002f8002986 */ /* 0x0103e2000c10190c */
[----:B------:R-:W-:Y:S02]  /*44270*/  ISETP.LT.AND P2, PT, R3, c[0x0][0x17c], !P0 ;  /* 0x00005f0003007a0c */ /* 0x000fe40004741270 */
[----:B------:R-:W-:Y:S01]  /*44280*/  IADD3 R3, R0, 0x189, RZ ;  /* 0x0000018900037810 */ /* 0x000fe20007ffe0ff */
[----:B-1----:R-:W4:Y:S04]  /*44290*/  LDL.LU.64 R248, [R1+0x1188] ;  /* 0x0011880001f87983 */ /* 0x002f280000300a00 */
[----:B------:R-:W3:Y:S04]  /*442a0*/  LDL.LU R2, [R1+0x1180] ;  /* 0x0011800001027983 */ /* 0x000ee80000300800 */
[----:B--2---:R1:W-:Y:S01]  /*442b0*/  @P3 STG.E [R250.64], R252 ;  /* 0x000000fcfa003986 */ /* 0x0043e2000c10190c */
[----:B------:R-:W-:-:S03]  /*442c0*/  ISETP.LT.AND P3, PT, R3, c[0x0][0x17c], !P0 ;  /* 0x00005f0003007a0c */ /* 0x000fc60004761270 */
[----:B-1----:R-:W2:Y:S04]  /*442d0*/  LDL.LU.64 R250, [R1+0x1178] ;  /* 0x0011780001fa7983 */ /* 0x002ea80000300a00 */
[----:B------:R-:W2:Y:S01]  /*442e0*/  LDL.LU R3, [R1+0x2f0] ;  /* 0x0002f00001037983 */ /* 0x000ea20000300800 */
[----:B------:R-:W-:-:S03]  /*442f0*/  IADD3 R252, R0, 0x18a, RZ ;  /* 0x0000018a00fc7810 */ /* 0x000fc60007ffe0ff */
[----:B--2---:R1:W-:Y:S01]  /*44300*/  @P4 STG.E [R250.64], R3 ;  /* 0x00000003fa004986 */ /* 0x0043e2000c10190c */
[----:B------:R-:W-:-:S03]  /*44310*/  ISETP.LT.AND P4, PT, R252, c[0x0][0x17c], !P0 ;  /* 0x00005f00fc007a0c */ /* 0x000fc60004781270 */
[----:B-1----:R-:W2:Y:S04]  /*44320*/  LDL.LU R250, [R1+0x324] ;  /* 0x0003240001fa7983 */ /* 0x002ea80000300800 */
[----:B------:R-:W2:Y:S04]  /*44330*/  LDL.LU R251, [R1+0x334] ;  /* 0x0003340001fb7983 */ /* 0x000ea80000300800 */
[----:B------:R-:W4:Y:S01]  /*44340*/  LDL.LU R252, [R1+0x2f4] ;  /* 0x0002f40001fc7983 */ /* 0x000f220000300800 */
[----:B------:R-:W-:-:S03]  /*44350*/  IADD3 R3, R0, 0x18b, RZ ;  /* 0x0000018b00037810 */ /* 0x000fc60007ffe0ff */
[----:B----4-:R1:W-:Y:S01]  /*44360*/  @P5 STG.E [R248.64], R252 ;  /* 0x000000fcf8005986 */ /* 0x0103e2000c10190c */
[----:B------:R-:W-:-:S03]  /*44370*/  ISETP.LT.AND P5, PT, R3, c[0x0][0x17c], !P0 ;  /* 0x00005f0003007a0c */ /* 0x000fc600047a1270 */
[----:B-1----:R-:W4:Y:S04]  /*44380*/  LDL.LU R249, [R1+0x364] ;  /* 0x0003640001f97983 */ /* 0x002f280000300800 */
[----:B------:R-:W2:Y:S04]  /*44390*/  LDL.LU R252, [R1+0x374] ;  /* 0x0003740001fc7983 */ /* 0x000ea80000300800 */
[----:B------:R-:W2:Y:S01]  /*443a0*/  LDL.LU R3, [R1+0x320] ;  /* 0x0003200001037983 */ /* 0x000ea20000300800 */
[----:B------:R-:W-:-:S03]  /*443b0*/  IADD3 R248, R0, 0x18c, RZ ;  /* 0x0000018c00f87810 */ /* 0x000fc60007ffe0ff */
[----:B--2---:R1:W-:Y:S01]  /*443c0*/  @P6 STG.E [R246.64], R3 ;  /* 0x00000003f6006986 */ /* 0x0043e2000c10190c */
[----:B------:R-:W-:-:S03]  /*443d0*/  ISETP.LT.AND P6, PT, R248, c[0x0][0x17c], !P0 ;  /* 0x00005f00f8007a0c */ /* 0x000fc600047c1270 */
[----:B------:R2:W-:Y:S01]  /*443e0*/  @P1 STG.E [R242.64], R250 ;  /* 0x000000faf2001986 */ /* 0x0005e2000c10190c */
[----:B-1----:R-:W-:-:S03]  /*443f0*/  IADD3 R3, R0, 0x18d, RZ ;  /* 0x0000018d00037810 */ /* 0x002fc60007ffe0ff */
[----:B------:R-:W3:Y:S04]  /*44400*/  LDL.LU R246, [R1+0x370] ;  /* 0x0003700001f67983 */ /* 0x000ee80000300800 */
[----:B------:R-:W3:Y:S01]  /*44410*/  LDL.LU R248, [R1+0x360] ;  /* 0x0003600001f87983 */ /* 0x000ee20000300800 */
[----:B------:R-:W-:-:S03]  /*44420*/  ISETP.LT.AND P1, PT, R3, c[0x0][0x17c], !P0 ;  /* 0x00005f0003007a0c */ /* 0x000fc60004721270 */
[----:B--2---:R-:W2:Y:S04]  /*44430*/  LDL.LU R243, [R1+0x390] ;  /* 0x0003900001f37983 */ /* 0x004ea80000300800 */
[----:B------:R-:W2:Y:S04]  /*44440*/  LDL.LU R250, [R1+0x394] ;  /* 0x0003940001fa7983 */ /* 0x000ea80000300800 */
[----:B------:R-:W2:Y:S04]  /*44450*/  LDL.LU R247, [R1+0x2a8] ;  /* 0x0002a80001f77983 */ /* 0x000ea80000300800 */
[----:B------:R-:W2:Y:S01]  /*44460*/  LDL.LU R3, [R1+0x330] ;  /* 0x0003300001037983 */ /* 0x000ea20000300800 */
[----:B------:R-:W-:-:S03]  /*44470*/  IADD3 R242, R0, 0x18e, RZ ;  /* 0x0000018e00f27810 */ /* 0x000fc60007ffe0ff */
[----:B--2---:R-:W-:Y:S04]  /*44480*/  @P2 STG.E [R244.64], R3 ;  /* 0x00000003f4002986 */ /* 0x004fe8000c10190c */
[----:B------:R1:W-:Y:S04]  /*44490*/  @P3 STG.E [R238.64], R251 ;  /* 0x000000fbee003986 */ /* 0x0003e8000c10190c */
[----:B-1----:R-:W2:Y:S04]  /*444a0*/  LDL.LU R251, [R1+0x2ac] ;  /* 0x0002ac0001fb7983 */ /* 0x002ea80000300800 */
[----:B---3--:R-:W-:Y:S04]  /*444b0*/  @P4 STG.E [R240.64], R248 ;  /* 0x000000f8f0004986 */ /* 0x008fe8000c10190c */
[----:B------:R-:W3:Y:S04]  /*444c0*/  LDL.LU R245, [R1+0x2d8] ;  /* 0x0002d80001f57983 */ /* 0x000ee80000300800 */
[----:B----4-:R1:W-:Y:S04]  /*444d0*/  @P5 STG.E [R234.64], R249 ;  /* 0x000000f9ea005986 */ /* 0x0103e8000c10190c */
[----:B------:R-:W-:Y:S04]  /*444e0*/  @P6 STG.E [R236.64], R246 ;  /* 0x000000f6ec006986 */ /* 0x000fe8000c10190c */
[----:B------:R4:W-:Y:S04]  /*444f0*/  @P1 STG.E [R230.64], R252 ;  /* 0x000000fce6001986 */ /* 0x0009e8000c10190c */
[----:B-1----:R-:W3:Y:S04]  /*44500*/  LDL.LU R249, [R1+0x2dc] ;  /* 0x0002dc0001f97983 */ /* 0x002ee80000300800 */
[----:B------:R-:W3:Y:S04]  /*44510*/  LDL.LU R248, [R1+0x2f8] ;  /* 0x0002f80001f87983 */ /* 0x000ee80000300800 */
[----:B----4-:R-:W4:Y:S01]  /*44520*/  LDL.LU R252, [R1+0x2fc] ;  /* 0x0002fc0001fc7983 */ /* 0x010f220000300800 */
[----:B------:R-:W-:-:S02]  /*44530*/  IADD3 R3, R0, 0x18f, RZ ;  /* 0x0000018f00037810 */ /* 0x000fc40007ffe0ff */
[C---:B------:R-:W-:Y:S01]  /*44540*/  IADD3 R238, R0.reuse, 0x190, RZ ;  /* 0x0000019000ee7810 */ /* 0x040fe20007ffe0ff */
[----:B------:R-:W4:Y:S01]  /*44550*/  LDL.LU R246, [R1+0x328] ;  /* 0x0003280001f67983 */ /* 0x000f220000300800 */
[----:B------:R-:W-:Y:S02]  /*44560*/  ISETP.LT.AND P3, PT, R3, c[0x0][0x17c], !P0 ;  /* 0x00005f0003007a0c */ /* 0x000fe40004761270 */
[----:B------:R-:W-:Y:S02]  /*44570*/  IADD3 R3, R0, 0x191, RZ ;  /* 0x0000019100037810 */ /* 0x000fe40007ffe0ff */
[----:B------:R-:W-:Y:S02]  /*44580*/  ISETP.LT.AND P2, PT, R242, c[0x0][0x17c], !P0 ;  /* 0x00005f00f2007a0c */ /* 0x000fe40004741270 */
[----:B------:R-:W-:Y:S02]  /*44590*/  ISETP.LT.AND P4, PT, R238, c[0x0][0x17c], !P0 ;  /* 0x00005f00ee007a0c */ /* 0x000fe40004781270 */
[----:B------:R-:W-:-:S02]  /*445a0*/  ISETP.LT.AND P5, PT, R3, c[0x0][0x17c], !P0 ;  /* 0x00005f0003007a0c */ /* 0x000fc400047a1270 */
[C---:B------:R-:W-:Y:S02]  /*445b0*/  IADD3 R3, R0.reuse, 0x193, RZ ;  /* 0x0000019300037810 */ /* 0x040fe40007ffe0ff */
[C---:B------:R-:W-:Y:S02]  /*445c0*/  IADD3 R234, R0.reuse, 0x192, RZ ;  /* 0x0000019200ea7810 */ /* 0x040fe40007ffe0ff */
[C---:B------:R-:W-:Y:S02]  /*445d0*/  IADD3 R230, R0.reuse, 0x194, RZ ;  /* 0x0000019400e67810 */ /* 0x040fe40007ffe0ff */
[----:B------:R-:W-:Y:S01]  /*445e0*/  ISETP.LT.AND P1, PT, R3, c[0x0][0x17c], !P0 ;  /* 0x00005f0003007a0c */ /* 0x000fe20004721270 */
[----:B------:R-:W-:Y:S01]  /*445f0*/  @P2 STG.E [R232.64], R243 ;  /* 0x000000f3e8002986 */ /* 0x000fe2000c10190c */
[----:B------:R-:W-:Y:S02]  /*44600*/  IADD3 R3, R0, 0x195, RZ ;  /* 0x0000019500037810 */ /* 0x000fe40007ffe0ff */
[----:B------:R-:W-:Y:S01]  /*44610*/  ISETP.LT.AND P6, PT, R234, c[0x0][0x17c], !P0 ;  /* 0x00005f00ea007a0c */ /* 0x000fe200047c1270 */
[----:B------:R1:W-:Y:S01]  /*44620*/  @P3 STG.E [R226.64], R250 ;  /* 0x000000fae2003986 */ /* 0x0003e2000c10190c */
[----:B------:R-:W-:-:S02]  /*44630*/  ISETP.LT.AND P2, PT, R230, c[0x0][0x17c], !P0 ;  /* 0x00005f00e6007a0c */ /* 0x000fc40004741270 */
[----:B------:R-:W-:Y:S01]  /*44640*/  ISETP.LT.AND P3, PT, R3, c[0x0][0x17c], !P0 ;  /* 0x00005f0003007a0c */ /* 0x000fe20004761270 */
[----:B------:R-:W-:Y:S04]  /*44650*/  @P4 STG.E [R228.64], R247 ;  /* 0x000000f7e4004986 */ /* 0x000fe8000c10190c */
[----:B-1----:R-:W4:Y:S04]  /*44660*/  LDL.LU R250, [R1+0x32c] ;  /* 0x00032c0001fa7983 */ /* 0x002f280000300800 */
[----:B------:R-:W4:Y:S04]  /*44670*/  LDL.LU R243, [R1+0x338] ;  /* 0x0003380001f37983 */ /* 0x000f280000300800 */
[----:B--2---:R1:W-:Y:S04]  /*44680*/  @P5 STG.E [R222.64], R251 ;  /* 0x000000fbde005986 */ /* 0x0043e8000c10190c */
[----:B-1----:R-:W2:Y:S04]  /*44690*/  LDL.LU R251, [R1+0x33c] ;  /* 0x00033c0001fb7983 */ /* 0x002ea80000300800 */
[----:B---3--:R-:W-:Y:S04]  /*446a0*/  @P6 STG.E [R224.64], R245 ;  /* 0x000000f5e0006986 */ /* 0x008fe8000c10190c */
[----:B------:R-:W3:Y:S04]  /*446b0*/  LDL.LU R247, [R1+0x368] ;  /* 0x0003680001f77983 */ /* 0x000ee80000300800 */
[----:B------:R1:W-:Y:S04]  /*446c0*/  @P1 STG.E [R218.64], R249 ;  /* 0x000000f9da001986 */ /* 0x0003e8000c10190c */
[----:B------:R-:W-:Y:S04]  /*446d0*/  @P2 STG.E [R220.64], R248 ;  /* 0x000000f8dc002986 */ /* 0x000fe8000c10190c */
[----:B----4-:R4:W-:Y:S04]  /*446e0*/  @P3 STG.E [R214.64], R252 ;  /* 0x000000fcd6003986 */ /* 0x0109e8000c10190c */
[----:B-1----:R-:W3:Y:S04]  /*446f0*/  LDL.LU R249, [R1+0x36c] ;  /* 0x00036c0001f97983 */ /* 0x002ee80000300800 */
[----:B------:R-:W3:Y:S04]  /*44700*/  LDL.LU R245, [R1+0x378] ;  /* 0x0003780001f57983 */ /* 0x000ee80000300800 */
[----:B----4-:R-:W4:Y:S01]  /*44710*/  LDL.LU R252, [R1+0x37c] ;  /* 0x00037c0001fc7983 */ /* 0x010f220000300800 */
[----:B------:R-:W-:-:S02]  /*44720*/  IADD3 R3, R0, 0x197, RZ ;  /* 0x0000019700037810 */ /* 0x000fc40007ffe0ff */
[C---:B------:R-:W-:Y:S01]  /*44730*/  IADD3 R226, R0.reuse, 0x196, RZ ;  /* 0x0000019600e27810 */ /* 0x040fe20007ffe0ff */
[----:B------:R-:W4:Y:S01]  /*44740*/  LDL.LU R248, [R1+0x398] ;  /* 0x0003980001f87983 */ /* 0x000f220000300800 */
[C---:B------:R-:W-:Y:S02]  /*44750*/  IADD3 R222, R0.reuse, 0x198, RZ ;  /* 0x0000019800de7810 */ /* 0x040fe40007ffe0ff */
[----:B------:R-:W-:Y:S02]  /*44760*/  ISETP.LT.AND P5, PT, R3, c[0x0][0x17c], !P0 ;  /* 0x00005f0003007a0c */ /* 0x000fe400047a1270 */
[----:B------:R-:W-:Y:S02]  /*44770*/  IADD3 R3, R0, 0x199, RZ ;  /* 0x0000019900037810 */ /* 0x000fe40007ffe0ff */
[----:B------:R-:W-:Y:S02]  /*44780*/  ISETP.LT.AND P4, PT, R226, c[0x0][0x17c], !P0 ;  /* 0x00005f00e2007a0c */ /* 0x000fe40004781270 */
[----:B------:R-:W-:-:S02]  /*44790*/  ISETP.LT.AND P6, PT, R222, c[0x0][0x17c], !P0 ;  /* 0x00005f00de007a0c */ /* 0x000fc400047c1270 */
[----:B------:R-:W-:Y:S02]  /*447a0*/  ISETP.LT.AND P1, PT, R3, c[0x0][0x17c], !P0 ;  /* 0x00005f0003007a0c */ /* 0x000fe40004721270 */
[C---:B------:R-:W-:Y:S02]  /*447b0*/  IADD3 R3, R0.reuse, 0x19b, RZ ;  /* 0x0000019b00037810 */ /* 0x040fe40007ffe0ff */
[C---:B------:R-:W-:Y:S02]  /*447c0*/  IADD3 R218, R0.reuse, 0x19a, RZ ;  /* 0x0000019a00da7810 */ /* 0x040fe40007ffe0ff */
[C---:B------:R-:W-:Y:S02]  /*447d0*/  IADD3 R214, R0.reuse, 0x19c, RZ ;  /* 0x0000019c00d67810 */ /* 0x040fe40007ffe0ff */
[----:B------:R-:W-:Y:S01]  /*447e0*/  ISETP.LT.AND P3, PT, R3, c[0x0][0x17c], !P0 ;  /* 0x00005f0003007a0c */ /* 0x000fe20004761270 */
[----:B------:R-:W-:Y:S01]  /*447f0*/  @P4 STG.E [R216.64], R246 ;  /* 0x000000f6d8004986 */ /* 0x000fe2000c10190c */
[----:B------:R-:W-:-:S02]  /*44800*/  IADD3 R3, R0, 0x19d, RZ ;  /* 0x0000019d00037810 */ /* 0x000fc40007ffe0ff */
[----:B------:R-:W-:Y:S01]  /*44810*/  ISETP.LT.AND P2, PT, R218, c[0x0][0x17c], !P0 ;  /* 0x00005f00da007a0c */ /* 0x000fe20004741270 */
[----:B------:R1:W-:Y:S01]  /*44820*/  @P5 STG.E [R210.64], R250 ;  /* 0x000000fad2005986 */ /* 0x0003e2000c10190c */
[----:B------:R-:W-:Y:S02]  /*44830*/  ISETP.LT.AND P4, PT, R214, c[0x0][0x17c], !P0 ;  /* 0x00005f00d6007a0c */ /* 0x000fe40004781270 */
        /* <DEDUP_REMOVED lines=58> */
[----:B------:R-:W-:Y:S01]  /*44be0*/  IADD3 R186, R0, 0x1ad, RZ ;  /* 0x000001ad00ba7810 */ /* 0x000fe20007ffe0ff */
[----:B------:R-:W-:Y:S01]  /*44bf0*/  @P2 STG.E [R184.64], R245 ;  /* 0x000000f5b8002986 */ /* 0x000fe2000c10190c */
[----:B------:R-:W-:-:S02]  /*44c00*/  ISETP.LT.AND P6, PT, R194, c[0x0][0x17c], !P0 ;  /* 0x00005f00c2007a0c */ /* 0x000fc400047c1270 */
        /* <DEDUP_REMOVED lines=20> */
[----:B------:R-:W-:Y:S02]  /*44d50*/  ISETP.LT.AND P4, PT, R3, c[0x0][0x17c], !P0 ;  /* 0x00005f0003007a0c */ /* 0x000fe40004781270 */
[C---:B------:R-:W-:Y:S02]  /*44d60*/  IADD3 R3, R0.reuse, 0x1b0, RZ ;  /* 0x000001b000037810 */ /* 0x040fe40007ffe0ff */
[----:B------:R-:W-:Y:S02]  /*44d70*/  IADD3 R178, R0, 0x1b1, RZ ;  /* 0x000001b100b27810 */ /* 0x000fe40007ffe0ff */
[----:B------:R-:W-:Y:S02]  /*44d80*/  ISETP.LT.AND P5, PT, R182, c[0x0][0x17c], !P0 ;  /* 0x00005f00b6007a0c */ /* 0x000fe400047a1270 */
[----:B------:R-:W-:-:S02]  /*44d90*/  ISETP.LT.AND P6, PT, R3, c[0x0][0x17c], !P0 ;  /* 0x00005f0003007a0c */ /* 0x000fc400047c1270 */
[----:B------:R-:W-:Y:S02]  /*44da0*/  ISETP.LT.AND P1, PT, R178, c[0x0][0x17c], !P0 ;  /* 0x00005f00b2007a0c */ /* 0x000fe40004721270 */
[C---:B------:R-:W-:Y:S02]  /*44db0*/  IADD3 R3, R0.reuse, 0x1b2, RZ ;  /* 0x000001b200037810 */ /* 0x040fe40007ffe0ff */
[C---:B------:R-:W-:Y:S02]  /*44dc0*/  IADD3 R174, R0.reuse, 0x1b3, RZ ;  /* 0x000001b300ae7810 */ /* 0x040fe40007ffe0ff */
[----:B------:R-:W-:Y:S02]  /*44dd0*/  ISETP.LT.AND P2, PT, R3, c[0x0][0x17c], !P0 ;  /* 0x00005f0003007a0c */ /* 0x000fe40004741270 */
[C---:B------:R-:W-:Y:S01]  /*44de0*/  IADD3 R3, R0.reuse, 0x1b4, RZ ;  /* 0x000001b400037810 */ /* 0x040fe20007ffe0ff */
        /* <DEDUP_REMOVED lines=75> */
[----:B------:R-:W2:Y:S04]  /*452a0*/  LDL.LU R245, [R1+0x140] ;  /* 0x0001400001f57983 */ /* 0x000ea80000300800 */
[----:B---3--:R1:W-:Y:S04]  /*452b0*/  @P6 STG.E [R128.64], R247 ;  /* 0x000000f780006986 */ /* 0x0083e8000c10190c */
[----:B------:R3:W-:Y:S04]  /*452c0*/  @P1 STG.E [R122.64], R249 ;  /* 0x000000f97a001986 */ /* 0x0007e8000c10190c */
[----:B------:R-:W2:Y:S04]  /*452d0*/  LDL.LU R243, [R1+0x144] ;  /* 0x0001440001f37983 */ /* 0x000ea80000300800 */
[----:B-1----:R-:W2:Y:S04]  /*452e0*/  LDL.LU R247, [R1+0x120] ;  /* 0x0001200001f77983 */ /* 0x002ea80000300800 */
[----:B------:R-:W-:Y:S04]  /*452f0*/  @P2 STG.E [R124.64], R244 ;  /* 0x000000f47c002986 */ /* 0x000fe8000c10190c */
[----:B---3--:R-:W3:Y:S04]  /*45300*/  LDL.LU R249, [R1+0x124] ;  /* 0x0001240001f97983 */ /* 0x008ee80000300800 */
[----:B----4-:R1:W-:Y:S04]  /*45310*/  @P3 STG.E [R118.64], R252 ;  /* 0x000000fc76003986 */ /* 0x0103e8000c10190c */
[----:B-1----:R-:W4:Y:S01]  /*45320*/  LDL.LU R252, [R1+0x100] ;  /* 0x0001000001fc7983 */ /* 0x002f220000300800 */
[----:B------:R-:W-:-:S02]  /*45330*/  IADD3 R3, R0, 0x1c6, RZ ;  /* 0x000001c600037810 */ /* 0x000fc40007ffe0ff */
[C---:B------:R-:W-:Y:S02]  /*45340*/  IADD3 R134, R0.reuse, 0x1c7, RZ ;  /* 0x000001c700867810 */ /* 0x040fe40007ffe0ff */
[----:B------:R-:W-:Y:S02]  /*45350*/  ISETP.LT.AND P4, PT, R3, c[0x0][0x17c], !P0 ;  /* 0x00005f0003007a0c */ /* 0x000fe40004781270 */
[C---:B------:R-:W-:Y:S02]  /*45360*/  IADD3 R3, R0.reuse, 0x1c8, RZ ;  /* 0x000001c800037810 */ /* 0x040fe40007ffe0ff */
[----:B------:R-:W-:Y:S02]  /*45370*/  IADD3 R130, R0, 0x1c9, RZ ;  /* 0x000001c900827810 */ /* 0x000fe40007ffe0ff */
[----:B------:R-:W-:Y:S02]  /*45380*/  ISETP.LT.AND P5, PT, R134, c[0x0][0x17c], !P0 ;  /* 0x00005f0086007a0c */ /* 0x000fe400047a1270 */
[----:B------:R-:W-:-:S02]  /*45390*/  ISETP.LT.AND P6, PT, R3, c[0x0][0x17c], !P0 ;  /* 0x00005f0003007a0c */ /* 0x000fc400047c1270 */
[----:B------:R-:W-:Y:S02]  /*453a0*/  IADD3 R3, R0, 0x1ca, RZ ;  /* 0x000001ca00037810 */ /* 0x000fe40007ffe0ff */
[----:B------:R-:W-:Y:S02]  /*453b0*/  ISETP.LT.AND P1, PT, R130, c[0x0][0x17c], !P0 ;  /* 0x00005f0082007a0c */ /* 0x000fe40004721270 */
[----:B------:R-:W-:Y:S02]  /*453c0*/  ISETP.LT.AND P2, PT, R3, c[0x0][0x17c], !P0 ;  /* 0x00005f0003007a0c */ /* 0x000fe40004741270 */
[C---:B------:R-:W-:Y:S01]  /*453d0*/  IADD3 R3, R0.reuse, 0x1cc, RZ ;  /* 0x000001cc00037810 */ /* 0x040fe20007ffe0ff */
[----:B------:R1:W-:Y:S01]  /*453e0*/  @P4 STG.E [R120.64], R248 ;  /* 0x000000f878004986 */ /* 0x0003e2000c10190c */
[----:B------:R-:W-:Y:S02]  /*453f0*/  IADD3 R126, R0, 0x1cb, RZ ;  /* 0x000001cb007e7810 */ /* 0x000fe40007ffe0ff */
[----:B------:R-:W-:-:S02]  /*45400*/  ISETP.LT.AND P4, PT, R3, c[0x0][0x17c], !P0 ;  /* 0x00005f0003007a0c */ /* 0x000fc40004781270 */
[C---:B------:R-:W-:Y:S02]  /*45410*/  IADD3 R122, R0.reuse, 0x1cd, RZ ;  /* 0x000001cd007a7810 */ /* 0x040fe40007ffe0ff */
[----:B------:R-:W-:Y:S01]  /*45420*/  IADD3 R3, R0, 0x1ce, RZ ;  /* 0x000001ce00037810 */ /* 0x000fe20007ffe0ff */
[----:B------:R1:W-:Y:S01]  /*45430*/  @P5 STG.E [R114.64], R250 ;  /* 0x000000fa72005986 */ /* 0x0003e2000c10190c */
[----:B------:R-:W-:Y:S02]  /*45440*/  ISETP.LT.AND P3, PT, R126, c[0x0][0x17c], !P0 ;  /* 0x00005f007e007a0c */ /* 0x000fe40004761270 */
[----:B------:R-:W-:Y:S01]  /*45450*/  IADD3 R118, R0, 0x1cf, RZ ;  /* 0x000001cf00767810 */ /* 0x000fe20007ffe0ff */
[----:B------:R1:W-:Y:S01]  /*45460*/  @P6 STG.E [R116.64], R246 ;  /* 0x000000f674006986 */ /* 0x0003e2000c10190c */
[----:B------:R-:W-:Y:S02]  /*45470*/  ISETP.LT.AND P5, PT, R122, c[0x0][0x17c], !P0 ;  /* 0x00005f007a007a0c */ /* 0x000fe400047a1270 */
[----:B------:R-:W-:Y:S01]  /*45480*/  ISETP.LT.AND P6, PT, R3, c[0x0][0x17c], !P0 ;  /* 0x00005f0003007a0c */ /* 0x000fe200047c1270 */
[----:B-1----:R-:W4:Y:S04]  /*45490*/  LDL.LU R248, [R1+0x178] ;  /* 0x0001780001f87983 */ /* 0x002f280000300800 */
[----:B------:R-:W4:Y:S04]  /*454a0*/  LDL.LU R250, [R1+0x17c] ;  /* 0x00017c0001fa7983 */ /* 0x000f280000300800 */
[----:B------:R-:W4:Y:S04]  /*454b0*/  LDL.LU R246, [R1+0x158] ;  /* 0x0001580001f67983 */ /* 0x000f280000300800 */
[----:B--2---:R1:W-:Y:S01]  /*454c0*/  @P1 STG.E [R110.64], R251 ;  /* 0x000000fb6e001986 */ /* 0x0043e2000c10190c */
[----:B------:R-:W-:-:S03]  /*454d0*/  ISETP.LT.AND P1, PT, R118, c[0x0][0x17c], !P0 ;  /* 0x00005f0076007a0c */ /* 0x000fc60004721270 */
[----:B------:R-:W-:Y:S04]  /*454e0*/  @P2 STG.E [R112.64], R245 ;  /* 0x000000f570002986 */ /* 0x000fe8000c10190c */
[----:B-1----:R-:W2:Y:S04]  /*454f0*/  LDL.LU R251, [R1+0x15c] ;  /* 0x00015c0001fb7983 */ /* 0x002ea80000300800 */
[----:B------:R-:W-:Y:S04]  /*45500*/  @P3 STG.E [R106.64], R243 ;  /* 0x000000f36a003986 */ /* 0x000fe8000c10190c */
[----:B------:R1:W-:Y:S04]  /*45510*/  @P4 STG.E [R108.64], R247 ;  /* 0x000000f76c004986 */ /* 0x0003e8000c10190c */
[----:B---3--:R-:W-:Y:S04]  /*45520*/  @P5 STG.E [R102.64], R249 ;  /* 0x000000f966005986 */ /* 0x008fe8000c10190c */
[----:B-1----:R-:W3:Y:S04]  /*45530*/  LDL.LU R247, [R1+0x13c] ;  /* 0x00013c0001f77983 */ /* 0x002ee80000300800 */
[----:B------:R-:W3:Y:S04]  /*45540*/  LDL.LU R245, [R1+0x118] ;  /* 0x0001180001f57983 */ /* 0x000ee80000300800 */
[----:B----4-:R-:W-:Y:S04]  /*45550*/  @P6 STG.E [R104.64], R252 ;  /* 0x000000fc68006986 */ /* 0x010fe8000c10190c */
[----:B------:R1:W-:Y:S04]  /*45560*/  @P1 STG.E [R98.64], R2 ;  /* 0x0000000262001986 */ /* 0x0003e8000c10190c */
[----:B-1----:R-:W4:Y:S04]  /*45570*/  LDL.LU R2, [R1+0x1174] ;  /* 0x0011740001027983 */ /* 0x002f280000300800 */
[----:B------:R-:W3:Y:S01]  /*45580*/  LDL.LU R249, [R1+0x11c] ;  /* 0x00011c0001f97983 */ /* 0x000ee20000300800 */
[----:B------:R-:W-:-:S02]  /*45590*/  IADD3 R3, R0, 0x1d0, RZ ;  /* 0x000001d000037810 */ /* 0x000fc40007ffe0ff */
[C---:B------:R-:W-:Y:S01]  /*455a0*/  IADD3 R114, R0.reuse, 0x1d1, RZ ;  /* 0x000001d100727810 */ /* 0x040fe20007ffe0ff */
[----:B------:R-:W3:Y:S01]  /*455b0*/  LDL.LU R252, [R1+0x168] ;  /* 0x0001680001fc7983 */ /* 0x000ee20000300800 */
[----:B------:R-:W-:Y:S02]  /*455c0*/  ISETP.LT.AND P2, PT, R3, c[0x0][0x17c], !P0 ;  /* 0x00005f0003007a0c */ /* 0x000fe40004741270 */
[C---:B------:R-:W-:Y:S01]  /*455d0*/  IADD3 R3, R0.reuse, 0x1d2, RZ ;  /* 0x000001d200037810 */ /* 0x040fe20007ffe0ff */
[----:B------:R-:W3:Y:S01]  /*455e0*/  LDL.LU R243, [R1+0x16c] ;  /* 0x00016c0001f37983 */ /* 0x000ee20000300800 */
[C---:B------:R-:W-:Y:S02]  /*455f0*/  IADD3 R110, R0.reuse, 0x1d3, RZ ;  /* 0x000001d3006e7810 */ /* 0x040fe40007ffe0ff */
[----:B------:R-:W-:Y:S02]  /*45600*/  ISETP.LT.AND P4, PT, R3, c[0x0][0x17c], !P0 ;  /* 0x00005f0003007a0c */ /* 0x000fe40004781270 */
[----:B------:R-:W-:-:S02]  /*45610*/  IADD3 R3, R0, 0x1d4, RZ ;  /* 0x000001d400037810 */ /* 0x000fc40007ffe0ff */
[----:B------:R-:W-:Y:S02]  /*45620*/  ISETP.LT.AND P3, PT, R114, c[0x0][0x17c], !P0 ;  /* 0x00005f0072007a0c */ /* 0x000fe40004761270 */
[----:B------:R-:W-:Y:S02]  /*45630*/  ISETP.LT.AND P5, PT, R110, c[0x0][0x17c], !P0 ;  /* 0x00005f006e007a0c */ /* 0x000fe400047a1270 */
[----:B------:R-:W-:Y:S01]  /*45640*/  ISETP.LT.AND P6, PT, R3, c[0x0][0x17c], !P0 ;  /* 0x00005f0003007a0c */ /* 0x000fe200047c1270 */
[----:B------:R-:W-:Y:S08]  /*45650*/  @P2 STG.E [R100.64], R248 ;  /* 0x000000f864002986 */ /* 0x000ff0000c10190c */
[----:B------:R1:W-:Y:S04]  /*45660*/  @P3 STG.E [R94.64], R250 ;  /* 0x000000fa5e003986 */ /* 0x0003e8000c10190c */
[----:B------:R-:W-:Y:S04]  /*45670*/  @P4 STG.E [R96.64], R246 ;  /* 0x000000f660004986 */ /* 0x000fe8000c10190c */
[----:B-1----:R-:W3:Y:S04]  /*45680*/  LDL.LU R250, [R1+0x148] ;  /* 0x0001480001fa7983 */ /* 0x002ee80000300800 */
[----:B------:R-:W3:Y:S01]  /*45690*/  LDL.LU R248, [R1+0x14c] ;  /* 0x00014c0001f87983 */ /* 0x000ee20000300800 */
[----:B------:R-:W-:-:S02]  /*456a0*/  IADD3 R106, R0, 0x1d5, RZ ;  /* 0x000001d5006a7810 */ /* 0x000fc40007ffe0ff */
[----:B------:R-:W-:Y:S02]  /*456b0*/  IADD3 R3, R0, 0x1d6, RZ ;  /* 0x000001d600037810 */ /* 0x000fe40007ffe0ff */
[----:B------:R-:W-:Y:S02]  /*456c0*/  ISETP.LT.AND P1, PT, R106, c[0x0][0x17c], !P0 ;  /* 0x00005f006a007a0c */ /* 0x000fe40004721270 */
[----:B------:R-:W-:Y:S02]  /*456d0*/  IADD3 R102, R0, 0x1d7, RZ ;  /* 0x000001d700667810 */ /* 0x000fe40007ffe0ff */
[----:B------:R-:W-:Y:S02]  /*456e0*/  ISETP.LT.AND P2, PT, R3, c[0x0][0x17c], !P0 ;  /* 0x00005f0003007a0c */ /* 0x000fe40004741270 */
[----:B------:R-:W-:Y:S01]  /*456f0*/  ISETP.LT.AND P3, PT, R102, c[0x0][0x17c], !P0 ;  /* 0x00005f0066007a0c */ /* 0x000fe20004761270 */
[----:B--2---:R1:W-:Y:S04]  /*45700*/  @P5 STG.E [R90.64], R251 ;  /* 0x000000fb5a005986 */ /* 0x0043e8000c10190c */
[----:B-1----:R-:W2:Y:S04]  /*45710*/  LDL.LU R251, [R1+0x128] ;  /* 0x0001280001fb7983 */ /* 0x002ea80000300800 */
[----:B----4-:R1:W-:Y:S04]  /*45720*/  @P6 STG.E [R92.64], R2 ;  /* 0x000000025c006986 */ /* 0x0103e8000c10190c */
[----:B-1----:R-:W4:Y:S04]  /*45730*/  LDL.LU R2, [R1+0x1170] ;  /* 0x0011700001027983 */ /* 0x002f280000300800 */
[----:B---3--:R1:W-:Y:S04]  /*45740*/  @P1 STG.E [R86.64], R247 ;  /* 0x000000f756001986 */ /* 0x0083e8000c10190c */
[----:B------:R-:W3:Y:S04]  /*45750*/  LDL.LU R246, [R1+0x12c] ;  /* 0x00012c0001f67983 */ /* 0x000ee80000300800 */
[----:B------:R-:W-:Y:S04]  /*45760*/  @P2 STG.E [R88.64], R245 ;  /* 0x000000f558002986 */ /* 0x000fe8000c10190c */
[----:B-1----:R-:W3:Y:S04]  /*45770*/  LDL.LU R247, [R1+0x108] ;  /* 0x0001080001f77983 */ /* 0x002ee80000300800 */
[----:B------:R1:W-:Y:S04]  /*45780*/  @P3 STG.E [R52.64], R249 ;  /* 0x000000f934003986 */ /* 0x0003e8000c10190c */
[----:B-1----:R-:W3:Y:S01]  /*45790*/  LDL.LU R249, [R1+0x10c] ;  /* 0x00010c0001f97983 */ /* 0x002ee20000300800 */
[----:B------:R-:W-:-:S02]  /*457a0*/  IADD3 R3, R0, 0x1d8, RZ ;  /* 0x000001d800037810 */ /* 0x000fc40007ffe0ff */
[C---:B------:R-:W-:Y:S02]  /*457b0*/  IADD3 R98, R0.reuse, 0x1d9, RZ ;  /* 0x000001d900627810 */ /* 0x040fe40007ffe0ff */
[----:B------:R-:W-:Y:S02]  /*457c0*/  ISETP.LT.AND P4, PT, R3, c[0x0][0x17c], !P0 ;  /* 0x00005f0003007a0c */ /* 0x000fe40004781270 */
[----:B------:R-:W-:Y:S02]  /*457d0*/  IADD3 R3, R0, 0x1da, RZ ;  /* 0x000001da00037810 */ /* 0x000fe40007ffe0ff */
[----:B------:R-:W-:Y:S02]  /*457e0*/  ISETP.LT.AND P5, PT, R98, c[0x0][0x17c], !P0 ;  /* 0x00005f0062007a0c */ /* 0x000fe400047a1270 */
[----:B------:R-:W-:Y:S02]  /*457f0*/  ISETP.LT.AND P6, PT, R3, c[0x0][0x17c], !P0 ;  /* 0x00005f0003007a0c */ /* 0x000fe400047c1270 */
[----:B------:R-:W-:-:S02]  /*45800*/  IADD3 R94, R0, 0x1db, RZ ;  /* 0x000001db005e7810 */ /* 0x000fc40007ffe0ff */
[----:B------:R-:W-:Y:S02]  /*45810*/  IADD3 R3, R0, 0x1dc, RZ ;  /* 0x000001dc00037810 */ /* 0x000fe40007ffe0ff */
[----:B------:R-:W-:Y:S02]  /*45820*/  ISETP.LT.AND P1, PT, R94, c[0x0][0x17c], !P0 ;  /* 0x00005f005e007a0c */ /* 0x000fe40004721270 */
[----:B------:R-:W-:Y:S01]  /*45830*/  ISETP.LT.AND P2, PT, R3, c[0x0][0x17c], !P0 ;  /* 0x00005f0003007a0c */ /* 0x000fe20004741270 */
[----:B------:R1:W-:Y:S01]  /*45840*/  @P4 STG.E [R22.64], R252 ;  /* 0x000000fc16004986 */ /* 0x0003e2000c10190c */
[----:B------:R-:W-:-:S03]  /*45850*/  IADD3 R90, R0, 0x1dd, RZ ;  /* 0x000001dd005a7810 */ /* 0x000fc60007ffe0ff */
[----:B------:R-:W-:Y:S01]  /*45860*/  @P5 STG.E [R46.64], R243 ;  /* 0x000000f32e005986 */ /* 0x000fe2000c10190c */
[----:B------:R-:W-:-:S03]  /*45870*/  ISETP.LT.AND P3, PT, R90, c[0x0][0x17c], !P0 ;  /* 0x00005f005a007a0c */ /* 0x000fc60004761270 */
[----:B------:R1:W-:Y:S04]  /*45880*/  @P6 STG.E [R16.64], R250 ;  /* 0x000000fa10006986 */ /* 0x0003e8000c10190c */
[----:B------:R-:W-:Y:S01]  /*45890*/  @P1 STG.E [R40.64], R248 ;  /* 0x000000f828001986 */ /* 0x000fe2000c10190c */
[C---:B------:R-:W-:Y:S02]  /*458a0*/  IADD3 R3, R0.reuse, 0x1de, RZ ;  /* 0x000001de00037810 */ /* 0x040fe40007ffe0ff */
[C---:B------:R-:W-:Y:S02]  /*458b0*/  IADD3 R86, R0.reuse, 0x1df, RZ ;  /* 0x000001df00567810 */ /* 0x040fe40007ffe0ff */
[----:B------:R-:W-:Y:S02]  /*458c0*/  ISETP.LT.AND P4, PT, R3, c[0x0][0x17c], !P0 ;  /* 0x00005f0003007a0c */ /* 0x000fe40004781270 */
[----:B------:R-:W-:-:S02]  /*458d0*/  IADD3 R3, R0, 0x1e0, RZ ;  /* 0x000001e000037810 */ /* 0x000fc40007ffe0ff */
[----:B------:R-:W-:Y:S02]  /*458e0*/  ISETP.LT.AND P5, PT, R86, c[0x0][0x17c], !P0 ;  /* 0x00005f0056007a0c */ /* 0x000fe400047a1270 */
[----:B------:R-:W-:Y:S02]  /*458f0*/  ISETP.LT.AND P6, PT, R3, c[0x0][0x17c], !P0 ;  /* 0x00005f0003007a0c */ /* 0x000fe400047c1270 */
[C---:B------:R-:W-:Y:S02]  /*45900*/  IADD3 R3, R0.reuse, 0x1e2, RZ ;  /* 0x000001e200037810 */ /* 0x040fe40007ffe0ff */
[C---:B------:R-:W-:Y:S02]  /*45910*/  IADD3 R52, R0.reuse, 0x1e1, RZ ;  /* 0x000001e100347810 */ /* 0x040fe40007ffe0ff */
[----:B-1----:R-:W-:Y:S02]  /*45920*/  IADD3 R22, R0, 0x1e3, RZ ;  /* 0x000001e300167810 */ /* 0x002fe40007ffe0ff */
[----:B------:R-:W-:-:S02]  /*45930*/  ISETP.LT.AND P1, PT, R52, c[0x0][0x17c], !P0 ;  /* 0x00005f0034007a0c */ /* 0x000fc40004721270 */
[C---:B------:R-:W-:Y:S01]  /*45940*/  IADD3 R16, R0.reuse, 0x1e5, RZ ;  /* 0x000001e500107810 */ /* 0x040fe20007ffe0ff */
[----:B--2---:R1:W-:Y:S01]  /*45950*/  @P2 STG.E [R84.64], R251 ;  /* 0x000000fb54002986 */ /* 0x0043e2000c10190c */
[----:B------:R-:W-:Y:S02]  /*45960*/  ISETP.LT.AND P2, PT, R3, c[0x0][0x17c], !P0 ;  /* 0x00005f0003007a0c */ /* 0x000fe40004741270 */
[----:B------:R-:W-:Y:S01]  /*45970*/  IADD3 R3, R0, 0x1e4, RZ ;  /* 0x000001e400037810 */ /* 0x000fe20007ffe0ff */
[----:B----4-:R-:W2:Y:S01]  /*45980*/  LDS.128 R96, [R2] ;  /* 0x0000000002607984 */ /* 0x010ea20000000c00 */
[C---:B------:R-:W-:Y:S02]  /*45990*/  LOP3.LUT R252, R2.reuse, 0x20, RZ, 0x3c, !PT ;  /* 0x0000002002fc7812 */ /* 0x040fe400078e3cff */
[C---:B------:R-:W-:Y:S01]  /*459a0*/  LOP3.LUT R250, R2.reuse, 0x40, RZ, 0x3c, !PT ;  /* 0x0000004002fa7812 */ /* 0x040fe200078e3cff */
[----:B------:R4:W-:Y:S04]  /*459b0*/  LDS.128 R104, [R2+0x400] ;  /* 0x0004000002687984 */ /* 0x0009e80000000c00 */
[----:B------:R-:W4:Y:S01]  /*459c0*/  LDS.128 R88, [R252] ;  /* 0x00000000fc587984 */ /* 0x000f220000000c00 */
[----:B-1----:R-:W-:-:S03]  /*459d0*/  LOP3.LUT R251, R2, 0x60, RZ, 0x3c, !PT ;  /* 0x0000006002fb7812 */ /* 0x002fc600078e3cff */
[----:B------:R-:W1:Y:S04]  /*459e0*/  LDS.128 R92, [R250] ;  /* 0x00000000fa5c7984 */ /* 0x000e680000000c00 */
[----:B------:R-:W1:Y:S04]  /*459f0*/  LDS.128 R100, [R251] ;  /* 0x00000000fb647984 */ /* 0x000e680000000c00 */
[----:B------:R-:W1:Y:S04]  /*45a00*/  LDS.128 R84, [R252+0x400] ;  /* 0x00040000fc547984 */ /* 0x000e680000000c00 */
[----:B---3--:R-:W-:Y:S01]  /*45a10*/  @P3 STG.E [R34.64], R246 ;  /* 0x000000f622003986 */ /* 0x008fe2000c10190c */
[----:B------:R-:W-:-:S03]  /*45a20*/  ISETP.LT.AND P3, PT, R22, c[0x0][0x17c], !P0 ;  /* 0x00005f0016007a0c */ /* 0x000fc60004761270 */
[----:B------:R-:W3:Y:S04]  /*45a30*/  LDS.128 R108, [R250+0x400] ;  /* 0x00040000fa6c7984 */ /* 0x000ee80000000c00 */
[----:B------:R-:W-:Y:S01]  /*45a40*/  @P4 STG.E [R8.64], R247 ;  /* 0x000000f708004986 */ /* 0x000fe2000c10190c */
[----:B------:R-:W-:Y:S02]  /*45a50*/  ISETP.LT.AND P4, PT, R3, c[0x0][0x17c], !P0 ;  /* 0x00005f0003007a0c */ /* 0x000fe40004781270 */
[----:B------:R-:W-:Y:S01]  /*45a60*/  IADD3 R3, R0, 0x1e6, RZ ;  /* 0x000001e600037810 */ /* 0x000fe20007ffe0ff */
[----:B------:R-:W-:Y:S01]  /*45a70*/  @P5 STG.E [R78.64], R249 ;  /* 0x000000f94e005986 */ /* 0x000fe2000c10190c */
[----:B------:R-:W-:-:S03]  /*45a80*/  ISETP.LT.AND P5, PT, R16, c[0x0][0x17c], !P0 ;  /* 0x00005f0010007a0c */ /* 0x000fc600047a1270 */
[----:B------:R-:W3:Y:S04]  /*45a90*/  LDS.128 R112, [R251+0x400] ;  /* 0x00040000fb707984 */ /* 0x000ee80000000c00 */
[----:B--2---:R2:W-:Y:S01]  /*45aa0*/  @P6 STG.E [R28.64], R96 ;  /* 0x000000601c006986 */ /* 0x0045e2000c10190c */
[----:B------:R-:W-:Y:S02]  /*45ab0*/  ISETP.LT.AND P6, PT, R3, c[0x0][0x17c], !P0 ;  /* 0x00005f0003007a0c */ /* 0x000fe400047c1270 */
[C---:B------:R-:W-:Y:S01]  /*45ac0*/  IADD3 R3, R0.reuse, 0x1e7, RZ ;  /* 0x000001e700037810 */ /* 0x040fe20007ffe0ff */
[----:B------:R2:W-:Y:S01]  /*45ad0*/  @P1 STG.E [R72.64], R97 ;  /* 0x0000006148001986 */ /* 0x0005e2000c10190c */
[----:B----4-:R-:W-:Y:S02]  /*45ae0*/  IADD3 R2, R0, 0x1e9, RZ ;  /* 0x000001e900027810 */ /* 0x010fe40007ffe0ff */
[----:B------:R-:W-:-:S02]  /*45af0*/  ISETP.LT.AND P1, PT, R3, c[0x0][0x17c], !P0 ;  /* 0x00005f0003007a0c */ /* 0x000fc40004721270 */
[----:B------:R-:W-:Y:S01]  /*45b00*/  IADD3 R3, R0, 0x1e8, RZ ;  /* 0x000001e800037810 */ /* 0x000fe20007ffe0ff */
[----:B------:R2:W-:Y:S03]  /*45b10*/  @P2 STG.E [R66.64], R88 ;  /* 0x0000005842002986 */ /* 0x0005e6000c10190c */
[----:B------:R-:W-:Y:S01]  /*45b20*/  ISETP.LT.AND P2, PT, R3, c[0x0][0x17c], !P0 ;  /* 0x00005f0003007a0c */ /* 0x000fe20004741270 */
[----:B------:R2:W-:Y:S01]  /*45b30*/  @P3 STG.E [R62.64], R89 ;  /* 0x000000593e003986 */ /* 0x0005e2000c10190c */
[----:B------:R-:W-:Y:S02]  /*45b40*/  ISETP.LT.AND P3, PT, R2, c[0x0][0x17c], !P0 ;  /* 0x00005f0002007a0c */ /* 0x000fe40004761270 */
[C---:B------:R-:W-:Y:S02]  /*45b50*/  IADD3 R3, R0.reuse, 0x1ea, RZ ;  /* 0x000001ea00037810 */ /* 0x040fe40007ffe0ff */
[----:B------:R-:W-:Y:S01]  /*45b60*/  IADD3 R2, R0, 0x1eb, RZ ;  /* 0x000001eb00027810 */ /* 0x000fe20007ffe0ff */
[----:B-1----:R2:W-:Y:S01]  /*45b70*/  @P4 STG.E [R10.64], R92 ;  /* 0x0000005c0a004986 */ /* 0x0025e2000c10190c */
[----:B------:R-:W-:-:S03]  /*45b80*/  ISETP.LT.AND P4, PT, R3, c[0x0][0x17c], !P0 ;  /* 0x00005f0003007a0c */ /* 0x000fc60004781270 */
[----:B------:R2:W-:Y:S01]  /*45b90*/  @P5 STG.E [R58.64], R93 ;  /* 0x0000005d3a005986 */ /* 0x0005e2000c10190c */
[----:B------:R-:W-:Y:S02]  /*45ba0*/  ISETP.LT.AND P5, PT, R2, c[0x0][0x17c], !P0 ;  /* 0x00005f0002007a0c */ /* 0x000fe400047a1270 */
[C---:B------:R-:W-:Y:S02]  /*45bb0*/  IADD3 R3, R0.reuse, 0x1ec, RZ ;  /* 0x000001ec00037810 */ /* 0x040fe40007ffe0ff */
[----:B------:R-:W-:Y:S01]  /*45bc0*/  IADD3 R2, R0, 0x1ed, RZ ;  /* 0x000001ed00027810 */ /* 0x000fe20007ffe0ff */
[----:B------:R2:W-:Y:S01]  /*45bd0*/  @P6 STG.E [R80.64], R100 ;  /* 0x0000006450006986 */ /* 0x0005e2000c10190c */
        /* <DEDUP_REMOVED lines=17> */
[----:B---3--:R2:W-:Y:S01]  /*45cf0*/  @P6 STG.E [R60.64], R108 ;  /* 0x0000006c3c006986 */ /* 0x0085e2000c10190c */
        /* <DEDUP_REMOVED lines=15> */
[C---:B------:R-:W-:Y:S01]  /*45df0*/  IADD3 R2, R0.reuse, 0x1f9, RZ ;  /* 0x000001f900027810 */ /* 0x040fe20007ffe0ff */
[----:B------:R2:W-:Y:S01]  /*45e00*/  @P6 STG.E [R42.64], R90 ;  /* 0x0000005a2a006986 */ /* 0x0005e2000c10190c */
[----:B------:R-:W-:-:S03]  /*45e10*/  IADD3 R3, R0, 0x1f8, RZ ;  /* 0x000001f800037810 */ /* 0x000fc60007ffe0ff */
[----:B------:R2:W-:Y:S01]  /*45e20*/  @P1 STG.E [R44.64], R91 ;  /* 0x0000005b2c001986 */ /* 0x0005e2000c10190c */
[----:B------:R-:W-:Y:S02]  /*45e30*/  ISETP.LT.AND P1, PT, R2, c[0x0][0x17c], !P0 ;  /* 0x00005f0002007a0c */ /* 0x000fe40004721270 */
[----:B------:R-:W-:Y:S02]  /*45e40*/  ISETP.LT.AND P6, PT, R3, c[0x0][0x17c], !P0 ;  /* 0x00005f0003007a0c */ /* 0x000fe400047c1270 */
[C---:B------:R-:W-:Y:S01]  /*45e50*/  IADD3 R2, R0.reuse, 0x1fb, RZ ;  /* 0x000001fb00027810 */ /* 0x040fe20007ffe0ff */
[----:B------:R2:W-:Y:S01]  /*45e60*/  @P2 STG.E [R36.64], R94 ;  /* 0x0000005e24002986 */ /* 0x0005e2000c10190c */
[----:B------:R-:W-:-:S03]  /*45e70*/  IADD3 R3, R0, 0x1fa, RZ ;  /* 0x000001fa00037810 */ /* 0x000fc60007ffe0ff */
[----:B------:R2:W-:Y:S01]  /*45e80*/  @P3 STG.E [R38.64], R95 ;  /* 0x0000005f26003986 */ /* 0x0005e2000c10190c */
[----:B------:R-:W-:Y:S02]  /*45e90*/  ISETP.LT.AND P3, PT, R2, c[0x0][0x17c], !P0 ;  /* 0x00005f0002007a0c */ /* 0x000fe40004761270 */
[C---:B------:R-:W-:Y:S01]  /*45ea0*/  IADD3 R2, R0.reuse, 0x1fd, RZ ;  /* 0x000001fd00027810 */ /* 0x040fe20007ffe0ff */
[----:B------:R2:W-:Y:S01]  /*45eb0*/  @P4 STG.E [R30.64], R102 ;  /* 0x000000661e004986 */ /* 0x0005e2000c10190c */
[----:B------:R-:W-:Y:S02]  /*45ec0*/  ISETP.LT.AND P2, PT, R3, c[0x0][0x17c], !P0 ;  /* 0x00005f0003007a0c */ /* 0x000fe40004741270 */
[----:B------:R-:W-:Y:S01]  /*45ed0*/  IADD3 R3, R0, 0x1fc, RZ ;  /* 0x000001fc00037810 */ /* 0x000fe20007ffe0ff */
[----:B------:R2:W-:Y:S01]  /*45ee0*/  @P5 STG.E [R32.64], R103 ;  /* 0x0000006720005986 */ /* 0x0005e2000c10190c */
[----:B------:R-:W-:Y:S02]  /*45ef0*/  ISETP.LT.AND P5, PT, R2, c[0x0][0x17c], !P0 ;  /* 0x00005f0002007a0c */ /* 0x000fe400047a1270 */
[----:B------:R-:W-:-:S02]  /*45f00*/  IADD3 R2, R0, 0x1fe, RZ ;  /* 0x000001fe00027810 */ /* 0x000fc40007ffe0ff */
[----:B------:R-:W-:Y:S01]  /*45f10*/  IADD3 R0, R0, 0x1ff, RZ ;  /* 0x000001ff00007810 */ /* 0x000fe20007ffe0ff */
[----:B------:R2:W-:Y:S01]  /*45f20*/  @P6 STG.E [R26.64], R106 ;  /* 0x0000006a1a006986 */ /* 0x0005e2000c10190c */
[----:B------:R-:W-:Y:S02]  /*45f30*/  ISETP.LT.AND P4, PT, R3, c[0x0][0x17c], !P0 ;  /* 0x00005f0003007a0c */ /* 0x000fe40004781270 */
[----:B------:R-:W-:Y:S02]  /*45f40*/  ISETP.LT.AND P6, PT, R2, c[0x0][0x17c], !P0 ;  /* 0x00005f0002007a0c */ /* 0x000fe400047c1270 */
[----:B------:R-:W-:Y:S01]  /*45f50*/  ISETP.LT.AND P0, PT, R0, c[0x0][0x17c], !P0 ;  /* 0x00005f0000007a0c */ /* 0x000fe20004701270 */
[----:B------:R2:W-:Y:S04]  /*45f60*/  @P1 STG.E [R24.64], R107 ;  /* 0x0000006b18001986 */ /* 0x0005e8000c10190c */
[----:B------:R2:W-:Y:S04]  /*45f70*/  @P2 STG.E [R20.64], R86 ;  /* 0x0000005614002986 */ /* 0x0005e8000c10190c */
[----:B------:R2:W-:Y:S04]  /*45f80*/  @P3 STG.E [R18.64], R87 ;  /* 0x0000005712003986 */ /* 0x0005e8000c10190c */
[----:B------:R2:W-:Y:S04]  /*45f90*/  @P4 STG.E [R14.64], R110 ;  /* 0x0000006e0e004986 */ /* 0x0005e8000c10190c */
[----:B------:R2:W-:Y:S04]  /*45fa0*/  @P5 STG.E [R12.64], R111 ;  /* 0x0000006f0c005986 */ /* 0x0005e8000c10190c */
[----:B------:R2:W-:Y:S01]  /*45fb0*/  @P6 STG.E [R4.64], R114 ;  /* 0x0000007204006986 */ /* 0x0005e2000c10190c */
[----:B------:R-:W-:Y:S05]  /*45fc0*/  @!P0 EXIT ;  /* 0x000000000000894d */ /* 0x000fea0003800000 */
[----:B------:R-:W-:Y:S01]  /*45fd0*/  STG.E [R6.64], R115 ;  /* 0x0000007306007986 */ /* 0x000fe2000c10190c */
[----:B------:R-:W-:Y:S05]  /*45fe0*/  EXIT ;  /* 0x000000000000794d */ /* 0x000fea0003800000 */
.L_x_2:
[----:B------:R-:W-:-:S00]  /*45ff0*/  BRA `(.L_x_2) ;  /* 0xfffffff000007947 */ /* 0x000fc0000383ffff */
[----:B------:R-:W-:-:S00]  /*46000*/  NOP ;  /* 0x0000000000007918 */ /* 0x000fc00000000000 */
[----:B------:R-:W-:-:S00]  /*46010*/  NOP ;  /* 0x0000000000007918 */ /* 0x000fc00000000000 */
[----:B------:R-:W-:-:S00]  /*46020*/  NOP ;  /* 0x0000000000007918 */ /* 0x000fc00000000000 */
[----:B------:R-:W-:-:S00]  /*46030*/  NOP ;  /* 0x0000000000007918 */ /* 0x000fc00000000000 */
[----:B------:R-:W-:-:S00]  /*46040*/  NOP ;  /* 0x0000000000007918 */ /* 0x000fc00000000000 */
[----:B------:R-:W-:-:S00]  /*46050*/  NOP ;  /* 0x0000000000007918 */ /* 0x000fc00000000000 */
[----:B------:R-:W-:-:S00]  /*46060*/  NOP ;  /* 0x0000000000007918 */ /* 0x000fc00000000000 */
[----:B------:R-:W-:-:S00]  /*46070*/  NOP ;  /* 0x0000000000007918 */ /* 0x000fc00000000000 */
.L_x_3:


//--------------------- .nv.shared.matmul_kernel  --------------------------
	.section	.nv.shared.matmul_kernel,"aw",@nobits
	.sectionflags	@""
	.align	16
